def matmul_kernel(
    a_ptr,
    b_ptr,
    c_ptr,
    M,
    N,
    K,
    stride_am,
    stride_ak,
    stride_bk,
    stride_bn,
    stride_cm,
    stride_cn,
    BLOCK_M: tl.constexpr,
    BLOCK_N: tl.constexpr,
    BLOCK_K: tl.constexpr,
    GROUP_M: tl.constexpr,
):
    pid = tl.program_id(axis=0)
    num_pid_m = tl.cdiv(M, BLOCK_M)
    num_pid_n = tl.cdiv(N, BLOCK_N)
    num_pid_in_group = GROUP_M * num_pid_n
    group_id = pid // num_pid_in_group
    first_pid_m = group_id * GROUP_M
    group_size_m = min(num_pid_m - first_pid_m, GROUP_M)
    pid_m = first_pid_m + ((pid % num_pid_in_group) % group_size_m)
    pid_n = (pid % num_pid_in_group) // group_size_m

    offs_am = (pid_m * BLOCK_M + tl.arange(0, BLOCK_M)) % M
    offs_bn = (pid_n * BLOCK_N + tl.arange(0, BLOCK_N)) % N
    offs_k = tl.arange(0, BLOCK_K)
    a_ptrs = a_ptr + offs_am[:, None] * stride_am + offs_k[None, :] * stride_ak
    b_ptrs = b_ptr + offs_k[:, None] * stride_bk + offs_bn[None, :] * stride_bn

    acc = tl.zeros((BLOCK_M, BLOCK_N), dtype=tl.float32)
    for kk in range(0, tl.cdiv(K, BLOCK_K)):
        a = tl.load(a_ptrs, mask=offs_k[None, :] < K - kk * BLOCK_K, other=0.0)
        b = tl.load(b_ptrs, mask=offs_k[:, None] < K - kk * BLOCK_K, other=0.0)
        acc = tl.dot(a, b, acc)
        a_ptrs += BLOCK_K * stride_ak
        b_ptrs += BLOCK_K * stride_bk

    c = acc.to(c_ptr.dtype.element_ty)
    offs_cm = pid_m * BLOCK_M + tl.arange(0, BLOCK_M)
    offs_cn = pid_n * BLOCK_N + tl.arange(0, BLOCK_N)
    c_ptrs = c_ptr + offs_cm[:, None] * stride_cm + offs_cn[None, :] * stride_cn
    mask = (offs_cm[:, None] < M) & (offs_cn[None, :] < N)
    tl.store(c_ptrs, c, mask=mask)

# config = {"BLOCK_K": 128, "BLOCK_M": 16, "BLOCK_N": 256, "GROUP_M": 8, "arch": "sm_100", "dtype": "fp16", "num_ctas": 1, "num_stages": 4, "num_warps": 8}
# arch = sm_100


// ===== COMPILED SASS (sm_100a) =====

	.target	sm_100a

	.elftype	@"ET_EXEC"


//--------------------- .note.nv.tkinfo           --------------------------
	.section	.note.nv.tkinfo,"",@"SHT_NOTE"
	.sectionflags	@"SHF_NOTE_NV_TKINFO"
	.tkinfo
        /*0018*/ 	.word	0x00000081
        /*0030*/ 	.string	""
        /*0030*/ 	.string	"ptxas-blackwell"
        /*0030*/ 	.string	"Cuda compilation tools, release 12.9, V12.9.86"
        /*0030*/ 	.string	"Build cuda_12.9.r12.9/compiler.36037853_0"
        /*0030*/ 	.string	"-v  -suppress-debug-info  -lineinfo  -arch sm_100a "



//--------------------- .note.nv.cuver            --------------------------
	.section	.note.nv.cuver,"",@"SHT_NOTE"
	.sectionflags	@"SHF_NOTE_NV_CUVER"
        /*0018*/ 	.short	0x0001
        /*001a*/ 	.short	0x0064
        /*001c*/ 	.short	0x0001
        /*001e*/ 	.short	0x0000
        /*0020*/ 	.short	0x0001
        /*0022*/ 	.short	0x0000


//--------------------- .nv.info                  --------------------------
	.section	.nv.info,"",@"SHT_CUDA_INFO"
	.align	4


	//----- nvinfo : EIATTR_REGCOUNT
	.align		4
        /*0000*/ 	.byte	0x04, 0x2f
        /*0002*/ 	.short	(.L_1 - .L_0)
	.align		4
.L_0:
        /*0004*/ 	.word	index@(matmul_kernel)
        /*0008*/ 	.word	0x00000020


	//----- nvinfo : EIATTR_FRAME_SIZE
	.align		4
.L_1:
        /*000c*/ 	.byte	0x04, 0x11
        /*000e*/ 	.short	(.L_3 - .L_2)
	.align		4
.L_2:
        /*0010*/ 	.word	index@(matmul_kernel)
        /*0014*/ 	.word	0x00000a98


	//----- nvinfo : EIATTR_MIN_STACK_SIZE
	.align		4
.L_3:
        /*0018*/ 	.byte	0x04, 0x12
        /*001a*/ 	.short	(.L_5 - .L_4)
	.align		4
.L_4:
        /*001c*/ 	.word	index@(matmul_kernel)
        /*0020*/ 	.word	0x00000a98
.L_5:


//--------------------- .nv.info.matmul_kernel    --------------------------
	.section	.nv.info.matmul_kernel,"",@"SHT_CUDA_INFO"
	.sectionflags	@""
	.align	4


	//----- nvinfo : EIATTR_CUDA_API_VERSION
	.align		4
        /*0000*/ 	.byte	0x04, 0x37
        /*0002*/ 	.short	(.L_7 - .L_6)
.L_6:
        /*0004*/ 	.word	0x00000081


	//----- nvinfo : EIATTR_KPARAM_INFO
	.align		4
.L_7:
        /*0008*/ 	.byte	0x04, 0x17
        /*000a*/ 	.short	(.L_9 - .L_8)
.L_8:
        /*000c*/ 	.word	0x00000000
        /*0010*/ 	.short	0x000d
        /*0012*/ 	.short	0x0048
        /*0014*/ 	.byte	0x00, 0xf4, 0x21, 0x00


	//----- nvinfo : EIATTR_KPARAM_INFO
	.align		4
.L_9:
        /*0018*/ 	.byte	0x04, 0x17
        /*001a*/ 	.short	(.L_11 - .L_10)
.L_10:
        /*001c*/ 	.word	0x00000000
        /*0020*/ 	.short	0x000c
        /*0022*/ 	.short	0x0040
        /*0024*/ 	.byte	0x00, 0xf4, 0x21, 0x00


	//----- nvinfo : EIATTR_KPARAM_INFO
	.align		4
.L_11:
        /*0028*/ 	.byte	0x04, 0x17
        /*002a*/ 	.short	(.L_13 - .L_12)
.L_12:
        /*002c*/ 	.word	0x00000000
        /*0030*/ 	.short	0x000b
        /*0032*/ 	.short	0x0038
        /*0034*/ 	.byte	0x00, 0xf0, 0x11, 0x00


	//----- nvinfo : EIATTR_KPARAM_INFO
	.align		4
.L_13:
        /*0038*/ 	.byte	0x04, 0x17
        /*003a*/ 	.short	(.L_15 - .L_14)
.L_14:
        /*003c*/ 	.word	0x00000000
        /*0040*/ 	.short	0x000a
        /*0042*/ 	.short	0x0034
        /*0044*/ 	.byte	0x00, 0xf0, 0x11, 0x00


	//----- nvinfo : EIATTR_KPARAM_INFO
	.align		4
.L_15:
        /*0048*/ 	.byte	0x04, 0x17
        /*004a*/ 	.short	(.L_17 - .L_16)
.L_16:
        /*004c*/ 	.word	0x00000000
        /*0050*/ 	.short	0x0009
        /*0052*/ 	.short	0x0030
        /*0054*/ 	.byte	0x00, 0xf0, 0x11, 0x00


	//----- nvinfo : EIATTR_KPARAM_INFO
	.align		4
.L_17:
        /*0058*/ 	.byte	0x04, 0x17
        /*005a*/ 	.short	(.L_19 - .L_18)
.L_18:
        /*005c*/ 	.word	0x00000000
        /*0060*/ 	.short	0x0008
        /*0062*/ 	.short	0x002c
        /*0064*/ 	.byte	0x00, 0xf0, 0x11, 0x00


	//----- nvinfo : EIATTR_KPARAM_INFO
	.align		4
.L_19:
        /*0068*/ 	.byte	0x04, 0x17
        /*006a*/ 	.short	(.L_21 - .L_20)
.L_20:
        /*006c*/ 	.word	0x00000000
        /*0070*/ 	.short	0x0007
        /*0072*/ 	.short	0x0028
        /*0074*/ 	.byte	0x00, 0xf0, 0x11, 0x00


	//----- nvinfo : EIATTR_KPARAM_INFO
	.align		4
.L_21:
        /*0078*/ 	.byte	0x04, 0x17
        /*007a*/ 	.short	(.L_23 - .L_22)
.L_22:
        /*007c*/ 	.word	0x00000000
        /*0080*/ 	.short	0x0006
        /*0082*/ 	.short	0x0024
        /*0084*/ 	.byte	0x00, 0xf0, 0x11, 0x00


	//----- nvinfo : EIATTR_KPARAM_INFO
	.align		4
.L_23:
        /*0088*/ 	.byte	0x04, 0x17
        /*008a*/ 	.short	(.L_25 - .L_24)
.L_24:
        /*008c*/ 	.word	0x00000000
        /*0090*/ 	.short	0x0005
        /*0092*/ 	.short	0x0020
        /*0094*/ 	.byte	0x00, 0xf0, 0x11, 0x00


	//----- nvinfo : EIATTR_KPARAM_INFO
	.align		4
.L_25:
        /*0098*/ 	.byte	0x04, 0x17
        /*009a*/ 	.short	(.L_27 - .L_26)
.L_26:
        /*009c*/ 	.word	0x00000000
        /*00a0*/ 	.short	0x0004
        /*00a2*/ 	.short	0x001c
        /*00a4*/ 	.byte	0x00, 0xf0, 0x11, 0x00


	//----- nvinfo : EIATTR_KPARAM_INFO
	.align		4
.L_27:
        /*00a8*/ 	.byte	0x04, 0x17
        /*00aa*/ 	.short	(.L_29 - .L_28)
.L_28:
        /*00ac*/ 	.word	0x00000000
        /*00b0*/ 	.short	0x0003
        /*00b2*/ 	.short	0x0018
        /*00b4*/ 	.byte	0x00, 0xf0, 0x11, 0x00


	//----- nvinfo : EIATTR_KPARAM_INFO
	.align		4
.L_29:
        /*00b8*/ 	.byte	0x04, 0x17
        /*00ba*/ 	.short	(.L_31 - .L_30)
.L_30:
        /*00bc*/ 	.word	0x00000000
        /*00c0*/ 	.short	0x0002
        /*00c2*/ 	.short	0x0010
        /*00c4*/ 	.byte	0x00, 0xf4, 0x21, 0x00


	//----- nvinfo : EIATTR_KPARAM_INFO
	.align		4
.L_31:
        /*00c8*/ 	.byte	0x04, 0x17
        /*00ca*/ 	.short	(.L_33 - .L_32)
.L_32:
        /*00cc*/ 	.word	0x00000000
        /*00d0*/ 	.short	0x0001
        /*00d2*/ 	.short	0x0008
        /*00d4*/ 	.byte	0x00, 0xf4, 0x21, 0x00


	//----- nvinfo : EIATTR_KPARAM_INFO
	.align		4
.L_33:
        /*00d8*/ 	.byte	0x04, 0x17
        /*00da*/ 	.short	(.L_35 - .L_34)
.L_34:
        /*00dc*/ 	.word	0x00000000
        /*00e0*/ 	.short	0x0000
        /*00e2*/ 	.short	0x0000
        /*00e4*/ 	.byte	0x00, 0xf4, 0x21, 0x00


	//----- nvinfo : EIATTR_SPARSE_MMA_MASK
	.align		4
.L_35:
        /*00e8*/ 	.byte	0x03, 0x50
        /*00ea*/ 	.short	0x0000


	//----- nvinfo : EIATTR_MAXREG_COUNT
	.align		4
        /*00ec*/ 	.byte	0x03, 0x1b
        /*00ee*/ 	.short	0x00ff


	//----- nvinfo : EIATTR_NUM_BARRIERS
	.align		4
        /*00f0*/ 	.byte	0x02, 0x4c
        /*00f2*/ 	.byte	0x01
	.zero		1


	//----- nvinfo : EIATTR_ANNOTATIONS
	.align		4
        /*00f4*/ 	.byte	0x04, 0x55
        /*00f6*/ 	.short	(.L_37 - .L_36)


	//   ....[0]....
.L_36:
        /*00f8*/ 	.word	0x00000001
        /*00fc*/ 	.byte	0x30, 0x05, 0x00, 0x00, 0x01, 0x00, 0x00, 0x00, 0x60, 0x05, 0x00, 0x00, 0x01, 0x00, 0x00, 0x00
        /* <DEDUP_REMOVED lines=1342> */
        /*54ec*/ 	.byte	0xb0, 0x8c, 0x01, 0x00


	//----- nvinfo : EIATTR_VRC_CTA_INIT_COUNT
	.align		4
.L_37:
        /*54f0*/ 	.byte	0x02, 0x4a
	.zero		1
	.zero		1


	//----- nvinfo : EIATTR_EXIT_INSTR_OFFSETS
	.align		4
        /*54f4*/ 	.byte	0x04, 0x1c
        /*54f6*/ 	.short	(.L_39 - .L_38)


	//   ....[0]....
.L_38:
        /*54f8*/ 	.word	0x00019570


	//   ....[1]....
        /*54fc*/ 	.word	0x000195a0


	//----- nvinfo : EIATTR_REQNTID
	.align		4
.L_39:
        /*5500*/ 	.byte	0x04, 0x10
        /*5502*/ 	.short	(.L_41 - .L_40)
.L_40:
        /*5504*/ 	.word	0x00000100
        /*5508*/ 	.word	0x00000001
        /*550c*/ 	.word	0x00000001


	//----- nvinfo : EIATTR_CBANK_PARAM_SIZE
	.align		4
.L_41:
        /*5510*/ 	.byte	0x03, 0x19
        /*5512*/ 	.short	0x0050


	//----- nvinfo : EIATTR_PARAM_CBANK
	.align		4
        /*5514*/ 	.byte	0x04, 0x0a
        /*5516*/ 	.short	(.L_43 - .L_42)
	.align		4
.L_42:
        /*5518*/ 	.word	index@(.nv.constant0.matmul_kernel)
        /*551c*/ 	.short	0x0380
        /*551e*/ 	.short	0x0050


	//----- nvinfo : EIATTR_SW_WAR
	.align		4
.L_43:
        /*5520*/ 	.byte	0x04, 0x36
        /*5522*/ 	.short	(.L_45 - .L_44)
.L_44:
        /*5524*/ 	.word	0x00000008
.L_45:


//--------------------- .nv.compat                --------------------------
	.section	.nv.compat,"",@"SHT_CUDA_COMPAT_INFO"
	.align	4
        /*0000*/ 	.byte	0x02, 0x02, 0x01, 0x00, 0x02, 0x05, 0x05, 0x00, 0x02, 0x03, 0x00, 0x00, 0x02, 0x06, 0x01, 0x00


//--------------------- .nv.callgraph             --------------------------
	.section	.nv.callgraph,"",@"SHT_CUDA_CALLGRAPH"
	.align	4
	.sectionentsize	8
	.align		4
        /*0000*/ 	.word	0x00000000
	.align		4
        /*0004*/ 	.word	0xffffffff
	.align		4
        /*0008*/ 	.word	0x00000000
	.align		4
        /*000c*/ 	.word	0xfffffffe
	.align		4
        /*0010*/ 	.word	0x00000000
	.align		4
        /*0014*/ 	.word	0xfffffffd
	.align		4
        /*0018*/ 	.word	0x00000000
	.align		4
        /*001c*/ 	.word	0xfffffffc


//--------------------- .text.matmul_kernel       --------------------------
	.section	.text.matmul_kernel,"ax",@progbits
	.align	128
        .global         matmul_kernel
        .type           matmul_kernel,@function
        .size           matmul_kernel,(.L_x_4 - matmul_kernel)
        .other          matmul_kernel,@"STO_CUDA_ENTRY STV_DEFAULT"
matmul_kernel:
.text.matmul_kernel:
[----:B------:R-:W0:Y:S08]  /*0000*/  LDC R1, c[0x0][0x37c] ;  /* 0x0000df00ff017b82 */ /* 0x000e300000000800 */
[----:B------:R-:W1:Y:S01]  /*0010*/  LDC.64 R4, c[0x0][0x398] ;  /* 0x0000e600ff047b82 */ /* 0x000e620000000a00 */
[----:B------:R-:W2:Y:S01]  /*0020*/  S2R R14, SR_TID.X ;  /* 0x00000000000e7919 */ /* 0x000ea20000002100 */
[----:B------:R-:W3:Y:S01]  /*0030*/  LDCU UR4, c[0x0][0x3a0] ;  /* 0x00007400ff0477ac */ /* 0x000ee20008000800 */
[----:B0-----:R-:W-:Y:S01]  /*0040*/  VIADD R1, R1, 0xfffff568 ;  /* 0xfffff56801017836 */ /* 0x001fe20000000000 */
[----:B------:R-:W0:Y:S01]  /*0050*/  LDCU.64 UR8, c[0x0][0x358] ;  /* 0x00006b00ff0877ac */ /* 0x000e220008000a00 */
[----:B------:R-:W4:Y:S01]  /*0060*/  LDCU UR7, c[0x0][0x3a0] ;  /* 0x00007400ff0777ac */ /* 0x000f220008000800 */
[----:B---3--:R-:W-:Y:S01]  /*0070*/  UIADD3 UR4, UPT, UPT, UR4, 0x7f, URZ ;  /* 0x0000007f04047890 */ /* 0x008fe2000fffe0ff */
[----:B-1----:R-:W-:-:S03]  /*0080*/  VIADD R0, R5, 0xff ;  /* 0x000000ff05007836 */ /* 0x002fc60000000000 */
[----:B------:R-:W-:Y:S02]  /*0090*/  UISETP.GT.AND UP0, UPT, UR4, 0x7f, UPT ;  /* 0x0000007f0400788c */ /* 0x000fe4000bf04270 */
[----:B------:R-:W-:-:S04]  /*00a0*/  SHF.R.S32.HI R3, RZ, 0x1f, R0 ;  /* 0x0000001fff037819 */ /* 0x000fc80000011400 */
[----:B------:R-:W-:-:S04]  /*00b0*/  LEA.HI R3, R3, R0, RZ, 0x8 ;  /* 0x0000000003037211 */ /* 0x000fc800078f40ff */
[----:B------:R-:W-:Y:S02]  /*00c0*/  SHF.R.S32.HI R0, RZ, 0x8, R3 ;  /* 0x00000008ff007819 */ /* 0x000fe40000011403 */
[----:B------:R-:W1:Y:S03]  /*00d0*/  S2R R3, SR_CTAID.X ;  /* 0x0000000000037919 */ /* 0x000e660000002500 */
[----:B------:R-:W-:-:S05]  /*00e0*/  IMAD.SHL.U32 R0, R0, 0x8, RZ ;  /* 0x0000000800007824 */ /* 0x000fca00078e00ff */
[-C--:B------:R-:W-:Y:S02]  /*00f0*/  IABS R9, R0.reuse ;  /* 0x0000000000097213 */ /* 0x080fe40000000000 */
[----:B------:R-:W-:Y:S02]  /*0100*/  IABS R12, R0 ;  /* 0x00000000000c7213 */ /* 0x000fe40000000000 */
[----:B------:R-:W3:Y:S08]  /*0110*/  I2F.RP R2, R9 ;  /* 0x0000000900027306 */ /* 0x000ef00000209400 */
[----:B---3--:R-:W3:Y:S01]  /*0120*/  MUFU.RCP R2, R2 ;  /* 0x0000000200027308 */ /* 0x008ee20000001000 */
[----:B-1----:R-:W-:Y:S01]  /*0130*/  IABS R10, R3 ;  /* 0x00000003000a7213 */ /* 0x002fe20000000000 */
[----:B---3--:R-:W-:-:S02]  /*0140*/  VIADD R6, R2, 0xffffffe ;  /* 0x0ffffffe02067836 */ /* 0x008fc40000000000 */
[----:B------:R-:W-:-:S04]  /*0150*/  IMAD.MOV R2, RZ, RZ, -R12 ;  /* 0x000000ffff027224 */ /* 0x000fc800078e0a0c */
[----:B------:R1:W3:Y:S02]  /*0160*/  F2I.FTZ.U32.TRUNC.NTZ R7, R6 ;  /* 0x0000000600077305 */ /* 0x0002e4000021f000 */
[----:B-1----:R-:W-:Y:S02]  /*0170*/  IMAD.MOV.U32 R6, RZ, RZ, RZ ;  /* 0x000000ffff067224 */ /* 0x002fe400078e00ff */
[----:B---3--:R-:W-:-:S04]  /*0180*/  IMAD.MOV R8, RZ, RZ, -R7 ;  /* 0x000000ffff087224 */ /* 0x008fc800078e0a07 */
[----:B------:R-:W-:Y:S02]  /*0190*/  IMAD R11, R8, R9, RZ ;  /* 0x00000009080b7224 */ /* 0x000fe400078e02ff */
[----:B------:R-:W-:Y:S02]  /*01a0*/  IMAD.MOV.U32 R8, RZ, RZ, R10 ;  /* 0x000000ffff087224 */ /* 0x000fe400078e000a */
[----:B------:R-:W-:-:S06]  /*01b0*/  IMAD.HI.U32 R7, R7, R11, R6 ;  /* 0x0000000b07077227 */ /* 0x000fcc00078e0006 */
[----:B------:R-:W-:-:S04]  /*01c0*/  IMAD.HI.U32 R7, R7, R8, RZ ;  /* 0x0000000807077227 */ /* 0x000fc800078e00ff */
[----:B------:R-:W-:-:S05]  /*01d0*/  IMAD R2, R7, R2, R8 ;  /* 0x0000000207027224 */ /* 0x000fca00078e0208 */
[----:B------:R-:W-:-:S13]  /*01e0*/  ISETP.GT.U32.AND P1, PT, R9, R2, PT ;  /* 0x000000020900720c */ /* 0x000fda0003f24070 */
[----:B------:R-:W-:Y:S02]  /*01f0*/  @!P1 IMAD.IADD R2, R2, 0x1, -R9 ;  /* 0x0000000102029824 */ /* 0x000fe400078e0a09 */
[----:B------:R-:W-:Y:S01]  /*0200*/  @!P1 VIADD R7, R7, 0x1 ;  /* 0x0000000107079836 */ /* 0x000fe20000000000 */
[----:B------:R-:W-:Y:S02]  /*0210*/  ISETP.NE.AND P1, PT, R0, RZ, PT ;  /* 0x000000ff0000720c */ /* 0x000fe40003f25270 */
[----:B------:R-:W-:Y:S02]  /*0220*/  ISETP.GE.U32.AND P0, PT, R2, R9, PT ;  /* 0x000000090200720c */ /* 0x000fe40003f06070 */
[----:B------:R-:W-:-:S04]  /*0230*/  LOP3.LUT R2, R3, R0, RZ, 0x3c, !PT ;  /* 0x0000000003027212 */ /* 0x000fc800078e3cff */
[----:B------:R-:W-:Y:S02]  /*0240*/  ISETP.GE.AND P2, PT, R2, RZ, PT ;  /* 0x000000ff0200720c */ /* 0x000fe40003f46270 */
[----:B------:R-:W-:-:S05]  /*0250*/  IADD3 R2, PT, PT, R4, 0xf, RZ ;  /* 0x0000000f04027810 */ /* 0x000fca0007ffe0ff */
[----:B------:R-:W-:-:S04]  /*0260*/  @P0 VIADD R7, R7, 0x1 ;  /* 0x0000000107070836 */ /* 0x000fc80000000000 */
[----:B------:R-:W-:Y:S01]  /*0270*/  IMAD.MOV.U32 R6, RZ, RZ, R7 ;  /* 0x000000ffff067224 */ /* 0x000fe200078e0007 */
[----:B------:R-:W-:-:S03]  /*0280*/  SHF.R.S32.HI R7, RZ, 0x1f, R2 ;  /* 0x0000001fff077819 */ /* 0x000fc60000011402 */
[----:B------:R-:W-:Y:S01]  /*0290*/  @!P2 IMAD.MOV R6, RZ, RZ, -R6 ;  /* 0x000000ffff06a224 */ /* 0x000fe200078e0a06 */
[----:B------:R-:W-:Y:S02]  /*02a0*/  @!P1 LOP3.LUT R6, RZ, R0, RZ, 0x33, !PT ;  /* 0x00000000ff069212 */ /* 0x000fe400078e33ff */
[----:B------:R-:W-:-:S03]  /*02b0*/  LEA.HI R7, R7, R2, RZ, 0x4 ;  /* 0x0000000207077211 */ /* 0x000fc600078f20ff */
[----:B------:R-:W-:Y:S02]  /*02c0*/  IMAD.SHL.U32 R2, R6, 0x8, RZ ;  /* 0x0000000806027824 */ /* 0x000fe400078e00ff */
[----:B------:R-:W-:-:S03]  /*02d0*/  IMAD.MOV R6, RZ, RZ, -R6 ;  /* 0x000000ffff067224 */ /* 0x000fc600078e0a06 */
[----:B------:R-:W-:Y:S01]  /*02e0*/  LEA.HI.SX32 R7, R7, -R2, 0x1c ;  /* 0x8000000207077211 */ /* 0x000fe200078fe2ff */
[----:B------:R-:W-:Y:S02]  /*02f0*/  IMAD R15, R0, R6, R3 ;  /* 0x00000006000f7224 */ /* 0x000fe400078e0203 */
[----:B------:R-:W-:Y:S01]  /*0300*/  IMAD.MOV.U32 R6, RZ, RZ, RZ ;  /* 0x000000ffff067224 */ /* 0x000fe200078e00ff */
[----:B------:R-:W-:Y:S02]  /*0310*/  VIMNMX R8, PT, PT, R7, 0x8, PT ;  /* 0x0000000807087848 */ /* 0x000fe40003fe0100 */
[----:B------:R-:W-:Y:S02]  /*0320*/  IABS R13, R15 ;  /* 0x0000000f000d7213 */ /* 0x000fe40000000000 */
[----:B------:R-:W-:-:S04]  /*0330*/  IABS R11, R8 ;  /* 0x00000008000b7213 */ /* 0x000fc80000000000 */
[----:B------:R-:W1:Y:S08]  /*0340*/  I2F.RP R9, R11 ;  /* 0x0000000b00097306 */ /* 0x000e700000209400 */
[----:B-1----:R-:W1:Y:S02]  /*0350*/  MUFU.RCP R9, R9 ;  /* 0x0000000900097308 */ /* 0x002e640000001000 */
[----:B-1----:R-:W-:-:S06]  /*0360*/  VIADD R7, R9, 0xffffffe ;  /* 0x0ffffffe09077836 */ /* 0x002fcc0000000000 */
[----:B------:R-:W1:Y:S02]  /*0370*/  F2I.FTZ.U32.TRUNC.NTZ R7, R7 ;  /* 0x0000000700077305 */ /* 0x000e64000021f000 */
[----:B-1----:R-:W-:-:S04]  /*0380*/  IMAD.MOV R10, RZ, RZ, -R7 ;  /* 0x000000ffff0a7224 */ /* 0x002fc800078e0a07 */
[----:B------:R-:W-:-:S04]  /*0390*/  IMAD.MOV.U32 R0, RZ, RZ, R10 ;  /* 0x000000ffff007224 */ /* 0x000fc800078e000a */
[----:B------:R-:W-:Y:S01]  /*03a0*/  IMAD R3, R0, R11, RZ ;  /* 0x0000000b00037224 */ /* 0x000fe200078e02ff */
[----:B------:R-:W-:-:S03]  /*03b0*/  IABS R0, R8 ;  /* 0x0000000800007213 */ /* 0x000fc60000000000 */
[----:B------:R-:W-:-:S04]  /*03c0*/  IMAD.HI.U32 R6, R7, R3, R6 ;  /* 0x0000000307067227 */ /* 0x000fc800078e0006 */
[----:B------:R-:W-:Y:S02]  /*03d0*/  IMAD.MOV R0, RZ, RZ, -R0 ;  /* 0x000000ffff007224 */ /* 0x000fe400078e0a00 */
        /* <DEDUP_REMOVED lines=9> */
[----:B--2---:R-:W-:-:S05]  /*0470*/  LOP3.LUT R0, R14, 0xf, RZ, 0xc0, !PT ;  /* 0x0000000f0e007812 */ /* 0x004fca00078ec0ff */
[----:B------:R-:W-:-:S06]  /*0480*/  @P0 VIADD R6, R6, 0x1 ;  /* 0x0000000106060836 */ /* 0x000fcc0000000000 */
[----:B------:R-:W-:Y:S01]  /*0490*/  @!P2 IMAD.MOV R6, RZ, RZ, -R6 ;  /* 0x000000ffff06a224 */ /* 0x000fe200078e0a06 */
[----:B------:R-:W-:-:S04]  /*04a0*/  @!P1 LOP3.LUT R6, RZ, R8, RZ, 0x33, !PT ;  /* 0x00000008ff069212 */ /* 0x000fc800078e33ff */
[C---:B------:R-:W-:Y:S01]  /*04b0*/  IADD3 R3, PT, PT, -R6.reuse, RZ, RZ ;  /* 0x000000ff06037210 */ /* 0x040fe20007ffe1ff */
[----:B------:R-:W-:-:S04]  /*04c0*/  IMAD.SHL.U32 R12, R6, 0x100, RZ ;  /* 0x00000100060c7824 */ /* 0x000fc800078e00ff */
[----:B------:R-:W-:-:S04]  /*04d0*/  IMAD R3, R8, R3, R15 ;  /* 0x0000000308037224 */ /* 0x000fc800078e020f */
[----:B------:R-:W-:Y:S01]  /*04e0*/  IMAD.IADD R3, R2, 0x1, R3 ;  /* 0x0000000102037824 */ /* 0x000fe200078e0203 */
[----:B------:R-:W-:-:S03]  /*04f0*/  SHF.R.U32.HI R2, RZ, 0x4, R14 ;  /* 0x00000004ff027819 */ /* 0x000fc6000001160e */
[----:B------:R-:W-:Y:S01]  /*0500*/  IMAD R18, R3, 0x10, R0 ;  /* 0x0000001003127824 */ /* 0x000fe200078e0200 */
[----:B------:R-:W-:Y:S02]  /*0510*/  SGXT.U32 R2, R2, 0x4 ;  /* 0x000000040202781a */ /* 0x000fe40000000000 */
[----:B------:R-:W-:Y:S02]  /*0520*/  LOP3.LUT R3, R14, 0x80, RZ, 0xc0, !PT ;  /* 0x000000800e037812 */ /* 0x000fe400078ec0ff */
[----:B------:R1:W-:Y:S01]  /*0530*/  STL [R1+0x5f8], R18 ;  /* 0x0005f81201007387 */ /* 0x0003e20000100800 */
[C---:B------:R-:W-:Y:S02]  /*0540*/  LOP3.LUT R0, R2.reuse, 0x10, RZ, 0xfc, !PT ;  /* 0x0000001002007812 */ /* 0x040fe400078efcff */
[C---:B------:R-:W-:Y:S01]  /*0550*/  LOP3.LUT R7, R2.reuse, 0x20, RZ, 0xfc, !PT ;  /* 0x0000002002077812 */ /* 0x040fe200078efcff */
[----:B------:R1:W-:Y:S01]  /*0560*/  STL [R1+0x5ec], R12 ;  /* 0x0005ec0c01007387 */ /* 0x0003e20000100800 */
[----:B------:R-:W-:Y:S01]  /*0570*/  LOP3.LUT R0, R2, 0x40, RZ, 0xfc, !PT ;  /* 0x0000004002007812 */ /* 0x000fe200078efcff */
[----:B0---4-:R-:W-:Y:S06]  /*0580*/  BRA.U UP0, `(.L_x_0) ;  /* 0x0000000100207547 */ /* 0x011fec000b800000 */
[----:B------:R-:W-:Y:S01]  /*0590*/  IMAD.SHL.U32 R0, R14, 0x20, RZ ;  /* 0x000000200e007824 */ /* 0x000fe200078e00ff */
[----:B------:R-:W-:Y:S02]  /*05a0*/  CS2R R2, SRZ ;  /* 0x0000000000027805 */ /* 0x000fe4000001ff00 */
[----:B------:R-:W-:Y:S02]  /*05b0*/  CS2R R8, SRZ ;  /* 0x0000000000087805 */ /* 0x000fe4000001ff00 */
[----:B------:R-:W-:Y:S02]  /*05c0*/  CS2R R6, SRZ ;  /* 0x0000000000067805 */ /* 0x000fe4000001ff00 */
[----:B------:R-:W-:Y:S02]  /*05d0*/  CS2R R4, SRZ ;  /* 0x0000000000047805 */ /* 0x000fe4000001ff00 */
[----:B------:R-:W-:-:S05]  /*05e0*/  LOP3.LUT R0, R0, 0x60, RZ, 0xc0, !PT ;  /* 0x0000006000007812 */ /* 0x000fca00078ec0ff */
[----:B------:R0:W-:Y:S01]  /*05f0*/  STL [R1+0x5f4], R0 ;  /* 0x0005f40001007387 */ /* 0x0001e20000100800 */
[----:B------:R-:W-:Y:S05]  /*0600*/  BRA `(.L_x_1) ;  /* 0x0000018400847947 */ /* 0x000fea0003800000 */
.L_x_0:
[----:B------:R-:W-:Y:S01]  /*0610*/  IABS R0, R4 ;  /* 0x0000000400007213 */ /* 0x000fe20000000000 */
[----:B------:R-:W-:Y:S01]  /*0620*/  STL [R1+0x758], R5 ;  /* 0x0007580501007387 */ /* 0x000fe20000100800 */
[----:B------:R-:W-:Y:S01]  /*0630*/  IABS R2, R5 ;  /* 0x0000000500027213 */ /* 0x000fe20000000000 */
[----:B------:R-:W0:Y:S01]  /*0640*/  LDCU UR12, c[0x0][0x3a4] ;  /* 0x00007480ff0c77ac */ /* 0x000e220008000800 */
[----:B------:R-:W2:Y:S01]  /*0650*/  I2F.RP R11, R0 ;  /* 0x00000000000b7306 */ /* 0x000ea20000209400 */
[----:B------:R-:W-:Y:S02]  /*0660*/  ISETP.GE.AND P5, PT, R18, RZ, PT ;  /* 0x000000ff1200720c */ /* 0x000fe40003fa6270 */
[----:B------:R-:W-:Y:S01]  /*0670*/  ISETP.NE.AND P4, PT, R4, RZ, PT ;  /* 0x000000ff0400720c */ /* 0x000fe20003f85270 */
[----:B------:R-:W3:Y:S04]  /*0680*/  LDCU UR10, c[0x0][0x3b0] ;  /* 0x00007600ff0a77ac */ /* 0x000ee80008000800 */
[----:B------:R-:W4:Y:S01]  /*0690*/  I2F.RP R10, R2 ;  /* 0x00000002000a7306 */ /* 0x000f220000209400 */
[----:B------:R-:W1:Y:S01]  /*06a0*/  LDCU UR11, c[0x0][0x3a8] ;  /* 0x00007500ff0b77ac */ /* 0x000e620008000800 */
[----:B------:R-:W0:Y:S06]  /*06b0*/  LDCU UR6, c[0x0][0x3ac] ;  /* 0x00007580ff0677ac */ /* 0x000e2c0008000800 */
[----:B--2---:R-:W2:Y:S08]  /*06c0*/  MUFU.RCP R11, R11 ;  /* 0x0000000b000b7308 */ /* 0x004eb00000001000 */
[----:B----4-:R-:W4:Y:S01]  /*06d0*/  MUFU.RCP R10, R10 ;  /* 0x0000000a000a7308 */ /* 0x010f220000001000 */
[----:B--2---:R-:W-:-:S07]  /*06e0*/  VIADD R6, R11, 0xffffffe ;  /* 0x0ffffffe0b067836 */ /* 0x004fce0000000000 */
[----:B------:R2:W0:Y:S01]  /*06f0*/  F2I.FTZ.U32.TRUNC.NTZ R7, R6 ;  /* 0x0000000600077305 */ /* 0x000422000021f000 */
[----:B----4-:R-:W-:Y:S01]  /*0700*/  VIADD R8, R10, 0xffffffe ;  /* 0x0ffffffe0a087836 */ /* 0x010fe20000000000 */
[----:B------:R-:W-:-:S06]  /*0710*/  IABS R10, R18 ;  /* 0x00000012000a7213 */ /* 0x000fcc0000000000 */
[----:B------:R4:W1:Y:S01]  /*0720*/  F2I.FTZ.U32.TRUNC.NTZ R9, R8 ;  /* 0x0000000800097305 */ /* 0x000862000021f000 */
[----:B--2---:R-:W-:Y:S02]  /*0730*/  IMAD.MOV.U32 R6, RZ, RZ, RZ ;  /* 0x000000ffff067224 */ /* 0x004fe400078e00ff */
[----:B0-----:R-:W-:Y:S02]  /*0740*/  IMAD.MOV R13, RZ, RZ, -R7 ;  /* 0x000000ffff0d7224 */ /* 0x001fe400078e0a07 */
[----:B----4-:R-:W-:Y:S02]  /*0750*/  IMAD.MOV.U32 R8, RZ, RZ, RZ ;  /* 0x000000ffff087224 */ /* 0x010fe400078e00ff */
[----:B------:R-:W-:-:S04]  /*0760*/  IMAD R13, R13, R0, RZ ;  /* 0x000000000d0d7224 */ /* 0x000fc800078e02ff */
[----:B------:R-:W-:Y:S01]  /*0770*/  IMAD.HI.U32 R7, R7, R13, R6 ;  /* 0x0000000d07077227 */ /* 0x000fe200078e0006 */
[----:B------:R-:W-:-:S03]  /*0780*/  LEA.HI R6, R3, R12, RZ, 0x19 ;  /* 0x0000000c03067211 */ /* 0x000fc600078fc8ff */
[----:B-1----:R-:W-:Y:S01]  /*0790*/  IMAD.MOV R11, RZ, RZ, -R9 ;  /* 0x000000ffff0b7224 */ /* 0x002fe200078e0a09 */
[----:B------:R-:W-:Y:S01]  /*07a0*/  IABS R14, R6 ;  /* 0x00000006000e7213 */ /* 0x000fe20000000000 */
[----:B------:R-:W-:Y:S01]  /*07b0*/  IMAD.HI.U32 R7, R7, R10, RZ ;  /* 0x0000000a07077227 */ /* 0x000fe200078e00ff */
[----:B------:R-:W-:-:S03]  /*07c0*/  IADD3 R12, PT, PT, R6, 0xfc, RZ ;  /* 0x000000fc060c7810 */ /* 0x000fc60007ffe0ff */
[----:B------:R-:W-:Y:S01]  /*07d0*/  IMAD.MOV R7, RZ, RZ, -R7 ;  /* 0x000000ffff077224 */ /* 0x000fe200078e0a07 */
[----:B------:R-:W-:Y:S01]  /*07e0*/  IABS R15, R12 ;  /* 0x0000000c000f7213 */ /* 0x000fe20000000000 */
[----:B------:R-:W-:Y:S02]  /*07f0*/  IMAD R3, R11, R2, RZ ;  /* 0x000000020b037224 */ /* 0x000fe400078e02ff */
[----:B------:R-:W-:Y:S02]  /*0800*/  IMAD R7, R0, R7, R10 ;  /* 0x0000000700077224 */ /* 0x000fe400078e020a */
[----:B------:R-:W-:-:S03]  /*0810*/  IMAD.HI.U32 R3, R9, R3, R8 ;  /* 0x0000000309037227 */ /* 0x000fc600078e0008 */
[----:B------:R-:W-:Y:S01]  /*0820*/  ISETP.GT.U32.AND P0, PT, R0, R7, PT ;  /* 0x000000070000720c */ /* 0x000fe20003f04070 */
[----:B------:R-:W-:Y:S02]  /*0830*/  VIADD R11, R6, 0xfa ;  /* 0x000000fa060b7836 */ /* 0x000fe40000000000 */
[----:B------:R-:W-:-:S03]  /*0840*/  IMAD.HI.U32 R8, R3, R14, RZ ;  /* 0x0000000e03087227 */ /* 0x000fc600078e00ff */
[----:B------:R-:W-:Y:S01]  /*0850*/  IABS R13, R11 ;  /* 0x0000000b000d7213 */ /* 0x000fe20000000000 */
[----:B------:R-:W-:Y:S02]  /*0860*/  VIADD R16, R6, 0xfe ;  /* 0x000000fe06107836 */ /* 0x000fe40000000000 */
[----:B------:R-:W-:Y:S02]  /*0870*/  IMAD.MOV R9, RZ, RZ, -R8 ;  /* 0x000000ffff097224 */ /* 0x000fe400078e0a08 */
[----:B------:R-:W-:Y:S01]  /*0880*/  IMAD.HI.U32 R10, R3, R13, RZ ;  /* 0x0000000d030a7227 */ /* 0x000fe200078e00ff */
[----:B------:R-:W-:Y:S02]  /*0890*/  IABS R17, R16 ;  /* 0x0000001000117213 */ /* 0x000fe40000000000 */
[----:B------:R-:W-:Y:S01]  /*08a0*/  ISETP.GE.AND P1, PT, R16, RZ, PT ;  /* 0x000000ff1000720c */ /* 0x000fe20003f26270 */
[----:B------:R-:W-:Y:S02]  /*08b0*/  @!P0 IMAD.IADD R7, R7, 0x1, -R0 ;  /* 0x0000000107078824 */ /* 0x000fe400078e0a00 */
[----:B------:R-:W-:-:S02]  /*08c0*/  IMAD R14, R2, R9, R14 ;  /* 0x00000009020e7224 */ /* 0x000fc400078e020e */
[C---:B------:R-:W-:Y:S01]  /*08d0*/  IMAD.HI.U32 R9, R3.reuse, R15, RZ ;  /* 0x0000000f03097227 */ /* 0x040fe200078e00ff */
[----:B------:R-:W-:Y:S02]  /*08e0*/  ISETP.GT.U32.AND P2, PT, R0, R7, PT ;  /* 0x000000070000720c */ /* 0x000fe40003f44070 */
[----:B------:R-:W-:Y:S01]  /*08f0*/  ISETP.GT.U32.AND P0, PT, R2, R14, PT ;  /* 0x0000000e0200720c */ /* 0x000fe20003f04070 */
[----:B------:R-:W-:Y:S02]  /*0900*/  IMAD.MOV R10, RZ, RZ, -R10 ;  /* 0x000000ffff0a7224 */ /* 0x000fe400078e0a0a */
[----:B------:R-:W-:-:S04]  /*0910*/  IMAD.HI.U32 R8, R3, R17, RZ ;  /* 0x0000001103087227 */ /* 0x000fc800078e00ff */
[----:B------:R-:W-:Y:S02]  /*0920*/  IMAD.MOV R9, RZ, RZ, -R9 ;  /* 0x000000ffff097224 */ /* 0x000fe400078e0a09 */
[C---:B------:R-:W-:Y:S02]  /*0930*/  IMAD R13, R2.reuse, R10, R13 ;  /* 0x0000000a020d7224 */ /* 0x040fe400078e020d */
[----:B------:R-:W-:Y:S02]  /*0940*/  @!P2 IMAD.IADD R7, R7, 0x1, -R0 ;  /* 0x000000010707a824 */ /* 0x000fe400078e0a00 */
[----:B------:R-:W-:Y:S02]  /*0950*/  IMAD.MOV R8, RZ, RZ, -R8 ;  /* 0x000000ffff087224 */ /* 0x000fe400078e0a08 */
[----:B------:R-:W-:Y:S02]  /*0960*/  IMAD.MOV.U32 R0, RZ, RZ, R7 ;  /* 0x000000ffff007224 */ /* 0x000fe400078e0007 */
[----:B------:R-:W-:-:S02]  /*0970*/  IMAD R15, R2, R9, R15 ;  /* 0x00000009020f7224 */ /* 0x000fc400078e020f */
[----:B------:R-:W-:Y:S01]  /*0980*/  @!P5 IMAD.MOV R0, RZ, RZ, -R0 ;  /* 0x000000ffff00d224 */ /* 0x000fe200078e0a00 */
[C---:B------:R-:W-:Y:S01]  /*0990*/  ISETP.GT.U32.AND P5, PT, R2.reuse, R13, PT ;  /* 0x0000000d0200720c */ /* 0x040fe20003fa4070 */
[C---:B------:R-:W-:Y:S01]  /*09a0*/  IMAD R17, R2.reuse, R8, R17 ;  /* 0x0000000802117224 */ /* 0x040fe200078e0211 */
[----:B------:R-:W-:Y:S01]  /*09b0*/  ISETP.GT.U32.AND P6, PT, R2, R15, PT ;  /* 0x0000000f0200720c */ /* 0x000fe20003fc4070 */
[C---:B------:R-:W-:Y:S01]  /*09c0*/  VIADD R16, R6.reuse, 0xf8 ;  /* 0x000000f806107836 */ /* 0x040fe20000000000 */
[----:B------:R-:W-:Y:S01]  /*09d0*/  @!P4 LOP3.LUT R0, RZ, R4, RZ, 0x33, !PT ;  /* 0x00000004ff00c212 */ /* 0x000fe200078e33ff */
[----:B------:R-:W-:Y:S01]  /*09e0*/  VIADD R8, R6, 0xf6 ;  /* 0x000000f606087836 */ /* 0x000fe20000000000 */
[----:B------:R-:W-:Y:S01]  /*09f0*/  ISETP.GT.U32.AND P3, PT, R2, R17, PT ;  /* 0x000000110200720c */ /* 0x000fe20003f64070 */
[--C-:B------:R-:W-:Y:S01]  /*0a00*/  @!P0 IMAD.IADD R14, R14, 0x1, -R2.reuse ;  /* 0x000000010e0e8824 */ /* 0x100fe200078e0a02 */
[----:B------:R-:W-:Y:S01]  /*0a10*/  IABS R9, R16 ;  /* 0x0000001000097213 */ /* 0x000fe20000000000 */
[----:B------:R-:W-:Y:S01]  /*0a20*/  VIADD R18, R6, 0xf4 ;  /* 0x000000f406127836 */ /* 0x000fe20000000000 */
[----:B------:R-:W-:Y:S01]  /*0a30*/  IABS R10, R8 ;  /* 0x00000008000a7213 */ /* 0x000fe20000000000 */
[----:B------:R0:W-:Y:S01]  /*0a40*/  STL [R1+0x6c4], R0 ;  /* 0x0006c40001007387 */ /* 0x0001e20000100800 */
[----:B------:R-:W-:Y:S01]  /*0a50*/  ISETP.GT.U32.AND P2, PT, R2, R14, PT ;  /* 0x0000000e0200720c */ /* 0x000fe20003f44070 */
[--C-:B------:R-:W-:Y:S01]  /*0a60*/  @!P5 IMAD.IADD R13, R13, 0x1, -R2.reuse ;  /* 0x000000010d0dd824 */ /* 0x100fe200078e0a02 */
[----:B------:R-:W-:Y:S01]  /*0a70*/  ISETP.GE.AND P4, PT, R11, RZ, PT ;  /* 0x000000ff0b00720c */ /* 0x000fe20003f86270 */
[----:B------:R-:W-:Y:S01]  /*0a80*/  @!P6 IMAD.IADD R15, R15, 0x1, -R2 ;  /* 0x000000010f0fe824 */ /* 0x000fe200078e0a02 */
[----:B------:R-:W-:Y:S01]  /*0a90*/  ISETP.GE.AND P0, PT, R12, RZ, PT ;  /* 0x000000ff0c00720c */ /* 0x000fe20003f06270 */
[----:B------:R-:W-:Y:S01]  /*0aa0*/  IMAD.HI.U32 R7, R3, R9, RZ ;  /* 0x0000000903077227 */ /* 0x000fe200078e00ff */
[----:B------:R-:W-:-:S02]  /*0ab0*/  ISETP.GT.U32.AND P5, PT, R2, R13, PT ;  /* 0x0000000d0200720c */ /* 0x000fc40003fa4070 */
[----:B------:R-:W-:Y:S01]  /*0ac0*/  @!P3 IADD3 R17, PT, PT, R17, -R2, RZ ;  /* 0x800000021111b210 */ /* 0x000fe20007ffe0ff */
[----:B------:R-:W-:Y:S01]  /*0ad0*/  IMAD.HI.U32 R4, R3, R10, RZ ;  /* 0x0000000a03047227 */ /* 0x000fe200078e00ff */
[C---:B------:R-:W-:Y:S02]  /*0ae0*/  ISETP.GT.U32.AND P3, PT, R2.reuse, R15, PT ;  /* 0x0000000f0200720c */ /* 0x040fe40003f64070 */
[C---:B------:R-:W-:Y:S01]  /*0af0*/  ISETP.GT.U32.AND P6, PT, R2.reuse, R17, PT ;  /* 0x000000110200720c */ /* 0x040fe20003fc4070 */
[----:B------:R-:W-:Y:S02]  /*0b00*/  IMAD.MOV R7, RZ, RZ, -R7 ;  /* 0x000000ffff077224 */ /* 0x000fe400078e0a07 */
[----:B------:R-:W-:Y:S02]  /*0b10*/  IMAD.MOV R19, RZ, RZ, -R4 ;  /* 0x000000ffff137224 */ /* 0x000fe400078e0a04 */
[C---:B------:R-:W-:Y:S02]  /*0b20*/  IMAD R11, R2.reuse, R7, R9 ;  /* 0x00000007020b7224 */ /* 0x040fe400078e0209 */
[----:B------:R-:W-:Y:S01]  /*0b30*/  IMAD R7, R2, R19, R10 ;  /* 0x0000001302077224 */ /* 0x000fe200078e020a */
[----:B------:R-:W-:Y:S01]  /*0b40*/  IABS R19, R18 ;  /* 0x0000001200137213 */ /* 0x000fe20000000000 */
[----:B------:R-:W-:-:S02]  /*0b50*/  VIADD R12, R6, 0xf2 ;  /* 0x000000f2060c7836 */ /* 0x000fc40000000000 */
[--C-:B------:R-:W-:Y:S01]  /*0b60*/  @!P5 IMAD.IADD R13, R13, 0x1, -R2.reuse ;  /* 0x000000010d0dd824 */ /* 0x100fe200078e0a02 */
[----:B------:R-:W-:Y:S01]  /*0b70*/  ISETP.GT.U32.AND P5, PT, R2, R7, PT ;  /* 0x000000070200720c */ /* 0x000fe20003fa4070 */
[--C-:B------:R-:W-:Y:S01]  /*0b80*/  @!P2 IMAD.IADD R14, R14, 0x1, -R2.reuse ;  /* 0x000000010e0ea824 */ /* 0x100fe200078e0a02 */
[----:B------:R-:W-:Y:S01]  /*0b90*/  IABS R9, R12 ;  /* 0x0000000c00097213 */ /* 0x000fe20000000000 */
[--C-:B------:R-:W-:Y:S01]  /*0ba0*/  @!P3 IMAD.IADD R15, R15, 0x1, -R2.reuse ;  /* 0x000000010f0fb824 */ /* 0x100fe200078e0a02 */
[----:B------:R-:W-:Y:S01]  /*0bb0*/  ISETP.GE.AND P2, PT, R16, RZ, PT ;  /* 0x000000ff1000720c */ /* 0x000fe20003f46270 */
[C---:B------:R-:W-:Y:S01]  /*0bc0*/  VIADD R16, R6.reuse, 0xf0 ;  /* 0x000000f006107836 */ /* 0x040fe20000000000 */
[----:B------:R-:W-:Y:S01]  /*0bd0*/  ISETP.GE.AND P3, PT, R6, RZ, PT ;  /* 0x000000ff0600720c */ /* 0x000fe20003f66270 */
[----:B------:R-:W-:Y:S01]  /*0be0*/  @!P6 IMAD.IADD R17, R17, 0x1, -R2 ;  /* 0x000000011111e824 */ /* 0x000fe200078e0a02 */
[----:B------:R-:W-:Y:S01]  /*0bf0*/  ISETP.GT.U32.AND P6, PT, R2, R11, PT ;  /* 0x0000000b0200720c */ /* 0x000fe20003fc4070 */
[----:B------:R-:W-:Y:S01]  /*0c00*/  IMAD.HI.U32 R10, R3, R9, RZ ;  /* 0x00000009030a7227 */ /* 0x000fe200078e00ff */
[----:B------:R-:W-:-:S03]  /*0c10*/  IABS R21, R16 ;  /* 0x0000001000157213 */ /* 0x000fc60000000000 */
[----:B------:R-:W-:Y:S01]  /*0c20*/  @!P5 IMAD.IADD R7, R7, 0x1, -R2 ;  /* 0x000000010707d824 */ /* 0x000fe200078e0a02 */
[----:B------:R-:W-:Y:S01]  /*0c30*/  IADD3 R20, PT, PT, -R10, RZ, RZ ;  /* 0x000000ff0a147210 */ /* 0x000fe20007ffe1ff */
[----:B------:R-:W-:Y:S02]  /*0c40*/  IMAD.MOV.U32 R10, RZ, RZ, R21 ;  /* 0x000000ffff0a7224 */ /* 0x000fe400078e0015 */
[----:B------:R-:W-:-:S04]  /*0c50*/  IMAD.HI.U32 R4, R3, R19, RZ ;  /* 0x0000001303047227 */ /* 0x000fc800078e00ff */
[----:B------:R-:W-:Y:S01]  /*0c60*/  @!P3 IMAD.MOV R14, RZ, RZ, -R14 ;  /* 0x000000ffff0eb224 */ /* 0x000fe200078e0a0e */
[C---:B------:R-:W-:Y:S01]  /*0c70*/  ISETP.GT.U32.AND P3, PT, R2.reuse, R7, PT ;  /* 0x000000070200720c */ /* 0x040fe20003f64070 */
[----:B------:R-:W-:Y:S02]  /*0c80*/  IMAD R9, R2, R20, R9 ;  /* 0x0000001402097224 */ /* 0x000fe400078e0209 */
[----:B------:R-:W-:Y:S01]  /*0c90*/  IMAD.HI.U32 R20, R3, R10, RZ ;  /* 0x0000000a03147227 */ /* 0x000fe200078e00ff */
[----:B------:R-:W-:Y:S03]  /*0ca0*/  STL [R1+0x75c], R14 ;  /* 0x00075c0e01007387 */ /* 0x000fe60000100800 */
[----:B------:R-:W-:Y:S01]  /*0cb0*/  @!P6 IMAD.IADD R11, R11, 0x1, -R2 ;  /* 0x000000010b0be824 */ /* 0x000fe200078e0a02 */
[----:B------:R-:W-:Y:S01]  /*0cc0*/  ISETP.GE.AND P6, PT, R8, RZ, PT ;  /* 0x000000ff0800720c */ /* 0x000fe20003fc6270 */
[----:B------:R-:W-:-:S02]  /*0cd0*/  IMAD.MOV R4, RZ, RZ, -R4 ;  /* 0x000000ffff047224 */ /* 0x000fc400078e0a04 */
[----:B------:R-:W-:Y:S01]  /*0ce0*/  IMAD.MOV.U32 R22, RZ, RZ, R17 ;  /* 0x000000ffff167224 */ /* 0x000fe200078e0011 */
[C---:B------:R-:W-:Y:S01]  /*0cf0*/  ISETP.GT.U32.AND P5, PT, R2.reuse, R11, PT ;  /* 0x0000000b0200720c */ /* 0x040fe20003fa4070 */
[----:B------:R-:W-:Y:S02]  /*0d00*/  IMAD.MOV R17, RZ, RZ, -R20 ;  /* 0x000000ffff117224 */ /* 0x000fe400078e0a14 */
[C---:B------:R-:W-:Y:S02]  /*0d10*/  IMAD R19, R2.reuse, R4, R19 ;  /* 0x0000000402137224 */ /* 0x040fe400078e0213 */
[----:B0-----:R-:W-:Y:S02]  /*0d20*/  IMAD.MOV.U32 R0, RZ, RZ, R13 ;  /* 0x000000ffff007224 */ /* 0x001fe400078e000d */
[C---:B------:R-:W-:Y:S02]  /*0d30*/  IMAD R13, R2.reuse, R17, R10 ;  /* 0x00000011020d7224 */ /* 0x040fe400078e020a */
[----:B------:R-:W-:Y:S01]  /*0d40*/  @!P1 IMAD.MOV R22, RZ, RZ, -R22 ;  /* 0x000000ffff169224 */ /* 0x000fe200078e0a16 */
[C---:B------:R-:W-:Y:S01]  /*0d50*/  ISETP.GT.U32.AND P1, PT, R2.reuse, R19, PT ;  /* 0x000000130200720c */ /* 0x040fe20003f24070 */
[----:B------:R-:W-:Y:S01]  /*0d60*/  @!P3 IMAD.IADD R7, R7, 0x1, -R2 ;  /* 0x000000010707b824 */ /* 0x000fe200078e0a02 */
[----:B------:R-:W-:Y:S01]  /*0d70*/  ISETP.GT.U32.AND P3, PT, R2, R13, PT ;  /* 0x0000000d0200720c */ /* 0x000fe20003f64070 */
[----:B------:R-:W-:Y:S01]  /*0d80*/  VIADD R8, R6, 0xee ;  /* 0x000000ee06087836 */ /* 0x000fe20000000000 */
[----:B------:R-:W-:Y:S01]  /*0d90*/  @!P5 IADD3 R11, PT, PT, R11, -R2, RZ ;  /* 0x800000020b0bd210 */ /* 0x000fe20007ffe0ff */
[----:B------:R-:W-:Y:S01]  /*0da0*/  IMAD.MOV.U32 R5, RZ, RZ, R15 ;  /* 0x000000ffff057224 */ /* 0x000fe200078e000f */
[----:B------:R-:W-:Y:S01]  /*0db0*/  STL [R1+0x30], R22 ;  /* 0x0000301601007387 */ /* 0x000fe20000100800 */
[----:B------:R-:W-:Y:S01]  /*0dc0*/  @!P4 IMAD.MOV R0, RZ, RZ, -R0 ;  /* 0x000000ffff00c224 */ /* 0x000fe200078e0a00 */
[----:B------:R-:W-:Y:S01]  /*0dd0*/  IABS R4, R8 ;  /* 0x0000000800047213 */ /* 0x000fe20000000000 */
[----:B------:R-:W-:Y:S01]  /*0de0*/  @!P0 IMAD.MOV R5, RZ, RZ, -R5 ;  /* 0x000000ffff058224 */ /* 0x000fe200078e0a05 */
[----:B------:R-:W-:Y:S01]  /*0df0*/  ISETP.GT.U32.AND P4, PT, R2, R9, PT ;  /* 0x000000090200720c */ /* 0x000fe20003f84070 */
[----:B------:R-:W-:Y:S01]  /*0e00*/  VIADD R10, R6, 0xec ;  /* 0x000000ec060a7836 */ /* 0x000fe20000000000 */
[----:B------:R-:W-:Y:S01]  /*0e10*/  ISETP.GE.AND P5, PT, R12, RZ, PT ;  /* 0x000000ff0c00720c */ /* 0x000fe20003fa6270 */
[----:B------:R-:W-:Y:S01]  /*0e20*/  IMAD.HI.U32 R12, R3, R4, RZ ;  /* 0x00000004030c7227 */ /* 0x000fe200078e00ff */
[----:B------:R-:W-:Y:S01]  /*0e30*/  STL [R1+0x20], R5 ;  /* 0x0000200501007387 */ /* 0x000fe20000100800 */
[----:B------:R-:W-:-:S02]  /*0e40*/  ISETP.GE.AND P0, PT, R18, RZ, PT ;  /* 0x000000ff1200720c */ /* 0x000fc40003f06270 */
[--C-:B------:R-:W-:Y:S01]  /*0e50*/  @!P1 IMAD.IADD R19, R19, 0x1, -R2.reuse ;  /* 0x0000000113139824 */ /* 0x100fe200078e0a02 */
[----:B------:R0:W-:Y:S01]  /*0e60*/  STL [R1+0x1c], R0 ;  /* 0x00001c0001007387 */ /* 0x0001e20000100800 */
[----:B------:R-:W-:Y:S01]  /*0e70*/  ISETP.GE.AND P1, PT, R16, RZ, PT ;  /* 0x000000ff1000720c */ /* 0x000fe20003f26270 */
[--C-:B------:R-:W-:Y:S01]  /*0e80*/  @!P3 IMAD.IADD R13, R13, 0x1, -R2.reuse ;  /* 0x000000010d0db824 */ /* 0x100fe200078e0a02 */
[----:B------:R-:W-:Y:S01]  /*0e90*/  IABS R16, R10 ;  /* 0x0000000a00107213 */ /* 0x000fe20000000000 */
[----:B------:R-:W-:Y:S02]  /*0ea0*/  VIADD R17, R6, 0xea ;  /* 0x000000ea06117836 */ /* 0x000fe40000000000 */
[----:B------:R-:W-:Y:S01]  /*0eb0*/  @!P4 IMAD.IADD R9, R9, 0x1, -R2 ;  /* 0x000000010909c824 */ /* 0x000fe200078e0a02 */
[----:B------:R-:W-:Y:S01]  /*0ec0*/  ISETP.GT.U32.AND P3, PT, R2, R13, PT ;  /* 0x0000000d0200720c */ /* 0x000fe20003f64070 */
[----:B------:R-:W-:Y:S01]  /*0ed0*/  VIADD R18, R6, 0xde ;  /* 0x000000de06127836 */ /* 0x000fe20000000000 */
[----:B------:R-:W-:Y:S01]  /*0ee0*/  ISETP.GT.U32.AND P4, PT, R2, R19, PT ;  /* 0x000000130200720c */ /* 0x000fe20003f84070 */
[----:B0-----:R-:W-:Y:S01]  /*0ef0*/  IMAD.MOV.U32 R0, RZ, RZ, R11 ;  /* 0x000000ffff007224 */ /* 0x001fe200078e000b */
[----:B------:R-:W-:Y:S01]  /*0f00*/  IABS R15, R17 ;  /* 0x00000011000f7213 */ /* 0x000fe20000000000 */
[----:B------:R-:W-:-:S02]  /*0f10*/  IMAD.MOV R11, RZ, RZ, -R12 ;  /* 0x000000ffff0b7224 */ /* 0x000fc400078e0a0c */
[----:B------:R-:W-:Y:S01]  /*0f20*/  @!P2 IMAD.MOV R0, RZ, RZ, -R0 ;  /* 0x000000ffff00a224 */ /* 0x000fe200078e0a00 */
[C---:B------:R-:W-:Y:S01]  /*0f30*/  ISETP.GT.U32.AND P2, PT, R2.reuse, R9, PT ;  /* 0x000000090200720c */ /* 0x040fe20003f44070 */
[----:B------:R-:W-:Y:S02]  /*0f40*/  IMAD R12, R2, R11, R4 ;  /* 0x0000000b020c7224 */ /* 0x000fe400078e0204 */
[----:B------:R-:W-:Y:S01]  /*0f50*/  IMAD.HI.U32 R4, R3, R16, RZ ;  /* 0x0000001003047227 */ /* 0x000fe200078e00ff */
[----:B------:R0:W-:Y:S03]  /*0f60*/  STL [R1+0x18], R0 ;  /* 0x0000180001007387 */ /* 0x0001e60000100800 */
[----:B------:R-:W-:Y:S01]  /*0f70*/  @!P3 IMAD.IADD R13, R13, 0x1, -R2 ;  /* 0x000000010d0db824 */ /* 0x000fe200078e0a02 */
[----:B------:R-:W-:Y:S01]  /*0f80*/  @!P4 IADD3 R19, PT, PT, R19, -R2, RZ ;  /* 0x800000021313c210 */ /* 0x000fe20007ffe0ff */
[----:B------:R-:W-:Y:S01]  /*0f90*/  VIADD R11, R6, 0xe8 ;  /* 0x000000e8060b7836 */ /* 0x000fe20000000000 */
[----:B------:R-:W-:Y:S01]  /*0fa0*/  ISETP.GT.U32.AND P4, PT, R2, R12, PT ;  /* 0x0000000c0200720c */ /* 0x000fe20003f84070 */
[----:B------:R-:W-:-:S02]  /*0fb0*/  VIADD R21, R6, 0xc4 ;  /* 0x000000c406157836 */ /* 0x000fc40000000000 */
[----:B------:R-:W-:Y:S01]  /*0fc0*/  @!P2 IMAD.IADD R9, R9, 0x1, -R2 ;  /* 0x000000010909a824 */ /* 0x000fe200078e0a02 */
[----:B------:R-:W-:Y:S01]  /*0fd0*/  ISETP.GE.AND P2, PT, R10, RZ, PT ;  /* 0x000000ff0a00720c */ /* 0x000fe20003f46270 */
[----:B0-----:R-:W-:Y:S01]  /*0fe0*/  IMAD.MOV.U32 R0, RZ, RZ, R7 ;  /* 0x000000ffff007224 */ /* 0x001fe200078e0007 */
[----:B------:R-:W-:Y:S01]  /*0ff0*/  IABS R22, R21 ;  /* 0x0000001500167213 */ /* 0x000fe20000000000 */
[----:B------:R-:W-:Y:S01]  /*1000*/  IMAD.MOV R7, RZ, RZ, -R4 ;  /* 0x000000ffff077224 */ /* 0x000fe200078e0a04 */
[----:B------:R-:W-:Y:S01]  /*1010*/  IABS R4, R11 ;  /* 0x0000000b00047213 */ /* 0x000fe20000000000 */
[----:B------:R-:W-:Y:S01]  /*1020*/  @!P6 IMAD.MOV R0, RZ, RZ, -R0 ;  /* 0x000000ffff00e224 */ /* 0x000fe200078e0a00 */
[----:B------:R-:W-:Y:S01]  /*1030*/  ISETP.GE.AND P6, PT, R8, RZ, PT ;  /* 0x000000ff0800720c */ /* 0x000fe20003fc6270 */
[C---:B------:R-:W-:Y:S02]  /*1040*/  IMAD R16, R2.reuse, R7, R16 ;  /* 0x0000000702107224 */ /* 0x040fe400078e0210 */
[----:B------:R-:W-:Y:S01]  /*1050*/  IMAD.HI.U32 R7, R3, R15, RZ ;  /* 0x0000000f03077227 */ /* 0x000fe200078e00ff */
[----:B------:R0:W-:Y:S02]  /*1060*/  STL [R1+0xa4], R0 ;  /* 0x0000a40001007387 */ /* 0x0001e40000100800 */
[----:B------:R-:W-:Y:S01]  /*1070*/  ISETP.GT.U32.AND P3, PT, R2, R16, PT ;  /* 0x000000100200720c */ /* 0x000fe20003f64070 */
[----:B------:R-:W-:-:S02]  /*1080*/  IMAD.MOV R7, RZ, RZ, -R7 ;  /* 0x000000ffff077224 */ /* 0x000fc400078e0a07 */
[--C-:B------:R-:W-:Y:S01]  /*1090*/  @!P4 IMAD.IADD R12, R12, 0x1, -R2.reuse ;  /* 0x000000010c0cc824 */ /* 0x100fe200078e0a02 */
[----:B------:R-:W-:Y:S01]  /*10a0*/  ISETP.GE.AND P4, PT, R17, RZ, PT ;  /* 0x000000ff1100720c */ /* 0x000fe20003f86270 */
[----:B------:R-:W-:Y:S02]  /*10b0*/  IMAD R15, R2, R7, R15 ;  /* 0x00000007020f7224 */ /* 0x000fe400078e020f */
[----:B------:R-:W-:Y:S02]  /*10c0*/  IMAD.MOV.U32 R5, RZ, RZ, R9 ;  /* 0x000000ffff057224 */ /* 0x000fe400078e0009 */
[----:B0-----:R-:W-:Y:S02]  /*10d0*/  IMAD.MOV.U32 R0, RZ, RZ, R19 ;  /* 0x000000ffff007224 */ /* 0x001fe400078e0013 */
[----:B------:R-:W-:Y:S02]  /*10e0*/  VIADD R8, R6, 0xe6 ;  /* 0x000000e606087836 */ /* 0x000fe40000000000 */
[----:B------:R-:W-:-:S02]  /*10f0*/  @!P3 IMAD.IADD R16, R16, 0x1, -R2 ;  /* 0x000000011010b824 */ /* 0x000fc400078e0a02 */
[----:B------:R-:W-:Y:S01]  /*1100*/  @!P0 IMAD.MOV R0, RZ, RZ, -R0 ;  /* 0x000000ffff008224 */ /* 0x000fe200078e0a00 */
[C---:B------:R-:W-:Y:S01]  /*1110*/  ISETP.GT.U32.AND P0, PT, R2.reuse, R12, PT ;  /* 0x0000000c0200720c */ /* 0x040fe20003f04070 */
[C---:B------:R-:W-:Y:S01]  /*1120*/  IMAD.HI.U32 R7, R3.reuse, R4, RZ ;  /* 0x0000000403077227 */ /* 0x040fe200078e00ff */
[C---:B------:R-:W-:Y:S02]  /*1130*/  ISETP.GT.U32.AND P3, PT, R2.reuse, R16, PT ;  /* 0x000000100200720c */ /* 0x040fe40003f64070 */
[----:B------:R-:W-:Y:S01]  /*1140*/  IABS R10, R8 ;  /* 0x00000008000a7213 */ /* 0x000fe20000000000 */
[----:B------:R-:W-:Y:S01]  /*1150*/  @!P5 IMAD.MOV R5, RZ, RZ, -R5 ;  /* 0x000000ffff05d224 */ /* 0x000fe200078e0a05 */
[----:B------:R-:W-:Y:S01]  /*1160*/  ISETP.GT.U32.AND P5, PT, R2, R15, PT ;  /* 0x0000000f0200720c */ /* 0x000fe20003fa4070 */
[----:B------:R-:W-:Y:S01]  /*1170*/  IMAD.MOV R7, RZ, RZ, -R7 ;  /* 0x000000ffff077224 */ /* 0x000fe200078e0a07 */
[----:B------:R0:W-:Y:S01]  /*1180*/  STL [R1+0xa8], R0 ;  /* 0x0000a80001007387 */ /* 0x0001e20000100800 */
[----:B------:R-:W-:-:S03]  /*1190*/  IMAD.HI.U32 R9, R3, R10, RZ ;  /* 0x0000000a03097227 */ /* 0x000fc600078e00ff */
[----:B------:R1:W-:Y:S01]  /*11a0*/  STL [R1+0xac], R5 ;  /* 0x0000ac0501007387 */ /* 0x0003e20000100800 */
[----:B------:R-:W-:Y:S02]  /*11b0*/  IMAD R4, R2, R7, R4 ;  /* 0x0000000702047224 */ /* 0x000fe400078e0204 */
[--C-:B------:R-:W-:Y:S02]  /*11c0*/  @!P3 IMAD.IADD R16, R16, 0x1, -R2.reuse ;  /* 0x000000011010b824 */ /* 0x100fe400078e0a02 */
[----:B------:R-:W-:Y:S01]  /*11d0*/  IMAD.MOV R9, RZ, RZ, -R9 ;  /* 0x000000ffff097224 */ /* 0x000fe200078e0a09 */
[----:B------:R-:W-:Y:S01]  /*11e0*/  ISETP.GT.U32.AND P3, PT, R2, R4, PT ;  /* 0x000000040200720c */ /* 0x000fe20003f64070 */
[--C-:B------:R-:W-:Y:S01]  /*11f0*/  @!P0 IMAD.IADD R12, R12, 0x1, -R2.reuse ;  /* 0x000000010c0c8824 */ /* 0x100fe200078e0a02 */
[----:B------:R-:W-:Y:S01]  /*1200*/  ISETP.GE.AND P0, PT, R8, RZ, PT ;  /* 0x000000ff0800720c */ /* 0x000fe20003f06270 */
[----:B------:R-:W-:Y:S02]  /*1210*/  @!P5 IMAD.IADD R15, R15, 0x1, -R2 ;  /* 0x000000010f0fd824 */ /* 0x000fe400078e0a02 */
[----:B0-----:R-:W-:-:S02]  /*1220*/  IMAD.MOV.U32 R0, RZ, RZ, R13 ;  /* 0x000000ffff007224 */ /* 0x001fc400078e000d */
[C---:B------:R-:W-:Y:S01]  /*1230*/  IMAD R10, R2.reuse, R9, R10 ;  /* 0x00000009020a7224 */ /* 0x040fe200078e020a */
[----:B------:R-:W-:Y:S01]  /*1240*/  ISETP.GT.U32.AND P5, PT, R2, R15, PT ;  /* 0x0000000f0200720c */ /* 0x000fe20003fa4070 */
[----:B-1----:R-:W-:Y:S01]  /*1250*/  IMAD.MOV.U32 R5, RZ, RZ, R12 ;  /* 0x000000ffff057224 */ /* 0x002fe200078e000c */
[----:B------:R-:W-:Y:S01]  /*1260*/  @!P1 IADD3 R0, PT, PT, -R0, RZ, RZ ;  /* 0x000000ff00009210 */ /* 0x000fe20007ffe1ff */
[----:B------:R-:W-:Y:S01]  /*1270*/  VIADD R8, R6, 0xe2 ;  /* 0x000000e206087836 */ /* 0x000fe20000000000 */
[----:B------:R-:W-:Y:S01]  /*1280*/  ISETP.GE.AND P1, PT, R11, RZ, PT ;  /* 0x000000ff0b00720c */ /* 0x000fe20003f26270 */
[----:B------:R-:W-:Y:S01]  /*1290*/  @!P6 IMAD.MOV R5, RZ, RZ, -R5 ;  /* 0x000000ffff05e224 */ /* 0x000fe200078e0a05 */
[----:B------:R-:W-:Y:S01]  /*12a0*/  ISETP.GT.U32.AND P6, PT, R2, R10, PT ;  /* 0x0000000a0200720c */ /* 0x000fe20003fc4070 */
[----:B------:R0:W-:Y:S01]  /*12b0*/  STL [R1+0xb0], R0 ;  /* 0x0000b00001007387 */ /* 0x0001e20000100800 */
[----:B------:R-:W-:Y:S01]  /*12c0*/  @!P3 IADD3 R4, PT, PT, R4, -R2, RZ ;  /* 0x800000020404b210 */ /* 0x000fe20007ffe0ff */
[----:B------:R-:W-:Y:S01]  /*12d0*/  VIADD R11, R6, 0xe4 ;  /* 0x000000e4060b7836 */ /* 0x000fe20000000000 */
[----:B------:R-:W-:Y:S01]  /*12e0*/  IABS R13, R8 ;  /* 0x00000008000d7213 */ /* 0x000fe20000000000 */
[----:B------:R-:W-:Y:S01]  /*12f0*/  STL [R1+0xb8], R5 ;  /* 0x0000b80501007387 */ /* 0x000fe20000100800 */
[----:B------:R-:W-:Y:S01]  /*1300*/  ISETP.GT.U32.AND P3, PT, R2, R4, PT ;  /* 0x000000040200720c */ /* 0x000fe20003f64070 */
[----:B------:R-:W-:Y:S01]  /*1310*/  @!P5 IMAD.IADD R15, R15, 0x1, -R2 ;  /* 0x000000010f0fd824 */ /* 0x000fe200078e0a02 */
[----:B------:R-:W-:Y:S01]  /*1320*/  IABS R9, R11 ;  /* 0x0000000b00097213 */ /* 0x000fe20000000000 */
[----:B------:R-:W-:Y:S01]  /*1330*/  VIADD R7, R6, 0xe0 ;  /* 0x000000e006077836 */ /* 0x000fe20000000000 */
[----:B------:R-:W-:Y:S01]  /*1340*/  ISETP.GE.AND P5, PT, R8, RZ, PT ;  /* 0x000000ff0800720c */ /* 0x000fe20003fa6270 */
[----:B0-----:R-:W-:-:S02]  /*1350*/  IMAD.MOV.U32 R0, RZ, RZ, R16 ;  /* 0x000000ffff007224 */ /* 0x001fc400078e0010 */
[----:B------:R-:W-:Y:S01]  /*1360*/  @!P6 IMAD.IADD R10, R10, 0x1, -R2 ;  /* 0x000000010a0ae824 */ /* 0x000fe200078e0a02 */
[----:B------:R-:W-:Y:S01]  /*1370*/  IABS R12, R7 ;  /* 0x00000007000c7213 */ /* 0x000fe20000000000 */
[----:B------:R-:W-:Y:S01]  /*1380*/  @!P2 IMAD.MOV R0, RZ, RZ, -R0 ;  /* 0x000000ffff00a224 */ /* 0x000fe200078e0a00 */
[----:B------:R-:W-:Y:S01]  /*1390*/  ISETP.GE.AND P2, PT, R11, RZ, PT ;  /* 0x000000ff0b00720c */ /* 0x000fe20003f46270 */
[C---:B------:R-:W-:Y:S01]  /*13a0*/  IMAD.HI.U32 R16, R3.reuse, R9, RZ ;  /* 0x0000000903107227 */ /* 0x040fe200078e00ff */
[----:B------:R-:W-:Y:S02]  /*13b0*/  ISETP.GT.U32.AND P6, PT, R2, R10, PT ;  /* 0x0000000a0200720c */ /* 0x000fe40003fc4070 */
[----:B------:R0:W-:Y:S01]  /*13c0*/  STL [R1+0x1c4], R0 ;  /* 0x0001c40001007387 */ /* 0x0001e20000100800 */
[----:B------:R-:W-:-:S04]  /*13d0*/  IMAD.HI.U32 R8, R3, R13, RZ ;  /* 0x0000000d03087227 */ /* 0x000fc800078e00ff */
[----:B------:R-:W-:Y:S02]  /*13e0*/  IMAD.MOV R16, RZ, RZ, -R16 ;  /* 0x000000ffff107224 */ /* 0x000fe400078e0a10 */
[----:B------:R-:W-:Y:S02]  /*13f0*/  @!P3 IMAD.IADD R4, R4, 0x1, -R2 ;  /* 0x000000010404b824 */ /* 0x000fe400078e0a02 */
[----:B------:R-:W-:Y:S02]  /*1400*/  IMAD.MOV R8, RZ, RZ, -R8 ;  /* 0x000000ffff087224 */ /* 0x000fe400078e0a08 */
[----:B0-----:R-:W-:Y:S02]  /*1410*/  IMAD.MOV.U32 R0, RZ, RZ, R15 ;  /* 0x000000ffff007224 */ /* 0x001fe400078e000f */
[C---:B------:R-:W-:Y:S02]  /*1420*/  IMAD R9, R2.reuse, R16, R9 ;  /* 0x0000001002097224 */ /* 0x040fe400078e0209 */
[----:B------:R-:W-:Y:S01]  /*1430*/  @!P4 IMAD.MOV R0, RZ, RZ, -R0 ;  /* 0x000000ffff00c224 */ /* 0x000fe200078e0a00 */
[----:B------:R-:W-:Y:S01]  /*1440*/  ISETP.GE.AND P4, PT, R7, RZ, PT ;  /* 0x000000ff0700720c */ /* 0x000fe20003f86270 */
[C---:B------:R-:W-:Y:S01]  /*1450*/  IMAD R13, R2.reuse, R8, R13 ;  /* 0x00000008020d7224 */ /* 0x040fe200078e020d */
[----:B------:R-:W-:Y:S01]  /*1460*/  ISETP.GT.U32.AND P3, PT, R2, R9, PT ;  /* 0x000000090200720c */ /* 0x000fe20003f64070 */
[----:B------:R-:W-:Y:S01]  /*1470*/  IMAD.HI.U32 R11, R3, R12, RZ ;  /* 0x0000000c030b7227 */ /* 0x000fe200078e00ff */
[----:B------:R0:W-:Y:S03]  /*1480*/  STL [R1+0x1c8], R0 ;  /* 0x0001c80001007387 */ /* 0x0001e60000100800 */
[----:B------:R-:W-:-:S02]  /*1490*/  IMAD.MOV R11, RZ, RZ, -R11 ;  /* 0x000000ffff0b7224 */ /* 0x000fc400078e0a0b */
[----:B------:R-:W-:Y:S01]  /*14a0*/  @!P6 IMAD.IADD R10, R10, 0x1, -R2 ;  /* 0x000000010a0ae824 */ /* 0x000fe200078e0a02 */
[----:B------:R-:W-:Y:S01]  /*14b0*/  ISETP.GE.AND P6, PT, R18, RZ, PT ;  /* 0x000000ff1200720c */ /* 0x000fe20003fc6270 */
[----:B------:R-:W-:Y:S01]  /*14c0*/  IMAD R12, R2, R11, R12 ;  /* 0x0000000b020c7224 */ /* 0x000fe200078e020c */
[----:B------:R-:W-:Y:S01]  /*14d0*/  IABS R18, R18 ;  /* 0x0000001200127213 */ /* 0x000fe20000000000 */
[----:B------:R-:W-:Y:S02]  /*14e0*/  VIADD R15, R6, 0xdc ;  /* 0x000000dc060f7836 */ /* 0x000fe40000000000 */
[----:B0-----:R-:W-:Y:S02]  /*14f0*/  IMAD.MOV.U32 R0, RZ, RZ, R4 ;  /* 0x000000ffff007224 */ /* 0x001fe400078e0004 */
[----:B------:R-:W-:Y:S01]  /*1500*/  @!P3 IMAD.IADD R9, R9, 0x1, -R2 ;  /* 0x000000010909b824 */ /* 0x000fe200078e0a02 */
[----:B------:R-:W-:Y:S01]  /*1510*/  IABS R17, R15 ;  /* 0x0000000f00117213 */ /* 0x000fe20000000000 */
[----:B------:R-:W-:Y:S01]  /*1520*/  IMAD.HI.U32 R19, R3, R18, RZ ;  /* 0x0000001203137227 */ /* 0x000fe200078e00ff */
[----:B------:R-:W-:-:S02]  /*1530*/  @!P1 IADD3 R0, PT, PT, -R0, RZ, RZ ;  /* 0x000000ff00009210 */ /* 0x000fc40007ffe1ff */
[----:B------:R-:W-:Y:S01]  /*1540*/  ISETP.GT.U32.AND P1, PT, R2, R13, PT ;  /* 0x0000000d0200720c */ /* 0x000fe20003f24070 */
[----:B------:R-:W-:Y:S01]  /*1550*/  VIADD R11, R6, 0xd8 ;  /* 0x000000d8060b7836 */ /* 0x000fe20000000000 */
[----:B------:R-:W-:Y:S01]  /*1560*/  ISETP.GT.U32.AND P3, PT, R2, R9, PT ;  /* 0x000000090200720c */ /* 0x000fe20003f64070 */
[----:B------:R0:W-:Y:S01]  /*1570*/  STL [R1+0x1d0], R0 ;  /* 0x0001d00001007387 */ /* 0x0001e20000100800 */
[----:B------:R-:W-:Y:S02]  /*1580*/  IMAD.MOV R19, RZ, RZ, -R19 ;  /* 0x000000ffff137224 */ /* 0x000fe400078e0a13 */
[----:B------:R-:W-:Y:S01]  /*1590*/  IMAD.HI.U32 R16, R3, R17, RZ ;  /* 0x0000001103107227 */ /* 0x000fe200078e00ff */
[----:B------:R-:W-:-:S03]  /*15a0*/  IABS R4, R11 ;  /* 0x0000000b00047213 */ /* 0x000fc60000000000 */
[----:B------:R-:W-:Y:S02]  /*15b0*/  IMAD.MOV R16, RZ, RZ, -R16 ;  /* 0x000000ffff107224 */ /* 0x000fe400078e0a10 */
[----:B------:R-:W-:Y:S02]  /*15c0*/  VIADD R8, R6, 0xda ;  /* 0x000000da06087836 */ /* 0x000fe40000000000 */
[----:B0-----:R-:W-:Y:S02]  /*15d0*/  IMAD.MOV.U32 R0, RZ, RZ, R10 ;  /* 0x000000ffff007224 */ /* 0x001fe400078e000a */
[----:B------:R-:W-:Y:S01]  /*15e0*/  @!P1 IMAD.IADD R13, R13, 0x1, -R2 ;  /* 0x000000010d0d9824 */ /* 0x000fe200078e0a02 */
[----:B------:R-:W-:Y:S01]  /*15f0*/  IABS R7, R8 ;  /* 0x0000000800077213 */ /* 0x000fe20000000000 */
[----:B------:R-:W-:Y:S01]  /*1600*/  @!P0 IMAD.MOV R0, RZ, RZ, -R0 ;  /* 0x000000ffff008224 */ /* 0x000fe200078e0a00 */
[C---:B------:R-:W-:Y:S01]  /*1610*/  ISETP.GT.U32.AND P0, PT, R2.reuse, R12, PT ;  /* 0x0000000c0200720c */ /* 0x040fe20003f04070 */
[----:B------:R-:W-:Y:S01]  /*1620*/  @!P3 IMAD.IADD R9, R9, 0x1, -R2 ;  /* 0x000000010909b824 */ /* 0x000fe200078e0a02 */
[C---:B------:R-:W-:Y:S01]  /*1630*/  ISETP.GT.U32.AND P1, PT, R2.reuse, R13, PT ;  /* 0x0000000d0200720c */ /* 0x040fe20003f24070 */
[C---:B------:R-:W-:Y:S01]  /*1640*/  IMAD R17, R2.reuse, R16, R17 ;  /* 0x0000001002117224 */ /* 0x040fe200078e0211 */
[----:B------:R-:W-:Y:S01]  /*1650*/  ISETP.GE.AND P3, PT, R15, RZ, PT ;  /* 0x000000ff0f00720c */ /* 0x000fe20003f66270 */
[----:B------:R-:W-:Y:S01]  /*1660*/  IMAD R15, R2, R19, R18 ;  /* 0x00000013020f7224 */ /* 0x000fe200078e0212 */
[----:B------:R-:W-:Y:S01]  /*1670*/  MOV R5, R9 ;  /* 0x0000000900057202 */ /* 0x000fe20000000f00 */
[----:B------:R0:W-:Y:S01]  /*1680*/  STL [R1+0x1cc], R0 ;  /* 0x0001cc0001007387 */ /* 0x0001e20000100800 */
[----:B------:R-:W-:-:S04]  /*1690*/  IMAD.HI.U32 R16, R3, R4, RZ ;  /* 0x0000000403107227 */ /* 0x000fc800078e00ff */
[----:B------:R-:W-:Y:S01]  /*16a0*/  @!P2 IMAD.MOV R5, RZ, RZ, -R5 ;  /* 0x000000ffff05a224 */ /* 0x000fe200078e0a05 */
[----:B------:R-:W-:Y:S01]  /*16b0*/  ISETP.GT.U32.AND P2, PT, R2, R17, PT ;  /* 0x000000110200720c */ /* 0x000fe20003f44070 */
[--C-:B------:R-:W-:Y:S02]  /*16c0*/  @!P0 IMAD.IADD R12, R12, 0x1, -R2.reuse ;  /* 0x000000010c0c8824 */ /* 0x100fe400078e0a02 */
[----:B------:R-:W-:Y:S01]  /*16d0*/  @!P1 IMAD.IADD R13, R13, 0x1, -R2 ;  /* 0x000000010d0d9824 */ /* 0x000fe200078e0a02 */
[C---:B------:R-:W-:Y:S01]  /*16e0*/  ISETP.GT.U32.AND P1, PT, R2.reuse, R15, PT ;  /* 0x0000000f0200720c */ /* 0x040fe20003f24070 */
[----:B------:R-:W-:Y:S01]  /*16f0*/  IMAD.MOV R9, RZ, RZ, -R16 ;  /* 0x000000ffff097224 */ /* 0x000fe200078e0a10 */
[C---:B------:R-:W-:Y:S01]  /*1700*/  ISETP.GT.U32.AND P0, PT, R2.reuse, R12, PT ;  /* 0x0000000c0200720c */ /* 0x040fe20003f04070 */
[----:B0-----:R-:W-:Y:S01]  /*1710*/  IMAD.MOV.U32 R0, RZ, RZ, R13 ;  /* 0x000000ffff007224 */ /* 0x001fe200078e000d */
[----:B------:R-:W-:Y:S01]  /*1720*/  STL [R1+0xc0], R5 ;  /* 0x0000c00501007387 */ /* 0x000fe20000100800 */
[----:B------:R-:W-:-:S02]  /*1730*/  IMAD R4, R2, R9, R4 ;  /* 0x0000000902047224 */ /* 0x000fc400078e0204 */
[----:B------:R-:W-:Y:S01]  /*1740*/  @!P5 IMAD.MOV R0, RZ, RZ, -R0 ;  /* 0x000000ffff00d224 */ /* 0x000fe200078e0a00 */
[----:B------:R-:W-:Y:S01]  /*1750*/  ISETP.GE.AND P5, PT, R8, RZ, PT ;  /* 0x000000ff0800720c */ /* 0x000fe20003fa6270 */
[----:B------:R-:W-:-:S03]  /*1760*/  IMAD.HI.U32 R10, R3, R7, RZ ;  /* 0x00000007030a7227 */ /* 0x000fc600078e00ff */
[----:B------:R0:W-:Y:S01]  /*1770*/  STL [R1+0x1b0], R0 ;  /* 0x0001b00001007387 */ /* 0x0001e20000100800 */
[--C-:B------:R-:W-:Y:S02]  /*1780*/  @!P1 IMAD.IADD R15, R15, 0x1, -R2.reuse ;  /* 0x000000010f0f9824 */ /* 0x100fe400078e0a02 */
[----:B------:R-:W-:Y:S02]  /*1790*/  @!P0 IMAD.IADD R12, R12, 0x1, -R2 ;  /* 0x000000010c0c8824 */ /* 0x000fe400078e0a02 */
[----:B------:R-:W-:Y:S01]  /*17a0*/  IMAD.MOV R10, RZ, RZ, -R10 ;  /* 0x000000ffff0a7224 */ /* 0x000fe200078e0a0a */
[----:B------:R-:W-:Y:S01]  /*17b0*/  ISETP.GT.U32.AND P1, PT, R2, R15, PT ;  /* 0x0000000f0200720c */ /* 0x000fe20003f24070 */
[----:B------:R-:W-:Y:S02]  /*17c0*/  VIADD R8, R6, 0xd6 ;  /* 0x000000d606087836 */ /* 0x000fe40000000000 */
[----:B------:R-:W-:Y:S02]  /*17d0*/  IMAD R7, R2, R10, R7 ;  /* 0x0000000a02077224 */ /* 0x000fe400078e0207 */
[----:B0-----:R-:W-:Y:S01]  /*17e0*/  IMAD.MOV.U32 R0, RZ, RZ, R12 ;  /* 0x000000ffff007224 */ /* 0x001fe200078e000c */
[----:B------:R-:W-:Y:S01]  /*17f0*/  IABS R13, R8 ;  /* 0x00000008000d7213 */ /* 0x000fe20000000000 */
[----:B------:R-:W-:Y:S01]  /*1800*/  VIADD R9, R6, 0xd4 ;  /* 0x000000d406097836 */ /* 0x000fe20000000000 */
[C---:B------:R-:W-:Y:S01]  /*1810*/  ISETP.GT.U32.AND P0, PT, R2.reuse, R7, PT ;  /* 0x000000070200720c */ /* 0x040fe20003f04070 */
[----:B------:R-:W-:Y:S01]  /*1820*/  @!P4 IMAD.MOV R0, RZ, RZ, -R0 ;  /* 0x000000ffff00c224 */ /* 0x000fe200078e0a00 */
[C---:B------:R-:W-:Y:S01]  /*1830*/  ISETP.GT.U32.AND P4, PT, R2.reuse, R4, PT ;  /* 0x000000040200720c */ /* 0x040fe20003f84070 */
[--C-:B------:R-:W-:Y:S01]  /*1840*/  @!P2 IMAD.IADD R17, R17, 0x1, -R2.reuse ;  /* 0x000000011111a824 */ /* 0x100fe200078e0a02 */
[----:B------:R-:W-:Y:S01]  /*1850*/  IABS R12, R9 ;  /* 0x00000009000c7213 */ /* 0x000fe20000000000 */
[----:B------:R-:W-:Y:S01]  /*1860*/  IMAD.HI.U32 R18, R3, R13, RZ ;  /* 0x0000000d03127227 */ /* 0x000fe200078e00ff */
[----:B------:R0:W-:Y:S02]  /*1870*/  STL [R1+0x1c0], R0 ;  /* 0x0001c00001007387 */ /* 0x0001e40000100800 */
[----:B------:R-:W-:Y:S01]  /*1880*/  ISETP.GT.U32.AND P2, PT, R2, R17, PT ;  /* 0x000000110200720c */ /* 0x000fe20003f44070 */
[----:B------:R-:W-:Y:S01]  /*1890*/  @!P1 IMAD.IADD R15, R15, 0x1, -R2 ;  /* 0x000000010f0f9824 */ /* 0x000fe200078e0a02 */
[----:B------:R-:W-:Y:S01]  /*18a0*/  ISETP.GE.AND P1, PT, R11, RZ, PT ;  /* 0x000000ff0b00720c */ /* 0x000fe20003f26270 */
[----:B------:R-:W-:Y:S01]  /*18b0*/  IMAD.HI.U32 R11, R3, R12, RZ ;  /* 0x0000000c030b7227 */ /* 0x000fe200078e00ff */
[----:B------:R-:W-:-:S03]  /*18c0*/  IADD3 R18, PT, PT, -R18, RZ, RZ ;  /* 0x000000ff12127210 */ /* 0x000fc60007ffe1ff */
[--C-:B------:R-:W-:Y:S02]  /*18d0*/  @!P4 IMAD.IADD R4, R4, 0x1, -R2.reuse ;  /* 0x000000010404c824 */ /* 0x100fe400078e0a02 */
[----:B------:R-:W-:Y:S02]  /*18e0*/  IMAD.MOV R11, RZ, RZ, -R11 ;  /* 0x000000ffff0b7224 */ /* 0x000fe400078e0a0b */
[----:B------:R-:W-:Y:S01]  /*18f0*/  @!P0 IMAD.IADD R7, R7, 0x1, -R2 ;  /* 0x0000000107078824 */ /* 0x000fe200078e0a02 */
[C---:B------:R-:W-:Y:S01]  /*1900*/  ISETP.GT.U32.AND P4, PT, R2.reuse, R4, PT ;  /* 0x000000040200720c */ /* 0x040fe20003f84070 */
[C---:B------:R-:W-:Y:S02]  /*1910*/  IMAD R13, R2.reuse, R18, R13 ;  /* 0x00000012020d7224 */ /* 0x040fe400078e020d */
[C---:B------:R-:W-:Y:S01]  /*1920*/  IMAD R12, R2.reuse, R11, R12 ;  /* 0x0000000b020c7224 */ /* 0x040fe200078e020c */
[C---:B------:R-:W-:Y:S01]  /*1930*/  ISETP.GT.U32.AND P0, PT, R2.reuse, R7, PT ;  /* 0x000000070200720c */ /* 0x040fe20003f04070 */
[----:B------:R-:W-:Y:S01]  /*1940*/  @!P2 IMAD.IADD R17, R17, 0x1, -R2 ;  /* 0x000000011111a824 */ /* 0x000fe200078e0a02 */
[----:B------:R-:W-:Y:S01]  /*1950*/  ISETP.GT.U32.AND P2, PT, R2, R13, PT ;  /* 0x0000000d0200720c */ /* 0x000fe20003f44070 */
[----:B------:R-:W-:-:S02]  /*1960*/  IMAD.MOV.U32 R5, RZ, RZ, R15 ;  /* 0x000000ffff057224 */ /* 0x000fc400078e000f */
[----:B0-----:R-:W-:Y:S02]  /*1970*/  IMAD.MOV.U32 R0, RZ, RZ, R17 ;  /* 0x000000ffff007224 */ /* 0x001fe400078e0011 */
[----:B------:R-:W-:Y:S01]  /*1980*/  @!P6 IMAD.MOV R5, RZ, RZ, -R5 ;  /* 0x000000ffff05e224 */ /* 0x000fe200078e0a05 */
[----:B------:R-:W-:Y:S01]  /*1990*/  ISETP.GE.AND P6, PT, R8, RZ, PT ;  /* 0x000000ff0800720c */ /* 0x000fe20003fc6270 */
[--C-:B------:R-:W-:Y:S01]  /*19a0*/  @!P4 IMAD.IADD R4, R4, 0x1, -R2.reuse ;  /* 0x000000010404c824 */ /* 0x100fe200078e0a02 */
[----:B------:R-:W-:Y:S01]  /*19b0*/  ISETP.GT.U32.AND P4, PT, R2, R12, PT ;  /* 0x0000000c0200720c */ /* 0x000fe20003f84070 */
[C---:B------:R-:W-:Y:S01]  /*19c0*/  VIADD R10, R6.reuse, 0xd2 ;  /* 0x000000d2060a7836 */ /* 0x040fe20000000000 */
[----:B------:R-:W-:Y:S01]  /*19d0*/  IADD3 R8, PT, PT, R6, 0xd0, RZ ;  /* 0x000000d006087810 */ /* 0x000fe20007ffe0ff */
[--C-:B------:R-:W-:Y:S01]  /*19e0*/  @!P0 IMAD.IADD R7, R7, 0x1, -R2.reuse ;  /* 0x0000000107078824 */ /* 0x100fe200078e0a02 */
[----:B------:R0:W-:Y:S01]  /*19f0*/  STL [R1+0xd0], R5 ;  /* 0x0000d00501007387 */ /* 0x0001e20000100800 */
[----:B------:R-:W-:Y:S01]  /*1a00*/  @!P2 IMAD.IADD R13, R13, 0x1, -R2 ;  /* 0x000000010d0da824 */ /* 0x000fe200078e0a02 */
[----:B------:R-:W-:Y:S01]  /*1a10*/  IABS R17, R8 ;  /* 0x0000000800117213 */ /* 0x000fe20000000000 */
[----:B------:R-:W-:Y:S01]  /*1a20*/  @!P3 IMAD.MOV R0, RZ, RZ, -R0 ;  /* 0x000000ffff00b224 */ /* 0x000fe200078e0a00 */
[----:B------:R-:W-:Y:S01]  /*1a30*/  IABS R16, R10 ;  /* 0x0000000a00107213 */ /* 0x000fe20000000000 */
[----:B------:R-:W-:Y:S01]  /*1a40*/  IMAD.HI.U32 R25, R3, R22, RZ ;  /* 0x0000001603197227 */ /* 0x000fe200078e00ff */
[----:B------:R-:W-:-:S02]  /*1a50*/  ISETP.GT.U32.AND P2, PT, R2, R13, PT ;  /* 0x0000000d0200720c */ /* 0x000fc40003f44070 */
[----:B------:R-:W-:Y:S01]  /*1a60*/  ISETP.GE.AND P0, PT, R10, RZ, PT ;  /* 0x000000ff0a00720c */ /* 0x000fe20003f06270 */
[----:B------:R-:W-:Y:S01]  /*1a70*/  @!P4 IMAD.IADD R12, R12, 0x1, -R2 ;  /* 0x000000010c0cc824 */ /* 0x000fe200078e0a02 */
[----:B------:R1:W-:Y:S01]  /*1a80*/  STL [R1+0x118], R0 ;  /* 0x0001180001007387 */ /* 0x0003e20000100800 */
[----:B0-----:R-:W-:Y:S01]  /*1a90*/  IMAD.MOV.U32 R5, RZ, RZ, R7 ;  /* 0x000000ffff057224 */ /* 0x001fe200078e0007 */
[----:B------:R-:W-:Y:S01]  /*1aa0*/  ISETP.GE.AND P3, PT, R9, RZ, PT ;  /* 0x000000ff0900720c */ /* 0x000fe20003f66270 */
[----:B------:R-:W-:Y:S01]  /*1ab0*/  VIADD R7, R6, 0xce ;  /* 0x000000ce06077836 */ /* 0x000fe20000000000 */
[----:B------:R-:W-:Y:S01]  /*1ac0*/  ISETP.GT.U32.AND P4, PT, R2, R12, PT ;  /* 0x0000000c0200720c */ /* 0x000fe20003f84070 */
[----:B------:R-:W-:-:S03]  /*1ad0*/  IMAD.HI.U32 R10, R3, R17, RZ ;  /* 0x00000011030a7227 */ /* 0x000fc600078e00ff */
[----:B------:R-:W-:Y:S01]  /*1ae0*/  IABS R18, R7 ;  /* 0x0000000700127213 */ /* 0x000fe20000000000 */
[----:B------:R-:W-:Y:S02]  /*1af0*/  IMAD.MOV R10, RZ, RZ, -R10 ;  /* 0x000000ffff0a7224 */ /* 0x000fe400078e0a0a */
[----:B-1----:R-:W-:Y:S02]  /*1b00*/  IMAD.MOV.U32 R0, RZ, RZ, R4 ;  /* 0x000000ffff007224 */ /* 0x002fe400078e0004 */
[----:B------:R-:W-:-:S04]  /*1b10*/  IMAD.HI.U32 R15, R3, R16, RZ ;  /* 0x00000010030f7227 */ /* 0x000fc800078e00ff */
[----:B------:R-:W-:Y:S01]  /*1b20*/  @!P1 IMAD.MOV R0, RZ, RZ, -R0 ;  /* 0x000000ffff009224 */ /* 0x000fe200078e0a00 */
[----:B------:R-:W-:Y:S01]  /*1b30*/  ISETP.GE.AND P1, PT, R7, RZ, PT ;  /* 0x000000ff0700720c */ /* 0x000fe20003f26270 */
[----:B------:R-:W-:-:S04]  /*1b40*/  IMAD.HI.U32 R7, R3, R18, RZ ;  /* 0x0000001203077227 */ /* 0x000fc800078e00ff */
[----:B------:R-:W-:Y:S02]  /*1b50*/  IMAD R17, R2, R10, R17 ;  /* 0x0000000a02117224 */ /* 0x000fe400078e0211 */
[----:B------:R-:W-:Y:S01]  /*1b60*/  @!P5 IMAD.MOV R5, RZ, RZ, -R5 ;  /* 0x000000ffff05d224 */ /* 0x000fe200078e0a05 */
[----:B------:R-:W-:Y:S01]  /*1b70*/  ISETP.GE.AND P5, PT, R8, RZ, PT ;  /* 0x000000ff0800720c */ /* 0x000fe20003fa6270 */
[----:B------:R-:W-:Y:S02]  /*1b80*/  IMAD.MOV R15, RZ, RZ, -R15 ;  /* 0x000000ffff0f7224 */ /* 0x000fe400078e0a0f */
[--C-:B------:R-:W-:Y:S01]  /*1b90*/  @!P2 IMAD.IADD R13, R13, 0x1, -R2.reuse ;  /* 0x000000010d0da824 */ /* 0x100fe200078e0a02 */
[----:B------:R0:W-:Y:S01]  /*1ba0*/  STL [R1+0x1a8], R5 ;  /* 0x0001a80501007387 */ /* 0x0001e20000100800 */
[----:B------:R-:W-:Y:S02]  /*1bb0*/  IMAD.MOV R7, RZ, RZ, -R7 ;  /* 0x000000ffff077224 */ /* 0x000fe400078e0a07 */
[----:B------:R-:W-:Y:S01]  /*1bc0*/  @!P4 IMAD.IADD R12, R12, 0x1, -R2 ;  /* 0x000000010c0cc824 */ /* 0x000fe200078e0a02 */
[C---:B------:R-:W-:Y:S01]  /*1bd0*/  ISETP.GT.U32.AND P4, PT, R2.reuse, R17, PT ;  /* 0x000000110200720c */ /* 0x040fe20003f84070 */
[C---:B------:R-:W-:Y:S01]  /*1be0*/  IMAD R16, R2.reuse, R15, R16 ;  /* 0x0000000f02107224 */ /* 0x040fe200078e0210 */
[----:B------:R1:W-:Y:S01]  /*1bf0*/  STL [R1+0x1ac], R0 ;  /* 0x0001ac0001007387 */ /* 0x0003e20000100800 */
[----:B------:R-:W-:-:S02]  /*1c00*/  IMAD R18, R2, R7, R18 ;  /* 0x0000000702127224 */ /* 0x000fc400078e0212 */
[----:B------:R-:W-:Y:S01]  /*1c10*/  VIADD R9, R6, 0xca ;  /* 0x000000ca06097836 */ /* 0x000fe20000000000 */
[----:B------:R-:W-:Y:S01]  /*1c20*/  ISETP.GT.U32.AND P2, PT, R2, R16, PT ;  /* 0x000000100200720c */ /* 0x000fe20003f44070 */
[----:B0-----:R-:W-:Y:S02]  /*1c30*/  IMAD.MOV.U32 R5, RZ, RZ, R13 ;  /* 0x000000ffff057224 */ /* 0x001fe400078e000d */
[----:B------:R-:W-:Y:S01]  /*1c40*/  VIADD R4, R6, 0xcc ;  /* 0x000000cc06047836 */ /* 0x000fe20000000000 */
[----:B------:R-:W-:Y:S01]  /*1c50*/  IABS R11, R9 ;  /* 0x00000009000b7213 */ /* 0x000fe20000000000 */
[----:B------:R-:W-:Y:S01]  /*1c60*/  @!P6 IMAD.MOV R5, RZ, RZ, -R5 ;  /* 0x000000ffff05e224 */ /* 0x000fe200078e0a05 */
[C---:B------:R-:W-:Y:S01]  /*1c70*/  ISETP.GT.U32.AND P6, PT, R2.reuse, R18, PT ;  /* 0x000000120200720c */ /* 0x040fe20003fc4070 */
[----:B------:R-:W-:Y:S01]  /*1c80*/  @!P4 IMAD.IADD R17, R17, 0x1, -R2 ;  /* 0x000000011111c824 */ /* 0x000fe200078e0a02 */
[----:B------:R-:W-:Y:S01]  /*1c90*/  IABS R8, R4 ;  /* 0x0000000400087213 */ /* 0x000fe20000000000 */
[C---:B------:R-:W-:Y:S01]  /*1ca0*/  IMAD.HI.U32 R7, R3.reuse, R11, RZ ;  /* 0x0000000b03077227 */ /* 0x040fe200078e00ff */
[----:B------:R-:W-:Y:S02]  /*1cb0*/  STL [R1+0xd4], R5 ;  /* 0x0000d40501007387 */ /* 0x000fe40000100800 */
[----:B------:R-:W-:Y:S01]  /*1cc0*/  ISETP.GT.U32.AND P4, PT, R2, R17, PT ;  /* 0x000000110200720c */ /* 0x000fe20003f84070 */
[----:B------:R-:W-:Y:S01]  /*1cd0*/  IMAD.MOV R7, RZ, RZ, -R7 ;  /* 0x000000ffff077224 */ /* 0x000fe200078e0a07 */
[----:B------:R-:W-:Y:S01]  /*1ce0*/  @!P2 IADD3 R16, PT, PT, R16, -R2, RZ ;  /* 0x800000021010a210 */ /* 0x000fe20007ffe0ff */
[----:B------:R-:W-:-:S03]  /*1cf0*/  IMAD.HI.U32 R10, R3, R8, RZ ;  /* 0x00000008030a7227 */ /* 0x000fc600078e00ff */
[----:B------:R-:W-:Y:S01]  /*1d00*/  ISETP.GT.U32.AND P2, PT, R2, R16, PT ;  /* 0x000000100200720c */ /* 0x000fe20003f44070 */
[----:B------:R-:W-:Y:S02]  /*1d10*/  @!P6 IMAD.IADD R18, R18, 0x1, -R2 ;  /* 0x000000011212e824 */ /* 0x000fe400078e0a02 */
[----:B-1----:R-:W-:Y:S02]  /*1d20*/  IMAD.MOV.U32 R0, RZ, RZ, R12 ;  /* 0x000000ffff007224 */ /* 0x002fe400078e000c */
[C---:B------:R-:W-:Y:S01]  /*1d30*/  IMAD R11, R2.reuse, R7, R11 ;  /* 0x00000007020b7224 */ /* 0x040fe200078e020b */
[----:B------:R-:W-:Y:S01]  /*1d40*/  ISETP.GT.U32.AND P6, PT, R2, R18, PT ;  /* 0x000000120200720c */ /* 0x000fe20003fc4070 */
[----:B------:R-:W-:Y:S02]  /*1d50*/  IMAD.MOV R10, RZ, RZ, -R10 ;  /* 0x000000ffff0a7224 */ /* 0x000fe400078e0a0a */
[----:B------:R-:W-:Y:S02]  /*1d60*/  VIADD R7, R6, 0xc8 ;  /* 0x000000c806077836 */ /* 0x000fe40000000000 */
[----:B------:R-:W-:Y:S01]  /*1d70*/  @!P3 IMAD.MOV R0, RZ, RZ, -R0 ;  /* 0x000000ffff00b224 */ /* 0x000fe200078e0a00 */
[----:B------:R-:W-:Y:S01]  /*1d80*/  ISETP.GE.AND P3, PT, R4, RZ, PT ;  /* 0x000000ff0400720c */ /* 0x000fe20003f66270 */
[----:B------:R-:W-:Y:S01]  /*1d90*/  IMAD R4, R2, R10, R8 ;  /* 0x0000000a02047224 */ /* 0x000fe200078e0208 */
[----:B------:R-:W-:Y:S01]  /*1da0*/  IABS R19, R7 ;  /* 0x0000000700137213 */ /* 0x000fe20000000000 */
[----:B------:R-:W-:Y:S01]  /*1db0*/  VIADD R12, R6, 0xc6 ;  /* 0x000000c6060c7836 */ /* 0x000fe20000000000 */
[----:B------:R0:W-:Y:S01]  /*1dc0*/  STL [R1+0xd8], R0 ;  /* 0x0000d80001007387 */ /* 0x0001e20000100800 */
[----:B------:R-:W-:Y:S01]  /*1dd0*/  @!P4 IMAD.IADD R17, R17, 0x1, -R2 ;  /* 0x000000011111c824 */ /* 0x000fe200078e0a02 */
[----:B------:R-:W-:Y:S01]  /*1de0*/  ISETP.GT.U32.AND P4, PT, R2, R4, PT ;  /* 0x000000040200720c */ /* 0x000fe20003f84070 */
[----:B------:R-:W-:Y:S01]  /*1df0*/  IMAD.HI.U32 R13, R3, R19, RZ ;  /* 0x00000013030d7227 */ /* 0x000fe200078e00ff */
[----:B------:R-:W-:-:S02]  /*1e00*/  IABS R24, R12 ;  /* 0x0000000c00187213 */ /* 0x000fc40000000000 */
[----:B------:R-:W-:Y:S01]  /*1e10*/  IADD3 R8, PT, PT, R6, 0xc2, RZ ;  /* 0x000000c206087810 */ /* 0x000fe20007ffe0ff */
[--C-:B------:R-:W-:Y:S01]  /*1e20*/  @!P2 IMAD.IADD R16, R16, 0x1, -R2.reuse ;  /* 0x000000011010a824 */ /* 0x100fe200078e0a02 */
[----:B------:R-:W-:Y:S01]  /*1e30*/  ISETP.GE.AND P2, PT, R9, RZ, PT ;  /* 0x000000ff0900720c */ /* 0x000fe20003f46270 */
[----:B------:R-:W-:Y:S01]  /*1e40*/  IMAD.MOV R13, RZ, RZ, -R13 ;  /* 0x000000ffff0d7224 */ /* 0x000fe200078e0a0d */
[----:B------:R-:W-:Y:S01]  /*1e50*/  IABS R15, R8 ;  /* 0x00000008000f7213 */ /* 0x000fe20000000000 */
[----:B------:R-:W-:Y:S01]  /*1e60*/  @!P6 IMAD.IADD R18, R18, 0x1, -R2 ;  /* 0x000000011212e824 */ /* 0x000fe200078e0a02 */
[----:B------:R-:W-:Y:S01]  /*1e70*/  ISETP.GT.U32.AND P6, PT, R2, R11, PT ;  /* 0x0000000b0200720c */ /* 0x000fe20003fc4070 */
[----:B------:R-:W-:Y:S01]  /*1e80*/  IMAD.HI.U32 R23, R3, R24, RZ ;  /* 0x0000001803177227 */ /* 0x000fe200078e00ff */
[----:B0-----:R-:W-:-:S03]  /*1e90*/  MOV R0, R16 ;  /* 0x0000001000007202 */ /* 0x001fc60000000f00 */
[----:B------:R-:W-:Y:S02]  /*1ea0*/  IMAD R19, R2, R13, R19 ;  /* 0x0000000d02137224 */ /* 0x000fe400078e0213 */
[----:B------:R-:W-:Y:S02]  /*1eb0*/  IMAD.MOV R23, RZ, RZ, -R23 ;  /* 0x000000ffff177224 */ /* 0x000fe400078e0a17 */
[----:B------:R-:W-:Y:S01]  /*1ec0*/  @!P4 IMAD.IADD R4, R4, 0x1, -R2 ;  /* 0x000000010404c824 */ /* 0x000fe200078e0a02 */
[C---:B------:R-:W-:Y:S01]  /*1ed0*/  ISETP.GT.U32.AND P4, PT, R2.reuse, R19, PT ;  /* 0x000000130200720c */ /* 0x040fe20003f84070 */
[----:B------:R-:W-:Y:S02]  /*1ee0*/  @!P0 IMAD.MOV R0, RZ, RZ, -R0 ;  /* 0x000000ffff008224 */ /* 0x000fe400078e0a00 */
[C---:B------:R-:W-:Y:S01]  /*1ef0*/  IMAD R23, R2.reuse, R23, R24 ;  /* 0x0000001702177224 */ /* 0x040fe200078e0218 */
[----:B------:R-:W-:Y:S01]  /*1f00*/  ISETP.GT.U32.AND P0, PT, R2, R4, PT ;  /* 0x000000040200720c */ /* 0x000fe20003f04070 */
[----:B------:R-:W-:Y:S01]  /*1f10*/  @!P6 IMAD.IADD R11, R11, 0x1, -R2 ;  /* 0x000000010b0be824 */ /* 0x000fe200078e0a02 */
[----:B------:R0:W-:Y:S01]  /*1f20*/  STL [R1+0xdc], R0 ;  /* 0x0000dc0001007387 */ /* 0x0001e20000100800 */
[----:B------:R-:W-:Y:S01]  /*1f30*/  VIADD R9, R6, 0xc0 ;  /* 0x000000c006097836 */ /* 0x000fe20000000000 */
[----:B------:R-:W-:Y:S01]  /*1f40*/  ISETP.GT.U32.AND P6, PT, R2, R23, PT ;  /* 0x000000170200720c */ /* 0x000fe20003fc4070 */
[----:B------:R-:W-:-:S03]  /*1f50*/  IMAD.HI.U32 R20, R3, R15, RZ ;  /* 0x0000000f03147227 */ /* 0x000fc600078e00ff */
[----:B------:R-:W-:Y:S01]  /*1f60*/  IABS R10, R9 ;  /* 0x00000009000a7213 */ /* 0x000fe20000000000 */
[----:B------:R-:W-:Y:S02]  /*1f70*/  IMAD.MOV R25, RZ, RZ, -R25 ;  /* 0x000000ffff197224 */ /* 0x000fe400078e0a19 */
[----:B------:R-:W-:Y:S01]  /*1f80*/  @!P4 IMAD.IADD R19, R19, 0x1, -R2 ;  /* 0x000000011313c824 */ /* 0x000fe200078e0a02 */
[C---:B------:R-:W-:Y:S01]  /*1f90*/  ISETP.GT.U32.AND P4, PT, R2.reuse, R11, PT ;  /* 0x0000000b0200720c */ /* 0x040fe20003f84070 */
[----:B0-----:R-:W-:Y:S02]  /*1fa0*/  IMAD.MOV.U32 R0, RZ, RZ, R17 ;  /* 0x000000ffff007224 */ /* 0x001fe400078e0011 */
[----:B------:R-:W-:Y:S02]  /*1fb0*/  IMAD.MOV R20, RZ, RZ, -R20 ;  /* 0x000000ffff147224 */ /* 0x000fe400078e0a14 */
[----:B------:R-:W-:Y:S01]  /*1fc0*/  @!P5 IMAD.MOV R0, RZ, RZ, -R0 ;  /* 0x000000ffff00d224 */ /* 0x000fe200078e0a00 */
[C---:B------:R-:W-:Y:S01]  /*1fd0*/  ISETP.GT.U32.AND P5, PT, R2.reuse, R19, PT ;  /* 0x000000130200720c */ /* 0x040fe20003fa4070 */
[----:B------:R-:W-:-:S02]  /*1fe0*/  IMAD R22, R2, R25, R22 ;  /* 0x0000001902167224 */ /* 0x000fc400078e0216 */
[----:B------:R-:W-:Y:S01]  /*1ff0*/  IMAD R15, R2, R20, R15 ;  /* 0x00000014020f7224 */ /* 0x000fe200078e020f */
[----:B------:R0:W-:Y:S01]  /*2000*/  STL [R1+0xe0], R0 ;  /* 0x0000e00001007387 */ /* 0x0001e20000100800 */
[----:B------:R-:W-:-:S04]  /*2010*/  IMAD.HI.U32 R13, R3, R10, RZ ;  /* 0x0000000a030d7227 */ /* 0x000fc800078e00ff */
[--C-:B------:R-:W-:Y:S02]  /*2020*/  @!P6 IMAD.IADD R23, R23, 0x1, -R2.reuse ;  /* 0x000000011717e824 */ /* 0x100fe400078e0a02 */
[----:B------:R-:W-:Y:S01]  /*2030*/  @!P0 IMAD.IADD R4, R4, 0x1, -R2 ;  /* 0x0000000104048824 */ /* 0x000fe200078e0a02 */
[C---:B------:R-:W-:Y:S01]  /*2040*/  ISETP.GT.U32.AND P0, PT, R2.reuse, R15, PT ;  /* 0x0000000f0200720c */ /* 0x040fe20003f04070 */
[----:B------:R-:W-:Y:S01]  /*2050*/  IMAD.MOV R13, RZ, RZ, -R13 ;  /* 0x000000ffff0d7224 */ /* 0x000fe200078e0a0d */
[C---:B------:R-:W-:Y:S01]  /*2060*/  ISETP.GT.U32.AND P6, PT, R2.reuse, R23, PT ;  /* 0x000000170200720c */ /* 0x040fe20003fc4070 */
[----:B0-----:R-:W-:Y:S02]  /*2070*/  IMAD.MOV.U32 R0, RZ, RZ, R18 ;  /* 0x000000ffff007224 */ /* 0x001fe400078e0012 */
[C---:B------:R-:W-:Y:S02]  /*2080*/  IMAD R10, R2.reuse, R13, R10 ;  /* 0x0000000d020a7224 */ /* 0x040fe400078e020a */
[----:B------:R-:W-:Y:S01]  /*2090*/  @!P1 IMAD.MOV R0, RZ, RZ, -R0 ;  /* 0x000000ffff009224 */ /* 0x000fe200078e0a00 */
[----:B------:R-:W-:Y:S01]  /*20a0*/  ISETP.GT.U32.AND P1, PT, R2, R22, PT ;  /* 0x000000160200720c */ /* 0x000fe20003f24070 */
[----:B------:R-:W-:-:S02]  /*20b0*/  VIADD R20, R6, 0xbe ;  /* 0x000000be06147836 */ /* 0x000fc40000000000 */
[--C-:B------:R-:W-:Y:S01]  /*20c0*/  @!P5 IMAD.IADD R19, R19, 0x1, -R2.reuse ;  /* 0x000000011313d824 */ /* 0x100fe200078e0a02 */
[----:B------:R-:W-:Y:S01]  /*20d0*/  ISETP.GT.U32.AND P5, PT, R2, R10, PT ;  /* 0x0000000a0200720c */ /* 0x000fe20003fa4070 */
[----:B------:R-:W-:Y:S01]  /*20e0*/  @!P4 IMAD.IADD R11, R11, 0x1, -R2 ;  /* 0x000000010b0bc824 */ /* 0x000fe200078e0a02 */
[----:B------:R-:W-:Y:S01]  /*20f0*/  IABS R16, R20 ;  /* 0x0000001400107213 */ /* 0x000fe20000000000 */
[----:B------:R-:W-:Y:S01]  /*2100*/  VIADD R13, R6, 0xbc ;  /* 0x000000bc060d7836 */ /* 0x000fe20000000000 */
[----:B------:R0:W-:Y:S01]  /*2110*/  STL [R1+0x104], R0 ;  /* 0x0001040001007387 */ /* 0x0001e20000100800 */
[----:B------:R-:W-:Y:S01]  /*2120*/  IMAD.MOV.U32 R5, RZ, RZ, R4 ;  /* 0x000000ffff057224 */ /* 0x000fe200078e0004 */
[----:B------:R-:W-:Y:S01]  /*2130*/  ISETP.GE.AND P4, PT, R7, RZ, PT ;  /* 0x000000ff0700720c */ /* 0x000fe20003f86270 */
[--C-:B------:R-:W-:Y:S01]  /*2140*/  @!P0 IMAD.IADD R15, R15, 0x1, -R2.reuse ;  /* 0x000000010f0f8824 */ /* 0x100fe200078e0a02 */
[----:B------:R-:W-:Y:S01]  /*2150*/  IABS R17, R13 ;  /* 0x0000000d00117213 */ /* 0x000fe20000000000 */
[--C-:B------:R-:W-:Y:S01]  /*2160*/  @!P1 IMAD.IADD R22, R22, 0x1, -R2.reuse ;  /* 0x0000000116169824 */ /* 0x100fe200078e0a02 */
[----:B------:R-:W-:Y:S01]  /*2170*/  ISETP.GE.AND P1, PT, R21, RZ, PT ;  /* 0x000000ff1500720c */ /* 0x000fe20003f26270 */
[----:B------:R-:W-:Y:S01]  /*2180*/  @!P6 IMAD.IADD R23, R23, 0x1, -R2 ;  /* 0x000000011717e824 */ /* 0x000fe200078e0a02 */
[----:B------:R-:W-:Y:S01]  /*2190*/  ISETP.GE.AND P6, PT, R12, RZ, PT ;  /* 0x000000ff0c00720c */ /* 0x000fe20003fc6270 */
[----:B------:R-:W-:Y:S01]  /*21a0*/  @!P3 IMAD.MOV R5, RZ, RZ, -R5 ;  /* 0x000000ffff05b224 */ /* 0x000fe200078e0a05 */
[----:B------:R-:W-:Y:S01]  /*21b0*/  ISETP.GT.U32.AND P3, PT, R2, R22, PT ;  /* 0x000000160200720c */ /* 0x000fe20003f64070 */
[----:B0-----:R-:W-:Y:S01]  /*21c0*/  IMAD.MOV.U32 R0, RZ, RZ, R11 ;  /* 0x000000ffff007224 */ /* 0x001fe200078e000b */
[----:B------:R-:W-:Y:S01]  /*21d0*/  ISETP.GE.AND P0, PT, R8, RZ, PT ;  /* 0x000000ff0800720c */ /* 0x000fe20003f06270 */
[C---:B------:R-:W-:Y:S01]  /*21e0*/  IMAD.HI.U32 R18, R3.reuse, R16, RZ ;  /* 0x0000001003127227 */ /* 0x040fe200078e00ff */
[----:B------:R0:W-:Y:S03]  /*21f0*/  STL [R1+0x108], R5 ;  /* 0x0001080501007387 */ /* 0x0001e60000100800 */
[----:B------:R-:W-:Y:S01]  /*2200*/  @!P2 IMAD.MOV R0, RZ, RZ, -R0 ;  /* 0x000000ffff00a224 */ /* 0x000fe200078e0a00 */
[----:B------:R-:W-:Y:S01]  /*2210*/  ISETP.GT.U32.AND P2, PT, R2, R15, PT ;  /* 0x0000000f0200720c */ /* 0x000fe20003f44070 */
[----:B------:R-:W-:Y:S01]  /*2220*/  IMAD.HI.U32 R7, R3, R17, RZ ;  /* 0x0000001103077227 */ /* 0x000fe200078e00ff */
[----:B------:R-:W-:-:S02]  /*2230*/  IADD3 R18, PT, PT, -R18, RZ, RZ ;  /* 0x000000ff12127210 */ /* 0x000fc40007ffe1ff */
[----:B------:R1:W-:Y:S01]  /*2240*/  STL [R1+0x10c], R0 ;  /* 0x00010c0001007387 */ /* 0x0003e20000100800 */
[----:B------:R-:W-:Y:S02]  /*2250*/  @!P5 IMAD.IADD R10, R10, 0x1, -R2 ;  /* 0x000000010a0ad824 */ /* 0x000fe400078e0a02 */
[----:B0-----:R-:W-:Y:S02]  /*2260*/  IMAD.MOV.U32 R5, RZ, RZ, R19 ;  /* 0x000000ffff057224 */ /* 0x001fe400078e0013 */
[----:B------:R-:W-:Y:S01]  /*2270*/  IMAD.MOV R7, RZ, RZ, -R7 ;  /* 0x000000ffff077224 */ /* 0x000fe200078e0a07 */
[C---:B------:R-:W-:Y:S01]  /*2280*/  ISETP.GT.U32.AND P5, PT, R2.reuse, R10, PT ;  /* 0x0000000a0200720c */ /* 0x040fe20003fa4070 */
[----:B------:R-:W-:Y:S01]  /*2290*/  IMAD R8, R2, R18, R16 ;  /* 0x0000001202087224 */ /* 0x000fe200078e0210 */
[----:B------:R-:W-:Y:S01]  /*22a0*/  @!P4 IADD3 R5, PT, PT, -R5, RZ, RZ ;  /* 0x000000ff0505c210 */ /* 0x000fe20007ffe1ff */
[----:B------:R-:W-:Y:S02]  /*22b0*/  VIADD R4, R6, 0xba ;  /* 0x000000ba06047836 */ /* 0x000fe40000000000 */
[----:B-1----:R-:W-:Y:S01]  /*22c0*/  IMAD.MOV.U32 R0, RZ, RZ, R23 ;  /* 0x000000ffff007224 */ /* 0x002fe200078e0017 */
[C---:B------:R-:W-:Y:S01]  /*22d0*/  ISETP.GT.U32.AND P4, PT, R2.reuse, R8, PT ;  /* 0x000000080200720c */ /* 0x040fe20003f84070 */
[----:B------:R-:W-:Y:S01]  /*22e0*/  IMAD R7, R2, R7, R17 ;  /* 0x0000000702077224 */ /* 0x000fe200078e0211 */
[----:B------:R0:W-:Y:S01]  /*22f0*/  STL [R1+0x110], R5 ;  /* 0x0001100501007387 */ /* 0x0001e20000100800 */
[----:B------:R-:W-:Y:S01]  /*2300*/  @!P6 IMAD.MOV R0, RZ, RZ, -R0 ;  /* 0x000000ffff00e224 */ /* 0x000fe200078e0a00 */
[----:B------:R-:W-:Y:S01]  /*2310*/  ISETP.GE.AND P6, PT, R9, RZ, PT ;  /* 0x000000ff0900720c */ /* 0x000fe20003fc6270 */
[--C-:B------:R-:W-:Y:S01]  /*2320*/  @!P3 IMAD.IADD R22, R22, 0x1, -R2.reuse ;  /* 0x000000011616b824 */ /* 0x100fe200078e0a02 */
[----:B------:R-:W-:Y:S01]  /*2330*/  IABS R9, R4 ;  /* 0x0000000400097213 */ /* 0x000fe20000000000 */
[--C-:B------:R-:W-:Y:S01]  /*2340*/  @!P2 IMAD.IADD R15, R15, 0x1, -R2.reuse ;  /* 0x000000010f0fa824 */ /* 0x100fe200078e0a02 */
[----:B------:R1:W-:Y:S01]  /*2350*/  STL [R1+0x114], R0 ;  /* 0x0001140001007387 */ /* 0x0003e20000100800 */
[----:B------:R-:W-:Y:S01]  /*2360*/  ISETP.GT.U32.AND P3, PT, R2, R7, PT ;  /* 0x000000070200720c */ /* 0x000fe20003f64070 */
[----:B------:R-:W-:Y:S01]  /*2370*/  @!P5 IMAD.IADD R10, R10, 0x1, -R2 ;  /* 0x000000010a0ad824 */ /* 0x000fe200078e0a02 */
[----:B------:R-:W-:Y:S01]  /*2380*/  ISETP.GE.AND P5, PT, R13, RZ, PT ;  /* 0x000000ff0d00720c */ /* 0x000fe20003fa6270 */
[----:B0-----:R-:W-:Y:S01]  /*2390*/  IMAD.MOV.U32 R5, RZ, RZ, R22 ;  /* 0x000000ffff057224 */ /* 0x001fe200078e0016 */
[----:B------:R-:W-:Y:S01]  /*23a0*/  ISETP.GE.AND P2, PT, R20, RZ, PT ;  /* 0x000000ff1400720c */ /* 0x000fe20003f46270 */
[----:B------:R-:W-:-:S04]  /*23b0*/  IMAD.HI.U32 R12, R3, R9, RZ ;  /* 0x00000009030c7227 */ /* 0x000fc800078e00ff */
[----:B-1----:R-:W-:Y:S02]  /*23c0*/  IMAD.MOV.U32 R0, RZ, RZ, R15 ;  /* 0x000000ffff007224 */ /* 0x002fe400078e000f */
[----:B------:R-:W-:Y:S02]  /*23d0*/  @!P1 IMAD.MOV R5, RZ, RZ, -R5 ;  /* 0x000000ffff059224 */ /* 0x000fe400078e0a05 */
[----:B------:R-:W-:Y:S02]  /*23e0*/  @!P0 IMAD.MOV R0, RZ, RZ, -R0 ;  /* 0x000000ffff008224 */ /* 0x000fe400078e0a00 */
[----:B------:R-:W-:Y:S01]  /*23f0*/  IMAD.MOV R12, RZ, RZ, -R12 ;  /* 0x000000ffff0c7224 */ /* 0x000fe200078e0a0c */
[----:B------:R-:W-:Y:S01]  /*2400*/  STL [R1+0xa0], R5 ;  /* 0x0000a00501007387 */ /* 0x000fe20000100800 */
[----:B------:R-:W-:Y:S02]  /*2410*/  VIADD R11, R6, 0xb8 ;  /* 0x000000b8060b7836 */ /* 0x000fe40000000000 */
[--C-:B------:R-:W-:Y:S01]  /*2420*/  @!P4 IMAD.IADD R8, R8, 0x1, -R2.reuse ;  /* 0x000000010808c824 */ /* 0x100fe200078e0a02 */
[----:B------:R0:W-:Y:S01]  /*2430*/  STL [R1+0x11c], R0 ;  /* 0x00011c0001007387 */ /* 0x0001e20000100800 */
[C---:B------:R-:W-:Y:S01]  /*2440*/  IMAD R13, R2.reuse, R12, R9 ;  /* 0x0000000c020d7224 */ /* 0x040fe200078e0209 */
[----:B------:R-:W-:Y:S01]  /*2450*/  IABS R19, R11 ;  /* 0x0000000b00137213 */ /* 0x000fe20000000000 */
[----:B------:R-:W-:Y:S01]  /*2460*/  @!P3 IMAD.IADD R7, R7, 0x1, -R2 ;  /* 0x000000010707b824 */ /* 0x000fe200078e0a02 */
[----:B------:R-:W-:Y:S01]  /*2470*/  ISETP.GT.U32.AND P3, PT, R2, R8, PT ;  /* 0x000000080200720c */ /* 0x000fe20003f64070 */
[----:B------:R-:W-:Y:S01]  /*2480*/  VIADD R16, R6, 0xb6 ;  /* 0x000000b606107836 */ /* 0x000fe20000000000 */
[----:B------:R-:W-:Y:S01]  /*2490*/  ISETP.GE.AND P4, PT, R4, RZ, PT ;  /* 0x000000ff0400720c */ /* 0x000fe20003f86270 */
[----:B------:R-:W-:Y:S01]  /*24a0*/  IMAD.HI.U32 R4, R3, R19, RZ ;  /* 0x0000001303047227 */ /* 0x000fe200078e00ff */
[----:B------:R-:W-:-:S02]  /*24b0*/  ISETP.GT.U32.AND P0, PT, R2, R7, PT ;  /* 0x000000070200720c */ /* 0x000fc40003f04070 */
[----:B0-----:R-:W-:Y:S01]  /*24c0*/  MOV R0, R10 ;  /* 0x0000000a00007202 */ /* 0x001fe20000000f00 */
[----:B------:R-:W-:Y:S01]  /*24d0*/  IMAD.MOV R4, RZ, RZ, -R4 ;  /* 0x000000ffff047224 */ /* 0x000fe200078e0a04 */
[----:B------:R-:W-:Y:S01]  /*24e0*/  ISETP.GE.AND P1, PT, R11, RZ, PT ;  /* 0x000000ff0b00720c */ /* 0x000fe20003f26270 */
[----:B------:R-:W-:Y:S02]  /*24f0*/  VIADD R9, R6, 0xb4 ;  /* 0x000000b406097836 */ /* 0x000fe40000000000 */
[----:B------:R-:W-:Y:S01]  /*2500*/  @!P6 IMAD.MOV R0, RZ, RZ, -R0 ;  /* 0x000000ffff00e224 */ /* 0x000fe200078e0a00 */
[C---:B------:R-:W-:Y:S01]  /*2510*/  ISETP.GT.U32.AND P6, PT, R2.reuse, R13, PT ;  /* 0x0000000d0200720c */ /* 0x040fe20003fc4070 */
[----:B------:R-:W-:Y:S01]  /*2520*/  IMAD R19, R2, R4, R19 ;  /* 0x0000000402137224 */ /* 0x000fe200078e0213 */
[----:B------:R-:W-:Y:S01]  /*2530*/  IABS R11, R9 ;  /* 0x00000009000b7213 */ /* 0x000fe20000000000 */
[--C-:B------:R-:W-:Y:S01]  /*2540*/  @!P3 IMAD.IADD R8, R8, 0x1, -R2.reuse ;  /* 0x000000010808b824 */ /* 0x100fe200078e0a02 */
[----:B------:R-:W-:Y:S01]  /*2550*/  ISETP.GE.AND P3, PT, R16, RZ, PT ;  /* 0x000000ff1000720c */ /* 0x000fe20003f66270 */
[----:B------:R-:W-:Y:S01]  /*2560*/  @!P0 IMAD.IADD R7, R7, 0x1, -R2 ;  /* 0x0000000107078824 */ /* 0x000fe200078e0a02 */
[----:B------:R-:W-:Y:S01]  /*2570*/  IABS R16, R16 ;  /* 0x0000001000107213 */ /* 0x000fe20000000000 */
[----:B------:R0:W-:Y:S01]  /*2580*/  STL [R1+0x120], R0 ;  /* 0x0001200001007387 */ /* 0x0001e20000100800 */
[----:B------:R-:W-:Y:S01]  /*2590*/  ISETP.GT.U32.AND P0, PT, R2, R19, PT ;  /* 0x000000130200720c */ /* 0x000fe20003f04070 */
[----:B------:R-:W-:-:S02]  /*25a0*/  VIADD R4, R6, 0xb2 ;  /* 0x000000b206047836 */ /* 0x000fc40000000000 */
[----:B------:R-:W-:-:S03]  /*25b0*/  IMAD.HI.U32 R12, R3, R16, RZ ;  /* 0x00000010030c7227 */ /* 0x000fc600078e00ff */
[----:B------:R-:W-:Y:S01]  /*25c0*/  IABS R10, R4 ;  /* 0x00000004000a7213 */ /* 0x000fe20000000000 */
[----:B------:R-:W-:Y:S02]  /*25d0*/  @!P6 IMAD.IADD R13, R13, 0x1, -R2 ;  /* 0x000000010d0de824 */ /* 0x000fe400078e0a02 */
[----:B0-----:R-:W-:Y:S02]  /*25e0*/  IMAD.MOV.U32 R0, RZ, RZ, R8 ;  /* 0x000000ffff007224 */ /* 0x001fe400078e0008 */
[----:B------:R-:W-:Y:S01]  /*25f0*/  IMAD.MOV R12, RZ, RZ, -R12 ;  /* 0x000000ffff0c7224 */ /* 0x000fe200078e0a0c */
[C---:B------:R-:W-:Y:S01]  /*2600*/  ISETP.GT.U32.AND P6, PT, R2.reuse, R13, PT ;  /* 0x0000000d0200720c */ /* 0x040fe20003fc4070 */
[----:B------:R-:W-:Y:S01]  /*2610*/  @!P2 IMAD.MOV R0, RZ, RZ, -R0 ;  /* 0x000000ffff00a224 */ /* 0x000fe200078e0a00 */
[----:B------:R-:W-:Y:S01]  /*2620*/  ISETP.GE.AND P2, PT, R9, RZ, PT ;  /* 0x000000ff0900720c */ /* 0x000fe20003f46270 */
[----:B------:R-:W-:Y:S02]  /*2630*/  IMAD R16, R2, R12, R16 ;  /* 0x0000000c02107224 */ /* 0x000fe400078e0210 */
[----:B------:R-:W-:Y:S01]  /*2640*/  @!P0 IMAD.IADD R19, R19, 0x1, -R2 ;  /* 0x0000000113138824 */ /* 0x000fe200078e0a02 */
[----:B------:R0:W-:Y:S01]  /*2650*/  STL [R1+0x124], R0 ;  /* 0x0001240001007387 */ /* 0x0001e20000100800 */
[----:B------:R-:W-:-:S03]  /*2660*/  IMAD.HI.U32 R8, R3, R10, RZ ;  /* 0x0000000a03087227 */ /* 0x000fc600078e00ff */
[----:B------:R-:W-:Y:S01]  /*2670*/  ISETP.GT.U32.AND P0, PT, R2, R19, PT ;  /* 0x000000130200720c */ /* 0x000fe20003f04070 */
[----:B------:R-:W-:-:S04]  /*2680*/  IMAD.HI.U32 R9, R3, R11, RZ ;  /* 0x0000000b03097227 */ /* 0x000fc800078e00ff */
[----:B------:R-:W-:Y:S01]  /*2690*/  @!P6 IMAD.IADD R13, R13, 0x1, -R2 ;  /* 0x000000010d0de824 */ /* 0x000fe200078e0a02 */
[----:B------:R-:W-:Y:S01]  /*26a0*/  ISETP.GT.U32.AND P6, PT, R2, R16, PT ;  /* 0x000000100200720c */ /* 0x000fe20003fc4070 */
[----:B0-----:R-:W-:Y:S01]  /*26b0*/  IMAD.MOV.U32 R0, RZ, RZ, R7 ;  /* 0x000000ffff007224 */ /* 0x001fe200078e0007 */
[----:B------:R-:W-:Y:S01]  /*26c0*/  IADD3 R9, PT, PT, -R9, RZ, RZ ;  /* 0x000000ff09097210 */ /* 0x000fe20007ffe1ff */
[----:B------:R-:W-:Y:S02]  /*26d0*/  IMAD.MOV R8, RZ, RZ, -R8 ;  /* 0x000000ffff087224 */ /* 0x000fe400078e0a08 */
[----:B------:R-:W-:Y:S01]  /*26e0*/  @!P5 IMAD.MOV R0, RZ, RZ, -R0 ;  /* 0x000000ffff00d224 */ /* 0x000fe200078e0a00 */
[----:B------:R-:W-:Y:S01]  /*26f0*/  ISETP.GE.AND P5, PT, R4, RZ, PT ;  /* 0x000000ff0400720c */ /* 0x000fe20003fa6270 */
[----:B------:R-:W-:Y:S02]  /*2700*/  VIADD R7, R6, 0xb0 ;  /* 0x000000b006077836 */ /* 0x000fe40000000000 */
[C---:B------:R-:W-:Y:S01]  /*2710*/  IMAD R10, R2.reuse, R8, R10 ;  /* 0x00000008020a7224 */ /* 0x040fe200078e020a */
[----:B------:R0:W-:Y:S01]  /*2720*/  STL [R1+0x12c], R0 ;  /* 0x00012c0001007387 */ /* 0x0001e20000100800 */
[----:B------:R-:W-:Y:S01]  /*2730*/  IMAD R11, R2, R9, R11 ;  /* 0x00000009020b7224 */ /* 0x000fe200078e020b */
[----:B------:R-:W-:Y:S01]  /*2740*/  IABS R8, R7 ;  /* 0x0000000700087213 */ /* 0x000fe20000000000 */
[----:B------:R-:W-:-:S02]  /*2750*/  @!P6 IMAD.IADD R16, R16, 0x1, -R2 ;  /* 0x000000011010e824 */ /* 0x000fc400078e0a02 */
[----:B------:R-:W-:Y:S01]  /*2760*/  @!P0 IMAD.IADD R19, R19, 0x1, -R2 ;  /* 0x0000000113138824 */ /* 0x000fe200078e0a02 */
[----:B------:R-:W-:Y:S01]  /*2770*/  ISETP.GT.U32.AND P0, PT, R2, R11, PT ;  /* 0x0000000b0200720c */ /* 0x000fe20003f04070 */
[----:B------:R-:W-:Y:S01]  /*2780*/  VIADD R9, R6, 0xac ;  /* 0x000000ac06097836 */ /* 0x000fe20000000000 */
[----:B------:R-:W-:Y:S01]  /*2790*/  ISETP.GT.U32.AND P6, PT, R2, R16, PT ;  /* 0x000000100200720c */ /* 0x000fe20003fc4070 */
[----:B------:R-:W-:Y:S02]  /*27a0*/  VIADD R15, R6, 0xae ;  /* 0x000000ae060f7836 */ /* 0x000fe40000000000 */
[----:B0-----:R-:W-:Y:S01]  /*27b0*/  IMAD.MOV.U32 R0, RZ, RZ, R13 ;  /* 0x000000ffff007224 */ /* 0x001fe200078e000d */
[----:B------:R-:W-:Y:S01]  /*27c0*/  IABS R17, R9 ;  /* 0x0000000900117213 */ /* 0x000fe20000000000 */
[----:B------:R-:W-:Y:S01]  /*27d0*/  IMAD.HI.U32 R13, R3, R8, RZ ;  /* 0x00000008030d7227 */ /* 0x000fe200078e00ff */
[----:B------:R-:W-:-:S03]  /*27e0*/  IABS R18, R15 ;  /* 0x0000000f00127213 */ /* 0x000fc60000000000 */
[----:B------:R-:W-:Y:S01]  /*27f0*/  @!P4 IMAD.MOV R0, RZ, RZ, -R0 ;  /* 0x000000ffff00c224 */ /* 0x000fe200078e0a00 */
[----:B------:R-:W-:Y:S01]  /*2800*/  ISETP.GT.U32.AND P4, PT, R2, R10, PT ;  /* 0x0000000a0200720c */ /* 0x000fe20003f84070 */
[----:B------:R-:W-:Y:S02]  /*2810*/  IMAD.MOV R13, RZ, RZ, -R13 ;  /* 0x000000ffff0d7224 */ /* 0x000fe400078e0a0d */
[--C-:B------:R-:W-:Y:S01]  /*2820*/  @!P0 IMAD.IADD R11, R11, 0x1, -R2.reuse ;  /* 0x000000010b0b8824 */ /* 0x100fe200078e0a02 */
[----:B------:R0:W-:Y:S01]  /*2830*/  STL [R1+0x130], R0 ;  /* 0x0001300001007387 */ /* 0x0001e20000100800 */
[----:B------:R-:W-:Y:S02]  /*2840*/  @!P6 IMAD.IADD R16, R16, 0x1, -R2 ;  /* 0x000000011010e824 */ /* 0x000fe400078e0a02 */
[----:B------:R-:W-:Y:S01]  /*2850*/  VIADD R4, R6, 0xaa ;  /* 0x000000aa06047836 */ /* 0x000fe20000000000 */
[----:B------:R-:W-:Y:S01]  /*2860*/  ISETP.GT.U32.AND P0, PT, R2, R11, PT ;  /* 0x0000000b0200720c */ /* 0x000fe20003f04070 */
[----:B------:R-:W-:-:S02]  /*2870*/  VIADD R25, R6, 0x1e ;  /* 0x0000001e06197836 */ /* 0x000fc40000000000 */
[----:B------:R-:W-:Y:S01]  /*2880*/  VIADD R26, R6, 0x1c ;  /* 0x0000001c061a7836 */ /* 0x000fe20000000000 */
[----:B------:R-:W-:Y:S01]  /*2890*/  IABS R12, R4 ;  /* 0x00000004000c7213 */ /* 0x000fe20000000000 */
[----:B------:R-:W-:Y:S01]  /*28a0*/  @!P4 IMAD.IADD R10, R10, 0x1, -R2 ;  /* 0x000000010a0ac824 */ /* 0x000fe200078e0a02 */
[----:B0-----:R-:W-:Y:S01]  /*28b0*/  MOV R0, R19 ;  /* 0x0000001300007202 */ /* 0x001fe20000000f00 */
[----:B------:R-:W-:-:S03]  /*28c0*/  IMAD.HI.U32 R19, R3, R18, RZ ;  /* 0x0000001203137227 */ /* 0x000fc600078e00ff */
[C---:B------:R-:W-:Y:S01]  /*28d0*/  ISETP.GT.U32.AND P4, PT, R2.reuse, R10, PT ;  /* 0x0000000a0200720c */ /* 0x040fe20003f84070 */
[----:B------:R-:W-:Y:S01]  /*28e0*/  @!P1 IMAD.MOV R0, RZ, RZ, -R0 ;  /* 0x000000ffff009224 */ /* 0x000fe200078e0a00 */
[----:B------:R-:W-:Y:S01]  /*28f0*/  ISETP.GE.AND P1, PT, R7, RZ, PT ;  /* 0x000000ff0700720c */ /* 0x000fe20003f26270 */
[C---:B------:R-:W-:Y:S02]  /*2900*/  IMAD R7, R2.reuse, R13, R8 ;  /* 0x0000000d02077224 */ /* 0x040fe400078e0208 */
[C---:B------:R-:W-:Y:S01]  /*2910*/  IMAD.HI.U32 R8, R3.reuse, R17, RZ ;  /* 0x0000001103087227 */ /* 0x040fe200078e00ff */
[----:B------:R0:W-:Y:S02]  /*2920*/  STL [R1+0x134], R0 ;  /* 0x0001340001007387 */ /* 0x0001e40000100800 */
[----:B------:R-:W-:Y:S01]  /*2930*/  ISETP.GT.U32.AND P6, PT, R2, R7, PT ;  /* 0x000000070200720c */ /* 0x000fe20003fc4070 */
[----:B------:R-:W-:-:S04]  /*2940*/  IMAD.HI.U32 R13, R3, R12, RZ ;  /* 0x0000000c030d7227 */ /* 0x000fc800078e00ff */
[----:B------:R-:W-:Y:S01]  /*2950*/  IMAD.MOV R8, RZ, RZ, -R8 ;  /* 0x000000ffff087224 */ /* 0x000fe200078e0a08 */
[----:B------:R-:W-:Y:S01]  /*2960*/  @!P4 IADD3 R10, PT, PT, R10, -R2, RZ ;  /* 0x800000020a0ac210 */ /* 0x000fe20007ffe0ff */
[----:B------:R-:W-:Y:S02]  /*2970*/  IMAD.MOV R19, RZ, RZ, -R19 ;  /* 0x000000ffff137224 */ /* 0x000fe400078e0a13 */
[----:B0-----:R-:W-:Y:S02]  /*2980*/  IMAD.MOV.U32 R0, RZ, RZ, R16 ;  /* 0x000000ffff007224 */ /* 0x001fe400078e0010 */
[----:B------:R-:W-:Y:S02]  /*2990*/  IMAD.MOV R13, RZ, RZ, -R13 ;  /* 0x000000ffff0d7224 */ /* 0x000fe400078e0a0d */
[----:B------:R-:W-:Y:S02]  /*29a0*/  @!P3 IMAD.MOV R0, RZ, RZ, -R0 ;  /* 0x000000ffff00b224 */ /* 0x000fe400078e0a00 */
[----:B------:R-:W-:-:S02]  /*29b0*/  @!P6 IMAD.IADD R7, R7, 0x1, -R2 ;  /* 0x000000010707e824 */ /* 0x000fc400078e0a02 */
[C---:B------:R-:W-:Y:S01]  /*29c0*/  IMAD R17, R2.reuse, R8, R17 ;  /* 0x0000000802117224 */ /* 0x040fe200078e0211 */
[----:B------:R0:W-:Y:S01]  /*29d0*/  STL [R1+0x13c], R0 ;  /* 0x00013c0001007387 */ /* 0x0001e20000100800 */
[----:B------:R-:W-:Y:S01]  /*29e0*/  @!P0 IMAD.IADD R11, R11, 0x1, -R2 ;  /* 0x000000010b0b8824 */ /* 0x000fe200078e0a02 */
[----:B------:R-:W-:Y:S01]  /*29f0*/  ISETP.GE.AND P0, PT, R15, RZ, PT ;  /* 0x000000ff0f00720c */ /* 0x000fe20003f06270 */
[C---:B------:R-:W-:Y:S01]  /*2a00*/  IMAD R15, R2.reuse, R19, R18 ;  /* 0x00000013020f7224 */ /* 0x040fe200078e0212 */
[C---:B------:R-:W-:Y:S01]  /*2a10*/  ISETP.GT.U32.AND P6, PT, R2.reuse, R7, PT ;  /* 0x000000070200720c */ /* 0x040fe20003fc4070 */
[C---:B------:R-:W-:Y:S01]  /*2a20*/  IMAD R12, R2.reuse, R13, R12 ;  /* 0x0000000d020c7224 */ /* 0x040fe200078e020c */
[C---:B------:R-:W-:Y:S01]  /*2a30*/  ISETP.GT.U32.AND P4, PT, R2.reuse, R17, PT ;  /* 0x000000110200720c */ /* 0x040fe20003f84070 */
[----:B------:R-:W-:Y:S01]  /*2a40*/  IMAD.MOV.U32 R5, RZ, RZ, R11 ;  /* 0x000000ffff057224 */ /* 0x000fe200078e000b */
[----:B------:R-:W-:Y:S01]  /*2a50*/  ISETP.GT.U32.AND P3, PT, R2, R15, PT ;  /* 0x0000000f0200720c */ /* 0x000fe20003f64070 */
[C---:B------:R-:W-:Y:S01]  /*2a60*/  VIADD R8, R6.reuse, 0xa8 ;  /* 0x000000a806087836 */ /* 0x040fe20000000000 */
[----:B------:R-:W-:Y:S01]  /*2a70*/  IADD3 R11, PT, PT, R6, 0xa4, RZ ;  /* 0x000000a4060b7810 */ /* 0x000fe20007ffe0ff */
[----:B0-----:R-:W-:-:S02]  /*2a80*/  IMAD.MOV.U32 R0, RZ, RZ, R10 ;  /* 0x000000ffff007224 */ /* 0x001fc400078e000a */
[----:B------:R-:W-:Y:S01]  /*2a90*/  @!P2 IMAD.MOV R5, RZ, RZ, -R5 ;  /* 0x000000ffff05a224 */ /* 0x000fe200078e0a05 */
[----:B------:R-:W-:Y:S01]  /*2aa0*/  ISETP.GE.AND P2, PT, R9, RZ, PT ;  /* 0x000000ff0900720c */ /* 0x000fe20003f46270 */
[----:B------:R-:W-:Y:S01]  /*2ab0*/  @!P5 IMAD.MOV R0, RZ, RZ, -R0 ;  /* 0x000000ffff00d224 */ /* 0x000fe200078e0a00 */
[----:B------:R-:W-:Y:S01]  /*2ac0*/  ISETP.GT.U32.AND P5, PT, R2, R12, PT ;  /* 0x0000000c0200720c */ /* 0x000fe20003fa4070 */
[----:B------:R-:W-:Y:S01]  /*2ad0*/  VIADD R9, R6, 0xa6 ;  /* 0x000000a606097836 */ /* 0x000fe20000000000 */
[----:B------:R-:W-:Y:S01]  /*2ae0*/  IABS R16, R8 ;  /* 0x0000000800107213 */ /* 0x000fe20000000000 */
[--C-:B------:R-:W-:Y:S01]  /*2af0*/  @!P6 IMAD.IADD R7, R7, 0x1, -R2.reuse ;  /* 0x000000010707e824 */ /* 0x100fe200078e0a02 */
[----:B------:R-:W-:Y:S01]  /*2b00*/  ISETP.GE.AND P6, PT, R4, RZ, PT ;  /* 0x000000ff0400720c */ /* 0x000fe20003fc6270 */
[--C-:B------:R-:W-:Y:S01]  /*2b10*/  @!P4 IMAD.IADD R17, R17, 0x1, -R2.reuse ;  /* 0x000000011111c824 */ /* 0x100fe200078e0a02 */
[----:B------:R-:W-:Y:S01]  /*2b20*/  IABS R4, R9 ;  /* 0x0000000900047213 */ /* 0x000fe20000000000 */
[--C-:B------:R-:W-:Y:S01]  /*2b30*/  @!P3 IMAD.IADD R15, R15, 0x1, -R2.reuse ;  /* 0x000000010f0fb824 */ /* 0x100fe200078e0a02 */
[----:B------:R-:W-:Y:S01]  /*2b40*/  ISETP.GE.AND P3, PT, R8, RZ, PT ;  /* 0x000000ff0800720c */ /* 0x000fe20003f66270 */
[C---:B------:R-:W-:Y:S01]  /*2b50*/  IMAD.HI.U32 R10, R3.reuse, R16, RZ ;  /* 0x00000010030a7227 */ /* 0x040fe200078e00ff */
[----:B------:R-:W-:Y:S02]  /*2b60*/  STL [R1+0x140], R5 ;  /* 0x0001400501007387 */ /* 0x000fe40000100800 */
[----:B------:R-:W-:Y:S01]  /*2b70*/  ISETP.GT.U32.AND P4, PT, R2, R15, PT ;  /* 0x0000000f0200720c */ /* 0x000fe20003f84070 */
[----:B------:R-:W-:Y:S01]  /*2b80*/  @!P5 IMAD.IADD R12, R12, 0x1, -R2 ;  /* 0x000000010c0cd824 */ /* 0x000fe200078e0a02 */
[----:B------:R-:W-:Y:S01]  /*2b90*/  ISETP.GT.U32.AND P5, PT, R2, R17, PT ;  /* 0x000000110200720c */ /* 0x000fe20003fa4070 */
[----:B------:R-:W-:Y:S01]  /*2ba0*/  IMAD.HI.U32 R8, R3, R4, RZ ;  /* 0x0000000403087227 */ /* 0x000fe200078e00ff */
[----:B------:R0:W-:Y:S03]  /*2bb0*/  STL [R1+0x144], R0 ;  /* 0x0001440001007387 */ /* 0x0001e60000100800 */
[----:B------:R-:W-:-:S02]  /*2bc0*/  IMAD.MOV R8, RZ, RZ, -R8 ;  /* 0x000000ffff087224 */ /* 0x000fc400078e0a08 */
[----:B------:R-:W-:Y:S02]  /*2bd0*/  IMAD.MOV R10, RZ, RZ, -R10 ;  /* 0x000000ffff0a7224 */ /* 0x000fe400078e0a0a */
[C---:B------:R-:W-:Y:S02]  /*2be0*/  IMAD R4, R2.reuse, R8, R4 ;  /* 0x0000000802047224 */ /* 0x040fe400078e0204 */
[C---:B------:R-:W-:Y:S02]  /*2bf0*/  IMAD R16, R2.reuse, R10, R16 ;  /* 0x0000000a02107224 */ /* 0x040fe400078e0210 */
[----:B0-----:R-:W-:Y:S01]  /*2c00*/  IMAD.MOV.U32 R0, RZ, RZ, R7 ;  /* 0x000000ffff007224 */ /* 0x001fe200078e0007 */
[----:B------:R-:W-:Y:S01]  /*2c10*/  IABS R7, R11 ;  /* 0x0000000b00077213 */ /* 0x000fe20000000000 */
[----:B------:R-:W-:Y:S01]  /*2c20*/  @!P5 IMAD.IADD R17, R17, 0x1, -R2 ;  /* 0x000000011111d824 */ /* 0x000fe200078e0a02 */
[C---:B------:R-:W-:Y:S01]  /*2c30*/  ISETP.GT.U32.AND P5, PT, R2.reuse, R4, PT ;  /* 0x000000040200720c */ /* 0x040fe20003fa4070 */
[----:B------:R-:W-:Y:S01]  /*2c40*/  @!P1 IMAD.MOV R0, RZ, RZ, -R0 ;  /* 0x000000ffff009224 */ /* 0x000fe200078e0a00 */
[C---:B------:R-:W-:Y:S01]  /*2c50*/  ISETP.GT.U32.AND P1, PT, R2.reuse, R12, PT ;  /* 0x0000000c0200720c */ /* 0x040fe20003f24070 */
[----:B------:R-:W-:Y:S01]  /*2c60*/  @!P4 IMAD.IADD R15, R15, 0x1, -R2 ;  /* 0x000000010f0fc824 */ /* 0x000fe200078e0a02 */
[----:B------:R-:W-:Y:S01]  /*2c70*/  ISETP.GT.U32.AND P4, PT, R2, R16, PT ;  /* 0x000000100200720c */ /* 0x000fe20003f84070 */
[C---:B------:R-:W-:Y:S01]  /*2c80*/  VIADD R10, R6.reuse, 0xa2 ;  /* 0x000000a2060a7836 */ /* 0x040fe20000000000 */
[----:B------:R0:W-:Y:S01]  /*2c90*/  STL [R1+0x158], R0 ;  /* 0x0001580001007387 */ /* 0x0001e20000100800 */
[----:B------:R-:W-:-:S02]  /*2ca0*/  VIADD R13, R6, 0xa0 ;  /* 0x000000a0060d7836 */ /* 0x000fc40000000000 */
[----:B------:R-:W-:Y:S01]  /*2cb0*/  IMAD.MOV.U32 R5, RZ, RZ, R17 ;  /* 0x000000ffff057224 */ /* 0x000fe200078e0011 */
[----:B------:R-:W-:Y:S01]  /*2cc0*/  IABS R8, R10 ;  /* 0x0000000a00087213 */ /* 0x000fe20000000000 */
[----:B------:R-:W-:Y:S01]  /*2cd0*/  VIADD R14, R6, 0x16 ;  /* 0x00000016060e7836 */ /* 0x000fe20000000000 */
[----:B------:R-:W-:Y:S01]  /*2ce0*/  IABS R18, R13 ;  /* 0x0000000d00127213 */ /* 0x000fe20000000000 */
[--C-:B------:R-:W-:Y:S02]  /*2cf0*/  @!P5 IMAD.IADD R4, R4, 0x1, -R2.reuse ;  /* 0x000000010404d824 */ /* 0x100fe400078e0a02 */
[----:B------:R-:W-:Y:S01]  /*2d00*/  @!P1 IMAD.IADD R12, R12, 0x1, -R2 ;  /* 0x000000010c0c9824 */ /* 0x000fe200078e0a02 */
[----:B------:R-:W-:Y:S01]  /*2d10*/  ISETP.GE.AND P1, PT, R9, RZ, PT ;  /* 0x000000ff0900720c */ /* 0x000fe20003f26270 */
[----:B0-----:R-:W-:Y:S01]  /*2d20*/  IMAD.MOV.U32 R0, RZ, RZ, R15 ;  /* 0x000000ffff007224 */ /* 0x001fe200078e000f */
[----:B------:R-:W-:Y:S01]  /*2d30*/  ISETP.GT.U32.AND P5, PT, R2, R4, PT ;  /* 0x000000040200720c */ /* 0x000fe20003fa4070 */
[----:B------:R-:W-:-:S02]  /*2d40*/  IMAD.MOV.U32 R9, RZ, RZ, R18 ;  /* 0x000000ffff097224 */ /* 0x000fc400078e0012 */
[----:B------:R-:W-:Y:S01]  /*2d50*/  IMAD.HI.U32 R19, R3, R8, RZ ;  /* 0x0000000803137227 */ /* 0x000fe200078e00ff */
[----:B------:R-:W-:-:S03]  /*2d60*/  @!P0 IADD3 R0, PT, PT, -R0, RZ, RZ ;  /* 0x000000ff00008210 */ /* 0x000fc60007ffe1ff */
[----:B------:R-:W-:Y:S01]  /*2d70*/  @!P4 IMAD.IADD R16, R16, 0x1, -R2 ;  /* 0x000000011010c824 */ /* 0x000fe200078e0a02 */
[----:B------:R-:W-:Y:S01]  /*2d80*/  ISETP.GE.AND P4, PT, R11, RZ, PT ;  /* 0x000000ff0b00720c */ /* 0x000fe20003f86270 */
[----:B------:R-:W-:Y:S01]  /*2d90*/  IMAD.HI.U32 R11, R3, R9, RZ ;  /* 0x00000009030b7227 */ /* 0x000fe200078e00ff */
[----:B------:R0:W-:Y:S02]  /*2da0*/  STL [R1+0x15c], R0 ;  /* 0x00015c0001007387 */ /* 0x0001e40000100800 */
[C---:B------:R-:W-:Y:S01]  /*2db0*/  ISETP.GT.U32.AND P0, PT, R2.reuse, R16, PT ;  /* 0x000000100200720c */ /* 0x040fe20003f04070 */
[----:B------:R-:W-:Y:S02]  /*2dc0*/  IMAD.MOV R15, RZ, RZ, -R19 ;  /* 0x000000ffff0f7224 */ /* 0x000fe400078e0a13 */
[----:B------:R-:W-:Y:S02]  /*2dd0*/  IMAD.MOV R11, RZ, RZ, -R11 ;  /* 0x000000ffff0b7224 */ /* 0x000fe400078e0a0b */
[----:B------:R-:W-:-:S02]  /*2de0*/  IMAD R8, R2, R15, R8 ;  /* 0x0000000f02087224 */ /* 0x000fc400078e0208 */
[----:B------:R-:W-:Y:S02]  /*2df0*/  IMAD R9, R2, R11, R9 ;  /* 0x0000000b02097224 */ /* 0x000fe400078e0209 */
[----:B0-----:R-:W-:Y:S02]  /*2e00*/  IMAD.MOV.U32 R0, RZ, RZ, R12 ;  /* 0x000000ffff007224 */ /* 0x001fe400078e000c */
[----:B------:R-:W-:-:S04]  /*2e10*/  IMAD.HI.U32 R18, R3, R7, RZ ;  /* 0x0000000703127227 */ /* 0x000fc800078e00ff */
[----:B------:R-:W-:Y:S01]  /*2e20*/  @!P6 IMAD.MOV R0, RZ, RZ, -R0 ;  /* 0x000000ffff00e224 */ /* 0x000fe200078e0a00 */
[----:B------:R-:W-:Y:S01]  /*2e30*/  ISETP.GT.U32.AND P6, PT, R2, R8, PT ;  /* 0x000000080200720c */ /* 0x000fe20003fc4070 */
[----:B------:R-:W-:Y:S01]  /*2e40*/  @!P5 IMAD.IADD R4, R4, 0x1, -R2 ;  /* 0x000000010404d824 */ /* 0x000fe200078e0a02 */
[----:B------:R-:W-:Y:S01]  /*2e50*/  ISETP.GT.U32.AND P5, PT, R2, R9, PT ;  /* 0x000000090200720c */ /* 0x000fe20003fa4070 */
[----:B------:R-:W-:Y:S02]  /*2e60*/  IMAD.MOV R18, RZ, RZ, -R18 ;  /* 0x000000ffff127224 */ /* 0x000fe400078e0a12 */
[----:B------:R-:W-:Y:S02]  /*2e70*/  VIADD R12, R6, 0x9c ;  /* 0x0000009c060c7836 */ /* 0x000fe40000000000 */
[----:B------:R-:W-:Y:S02]  /*2e80*/  IMAD R7, R2, R18, R7 ;  /* 0x0000001202077224 */ /* 0x000fe400078e0207 */
[----:B------:R-:W-:Y:S01]  /*2e90*/  @!P2 IMAD.MOV R5, RZ, RZ, -R5 ;  /* 0x000000ffff05a224 */ /* 0x000fe200078e0a05 */
[----:B------:R-:W-:Y:S01]  /*2ea0*/  IABS R11, R12 ;  /* 0x0000000c000b7213 */ /* 0x000fe20000000000 */
[----:B------:R-:W-:Y:S01]  /*2eb0*/  VIADD R19, R6, 0x9e ;  /* 0x0000009e06137836 */ /* 0x000fe20000000000 */
[----:B------:R-:W-:Y:S01]  /*2ec0*/  ISETP.GT.U32.AND P2, PT, R2, R7, PT ;  /* 0x000000070200720c */ /* 0x000fe20003f44070 */
[--C-:B------:R-:W-:Y:S01]  /*2ed0*/  @!P6 IMAD.IADD R8, R8, 0x1, -R2.reuse ;  /* 0x000000010808e824 */ /* 0x100fe200078e0a02 */
[----:B------:R-:W-:Y:S01]  /*2ee0*/  STL [R1+0x160], R5 ;  /* 0x0001600501007387 */ /* 0x000fe20000100800 */
[----:B------:R-:W-:-:S02]  /*2ef0*/  @!P5 IMAD.IADD R9, R9, 0x1, -R2 ;  /* 0x000000010909d824 */ /* 0x000fc400078e0a02 */
[----:B------:R-:W-:Y:S01]  /*2f00*/  IMAD.HI.U32 R17, R3, R11, RZ ;  /* 0x0000000b03117227 */ /* 0x000fe200078e00ff */
[----:B------:R-:W-:Y:S01]  /*2f10*/  ISETP.GT.U32.AND P5, PT, R2, R8, PT ;  /* 0x000000080200720c */ /* 0x000fe20003fa4070 */
[----:B------:R0:W-:Y:S02]  /*2f20*/  STL [R1+0x168], R0 ;  /* 0x0001680001007387 */ /* 0x0001e40000100800 */
[--C-:B------:R-:W-:Y:S01]  /*2f30*/  @!P0 IMAD.IADD R16, R16, 0x1, -R2.reuse ;  /* 0x0000000110108824 */ /* 0x100fe200078e0a02 */
[----:B------:R-:W-:Y:S01]  /*2f40*/  ISETP.GE.AND P0, PT, R10, RZ, PT ;  /* 0x000000ff0a00720c */ /* 0x000fe20003f06270 */
[----:B------:R-:W-:Y:S01]  /*2f50*/  IMAD.MOV R17, RZ, RZ, -R17 ;  /* 0x000000ffff117224 */ /* 0x000fe200078e0a11 */
[----:B------:R-:W-:Y:S01]  /*2f60*/  IABS R10, R19 ;  /* 0x00000013000a7213 */ /* 0x000fe20000000000 */
[----:B------:R-:W-:Y:S01]  /*2f70*/  @!P2 IMAD.IADD R7, R7, 0x1, -R2 ;  /* 0x000000010707a824 */ /* 0x000fe200078e0a02 */
[----:B------:R-:W-:Y:S01]  /*2f80*/  ISETP.GE.AND P2, PT, R13, RZ, PT ;  /* 0x000000ff0d00720c */ /* 0x000fe20003f46270 */
[C---:B------:R-:W-:Y:S01]  /*2f90*/  IMAD R11, R2.reuse, R17, R11 ;  /* 0x00000011020b7224 */ /* 0x040fe200078e020b */
[----:B0-----:R-:W-:Y:S01]  /*2fa0*/  MOV R0, R16 ;  /* 0x0000001000007202 */ /* 0x001fe20000000f00 */
[----:B------:R-:W-:Y:S01]  /*2fb0*/  IMAD.HI.U32 R15, R3, R10, RZ ;  /* 0x0000000a030f7227 */ /* 0x000fe200078e00ff */
[----:B------:R-:W-:-:S03]  /*2fc0*/  ISETP.GT.U32.AND P6, PT, R2, R7, PT ;  /* 0x000000070200720c */ /* 0x000fc60003fc4070 */
[----:B------:R-:W-:Y:S01]  /*2fd0*/  @!P5 IMAD.IADD R8, R8, 0x1, -R2 ;  /* 0x000000010808d824 */ /* 0x000fe200078e0a02 */
[C---:B------:R-:W-:Y:S01]  /*2fe0*/  ISETP.GT.U32.AND P5, PT, R2.reuse, R11, PT ;  /* 0x0000000b0200720c */ /* 0x040fe20003fa4070 */
[----:B------:R-:W-:Y:S02]  /*2ff0*/  IMAD.MOV R15, RZ, RZ, -R15 ;  /* 0x000000ffff0f7224 */ /* 0x000fe400078e0a0f */
[----:B------:R-:W-:Y:S01]  /*3000*/  @!P3 IMAD.MOV R0, RZ, RZ, -R0 ;  /* 0x000000ffff00b224 */ /* 0x000fe200078e0a00 */
[----:B------:R-:W-:Y:S01]  /*3010*/  ISETP.GT.U32.AND P3, PT, R2, R9, PT ;  /* 0x000000090200720c */ /* 0x000fe20003f64070 */
[----:B------:R-:W-:Y:S02]  /*3020*/  VIADD R13, R6, 0x9a ;  /* 0x0000009a060d7836 */ /* 0x000fe40000000000 */
[----:B------:R-:W-:Y:S01]  /*3030*/  IMAD R10, R2, R15, R10 ;  /* 0x0000000f020a7224 */ /* 0x000fe200078e020a */
[----:B------:R0:W-:Y:S01]  /*3040*/  STL [R1+0x16c], R0 ;  /* 0x00016c0001007387 */ /* 0x0001e20000100800 */
[----:B------:R-:W-:Y:S01]  /*3050*/  VIADD R15, R6, 0x98 ;  /* 0x00000098060f7836 */ /* 0x000fe20000000000 */
[----:B------:R-:W-:Y:S01]  /*3060*/  IABS R16, R13 ;  /* 0x0000000d00107213 */ /* 0x000fe20000000000 */
[--C-:B------:R-:W-:Y:S01]  /*3070*/  @!P6 IMAD.IADD R7, R7, 0x1, -R2.reuse ;  /* 0x000000010707e824 */ /* 0x100fe200078e0a02 */
[----:B------:R-:W-:Y:S01]  /*3080*/  ISETP.GT.U32.AND P6, PT, R2, R10, PT ;  /* 0x0000000a0200720c */ /* 0x000fe20003fc4070 */
[----:B------:R-:W-:Y:S01]  /*3090*/  @!P5 IMAD.IADD R11, R11, 0x1, -R2 ;  /* 0x000000010b0bd824 */ /* 0x000fe200078e0a02 */
[----:B------:R-:W-:Y:S01]  /*30a0*/  IABS R18, R15 ;  /* 0x0000000f00127213 */ /* 0x000fe20000000000 */
[----:B------:R-:W-:-:S03]  /*30b0*/  IMAD.HI.U32 R20, R3, R16, RZ ;  /* 0x0000001003147227 */ /* 0x000fc600078e00ff */
[----:B------:R-:W-:Y:S01]  /*30c0*/  ISETP.GT.U32.AND P5, PT, R2, R11, PT ;  /* 0x0000000b0200720c */ /* 0x000fe20003fa4070 */
[----:B------:R-:W-:Y:S01]  /*30d0*/  @!P3 IMAD.IADD R9, R9, 0x1, -R2 ;  /* 0x000000010909b824 */ /* 0x000fe200078e0a02 */
[----:B------:R-:W-:Y:S01]  /*30e0*/  ISETP.GE.AND P3, PT, R19, RZ, PT ;  /* 0x000000ff1300720c */ /* 0x000fe20003f66270 */
[----:B------:R-:W-:-:S04]  /*30f0*/  IMAD.HI.U32 R21, R3, R18, RZ ;  /* 0x0000001203157227 */ /* 0x000fc800078e00ff */
[----:B------:R-:W-:Y:S01]  /*3100*/  IMAD.MOV R19, RZ, RZ, -R20 ;  /* 0x000000ffff137224 */ /* 0x000fe200078e0a14 */
[----:B------:R-:W-:Y:S01]  /*3110*/  IADD3 R21, PT, PT, -R21, RZ, RZ ;  /* 0x000000ff15157210 */ /* 0x000fe20007ffe1ff */
[----:B0-----:R-:W-:Y:S02]  /*3120*/  IMAD.MOV.U32 R0, RZ, RZ, R4 ;  /* 0x000000ffff007224 */ /* 0x001fe400078e0004 */
[----:B------:R-:W-:Y:S02]  /*3130*/  IMAD R16, R2, R19, R16 ;  /* 0x0000001302107224 */ /* 0x000fe400078e0210 */
[----:B------:R-:W-:Y:S02]  /*3140*/  IMAD.MOV.U32 R5, RZ, RZ, R7 ;  /* 0x000000ffff057224 */ /* 0x000fe400078e0007 */
[----:B------:R-:W-:Y:S02]  /*3150*/  VIADD R17, R6, 0x96 ;  /* 0x0000009606117836 */ /* 0x000fe40000000000 */
[----:B------:R-:W-:-:S02]  /*3160*/  IMAD.MOV.U32 R4, RZ, RZ, R8 ;  /* 0x000000ffff047224 */ /* 0x000fc400078e0008 */
[----:B------:R-:W-:Y:S01]  /*3170*/  @!P1 IMAD.MOV R0, RZ, RZ, -R0 ;  /* 0x000000ffff009224 */ /* 0x000fe200078e0a00 */
[----:B------:R-:W-:Y:S01]  /*3180*/  IABS R20, R17 ;  /* 0x0000001100147213 */ /* 0x000fe20000000000 */
[----:B------:R-:W-:Y:S01]  /*3190*/  @!P4 IMAD.MOV R5, RZ, RZ, -R5 ;  /* 0x000000ffff05c224 */ /* 0x000fe200078e0a05 */
[C---:B------:R-:W-:Y:S01]  /*31a0*/  ISETP.GT.U32.AND P4, PT, R2.reuse, R16, PT ;  /* 0x000000100200720c */ /* 0x040fe20003f84070 */
[----:B------:R-:W-:Y:S01]  /*31b0*/  @!P0 IMAD.MOV R4, RZ, RZ, -R4 ;  /* 0x000000ffff048224 */ /* 0x000fe200078e0a04 */
[----:B------:R0:W-:Y:S01]  /*31c0*/  STL [R1+0x170], R0 ;  /* 0x0001700001007387 */ /* 0x0001e20000100800 */
[----:B------:R-:W-:Y:S01]  /*31d0*/  IMAD R18, R2, R21, R18 ;  /* 0x0000001502127224 */ /* 0x000fe200078e0212 */
[----:B------:R-:W-:Y:S01]  /*31e0*/  ISETP.GE.AND P0, PT, R13, RZ, PT ;  /* 0x000000ff0d00720c */ /* 0x000fe20003f06270 */
[--C-:B------:R-:W-:Y:S01]  /*31f0*/  @!P6 IMAD.IADD R10, R10, 0x1, -R2.reuse ;  /* 0x000000010a0ae824 */ /* 0x100fe200078e0a02 */
[----:B------:R-:W-:Y:S01]  /*3200*/  STL [R1+0x178], R5 ;  /* 0x0001780501007387 */ /* 0x000fe20000100800 */
[----:B------:R-:W-:Y:S01]  /*3210*/  @!P5 IMAD.IADD R11, R11, 0x1, -R2 ;  /* 0x000000010b0bd824 */ /* 0x000fe200078e0a02 */
[----:B------:R-:W-:Y:S01]  /*3220*/  ISETP.GE.AND P6, PT, R12, RZ, PT ;  /* 0x000000ff0c00720c */ /* 0x000fe20003fc6270 */
[----:B------:R-:W-:Y:S01]  /*3230*/  VIADD R7, R6, 0x94 ;  /* 0x0000009406077836 */ /* 0x000fe20000000000 */
[----:B------:R1:W-:Y:S01]  /*3240*/  STL [R1+0x17c], R4 ;  /* 0x00017c0401007387 */ /* 0x0003e20000100800 */
[C---:B------:R-:W-:Y:S01]  /*3250*/  ISETP.GT.U32.AND P5, PT, R2.reuse, R18, PT ;  /* 0x000000120200720c */ /* 0x040fe20003fa4070 */
[----:B0-----:R-:W-:Y:S01]  /*3260*/  IMAD.MOV.U32 R0, RZ, RZ, R9 ;  /* 0x000000ffff007224 */ /* 0x001fe200078e0009 */
[----:B------:R-:W-:Y:S01]  /*3270*/  ISETP.GT.U32.AND P1, PT, R2, R10, PT ;  /* 0x0000000a0200720c */ /* 0x000fe20003f24070 */
[----:B------:R-:W-:Y:S01]  /*3280*/  VIADD R13, R6, 0x90 ;  /* 0x00000090060d7836 */ /* 0x000fe20000000000 */
[----:B------:R-:W-:Y:S01]  /*3290*/  @!P4 IADD3 R16, PT, PT, R16, -R2, RZ ;  /* 0x800000021010c210 */ /* 0x000fe20007ffe0ff */
[----:B------:R-:W-:Y:S01]  /*32a0*/  @!P2 IMAD.MOV R0, RZ, RZ, -R0 ;  /* 0x000000ffff00a224 */ /* 0x000fe200078e0a00 */
[----:B------:R-:W-:-:S02]  /*32b0*/  IABS R12, R7 ;  /* 0x00000007000c7213 */ /* 0x000fc40000000000 */
[----:B------:R-:W-:Y:S01]  /*32c0*/  ISETP.GT.U32.AND P4, PT, R2, R16, PT ;  /* 0x000000100200720c */ /* 0x000fe20003f84070 */
[----:B-1----:R-:W-:Y:S01]  /*32d0*/  IMAD.HI.U32 R4, R3, R20, RZ ;  /* 0x0000001403047227 */ /* 0x002fe200078e00ff */
[----:B------:R0:W-:Y:S01]  /*32e0*/  STL [R1+0x180], R0 ;  /* 0x0001800001007387 */ /* 0x0001e20000100800 */
[----:B------:R-:W-:Y:S02]  /*32f0*/  ISETP.GE.AND P2, PT, R15, RZ, PT ;  /* 0x000000ff0f00720c */ /* 0x000fe40003f46270 */
[----:B------:R-:W-:Y:S02]  /*3300*/  IMAD.MOV R4, RZ, RZ, -R4 ;  /* 0x000000ffff047224 */ /* 0x000fe400078e0a04 */
[----:B------:R-:W-:Y:S02]  /*3310*/  @!P5 IMAD.IADD R18, R18, 0x1, -R2 ;  /* 0x000000011212d824 */ /* 0x000fe400078e0a02 */
[----:B------:R-:W-:Y:S02]  /*3320*/  IMAD R4, R2, R4, R20 ;  /* 0x0000000402047224 */ /* 0x000fe400078e0214 */
[----:B------:R-:W-:Y:S01]  /*3330*/  @!P1 IMAD.IADD R10, R10, 0x1, -R2 ;  /* 0x000000010a0a9824 */ /* 0x000fe200078e0a02 */
[C---:B------:R-:W-:Y:S01]  /*3340*/  ISETP.GT.U32.AND P5, PT, R2.reuse, R18, PT ;  /* 0x000000120200720c */ /* 0x040fe20003fa4070 */
[----:B0-----:R-:W-:Y:S01]  /*3350*/  IMAD.MOV.U32 R0, RZ, RZ, R11 ;  /* 0x000000ffff007224 */ /* 0x001fe200078e000b */
[----:B------:R-:W-:Y:S01]  /*3360*/  ISETP.GE.AND P1, PT, R17, RZ, PT ;  /* 0x000000ff1100720c */ /* 0x000fe20003f26270 */
[----:B------:R-:W-:Y:S01]  /*3370*/  IMAD.MOV.U32 R5, RZ, RZ, R10 ;  /* 0x000000ffff057224 */ /* 0x000fe200078e000a */
[----:B------:R-:W-:Y:S01]  /*3380*/  IABS R10, R13 ;  /* 0x0000000d000a7213 */ /* 0x000fe20000000000 */
[----:B------:R-:W-:Y:S01]  /*3390*/  @!P6 IMAD.MOV R0, RZ, RZ, -R0 ;  /* 0x000000ffff00e224 */ /* 0x000fe200078e0a00 */
[----:B------:R-:W-:Y:S01]  /*33a0*/  ISETP.GT.U32.AND P6, PT, R2, R4, PT ;  /* 0x000000040200720c */ /* 0x000fe20003fc4070 */
[----:B------:R-:W-:-:S04]  /*33b0*/  IMAD.HI.U32 R9, R3, R12, RZ ;  /* 0x0000000c03097227 */ /* 0x000fc800078e00ff */
[----:B------:R-:W-:Y:S01]  /*33c0*/  @!P3 IMAD.MOV R5, RZ, RZ, -R5 ;  /* 0x000000ffff05b224 */ /* 0x000fe200078e0a05 */
[----:B------:R-:W-:Y:S01]  /*33d0*/  ISETP.GE.AND P3, PT, R7, RZ, PT ;  /* 0x000000ff0700720c */ /* 0x000fe20003f66270 */
[----:B------:R-:W-:Y:S01]  /*33e0*/  IMAD.MOV R9, RZ, RZ, -R9 ;  /* 0x000000ffff097224 */ /* 0x000fe200078e0a09 */
[----:B------:R-:W-:Y:S01]  /*33f0*/  @!P5 IADD3 R18, PT, PT, R18, -R2, RZ ;  /* 0x800000021212d210 */ /* 0x000fe20007ffe0ff */
[----:B------:R-:W-:Y:S01]  /*3400*/  @!P4 IMAD.IADD R16, R16, 0x1, -R2 ;  /* 0x000000011010c824 */ /* 0x000fe200078e0a02 */
[----:B------:R-:W-:Y:S01]  /*3410*/  STL [R1+0x194], R5 ;  /* 0x0001940501007387 */ /* 0x000fe20000100800 */
[----:B------:R-:W-:Y:S02]  /*3420*/  VIADD R7, R6, 0x92 ;  /* 0x0000009206077836 */ /* 0x000fe40000000000 */
[----:B------:R-:W-:Y:S01]  /*3430*/  IMAD R12, R2, R9, R12 ;  /* 0x00000009020c7224 */ /* 0x000fe200078e020c */
[----:B------:R0:W-:Y:S01]  /*3440*/  STL [R1+0x174], R0 ;  /* 0x0001740001007387 */ /* 0x0001e20000100800 */
[----:B------:R-:W-:Y:S01]  /*3450*/  @!P6 IMAD.IADD R4, R4, 0x1, -R2 ;  /* 0x000000010404e824 */ /* 0x000fe200078e0a02 */
[----:B------:R-:W-:Y:S01]  /*3460*/  IABS R8, R7 ;  /* 0x0000000700087213 */ /* 0x000fe20000000000 */
[----:B------:R-:W-:Y:S01]  /*3470*/  IMAD.HI.U32 R15, R3, R10, RZ ;  /* 0x0000000a030f7227 */ /* 0x000fe200078e00ff */
[----:B------:R-:W-:-:S02]  /*3480*/  ISETP.GT.U32.AND P5, PT, R2, R12, PT ;  /* 0x0000000c0200720c */ /* 0x000fc40003fa4070 */
[----:B------:R-:W-:Y:S01]  /*3490*/  ISETP.GT.U32.AND P6, PT, R2, R4, PT ;  /* 0x000000040200720c */ /* 0x000fe20003fc4070 */
[----:B------:R-:W-:Y:S01]  /*34a0*/  IMAD.HI.U32 R11, R3, R8, RZ ;  /* 0x00000008030b7227 */ /* 0x000fe200078e00ff */
[----:B------:R-:W-:-:S03]  /*34b0*/  ISETP.GE.AND P4, PT, R7, RZ, PT ;  /* 0x000000ff0700720c */ /* 0x000fc60003f86270 */
[----:B0-----:R-:W-:Y:S02]  /*34c0*/  IMAD.MOV.U32 R0, RZ, RZ, R16 ;  /* 0x000000ffff007224 */ /* 0x001fe400078e0010 */
[----:B------:R-:W-:Y:S02]  /*34d0*/  VIADD R7, R6, 0x8e ;  /* 0x0000008e06077836 */ /* 0x000fe40000000000 */
[----:B------:R-:W-:Y:S01]  /*34e0*/  @!P0 IMAD.MOV R0, RZ, RZ, -R0 ;  /* 0x000000ffff008224 */ /* 0x000fe200078e0a00 */
[----:B------:R-:W-:Y:S01]  /*34f0*/  ISETP.GE.AND P0, PT, R13, RZ, PT ;  /* 0x000000ff0d00720c */ /* 0x000fe20003f06270 */
[----:B------:R-:W-:Y:S01]  /*3500*/  IMAD.MOV R11, RZ, RZ, -R11 ;  /* 0x000000ffff0b7224 */ /* 0x000fe200078e0a0b */
[----:B------:R-:W-:Y:S01]  /*3510*/  IABS R9, R7 ;  /* 0x0000000700097213 */ /* 0x000fe20000000000 */
[----:B------:R-:W-:Y:S01]  /*3520*/  IMAD.MOV R15, RZ, RZ, -R15 ;  /* 0x000000ffff0f7224 */ /* 0x000fe200078e0a0f */
[----:B------:R0:W-:Y:S01]  /*3530*/  STL [R1+0x164], R0 ;  /* 0x0001640001007387 */ /* 0x0001e20000100800 */
[----:B------:R-:W-:-:S02]  /*3540*/  IMAD R8, R2, R11, R8 ;  /* 0x0000000b02087224 */ /* 0x000fc400078e0208 */
[--C-:B------:R-:W-:Y:S02]  /*3550*/  @!P6 IMAD.IADD R4, R4, 0x1, -R2.reuse ;  /* 0x000000010404e824 */ /* 0x100fe400078e0a02 */
[----:B------:R-:W-:Y:S01]  /*3560*/  @!P5 IMAD.IADD R12, R12, 0x1, -R2 ;  /* 0x000000010c0cd824 */ /* 0x000fe200078e0a02 */
[----:B------:R-:W-:Y:S01]  /*3570*/  ISETP.GT.U32.AND P6, PT, R2, R8, PT ;  /* 0x000000080200720c */ /* 0x000fe20003fc4070 */
[----:B------:R-:W-:Y:S02]  /*3580*/  VIADD R17, R6, 0x8c ;  /* 0x0000008c06117836 */ /* 0x000fe40000000000 */
[----:B0-----:R-:W-:Y:S01]  /*3590*/  IMAD.MOV.U32 R0, RZ, RZ, R18 ;  /* 0x000000ffff007224 */ /* 0x001fe200078e0012 */
[----:B------:R-:W-:Y:S01]  /*35a0*/  ISETP.GT.U32.AND P5, PT, R2, R12, PT ;  /* 0x0000000c0200720c */ /* 0x000fe20003fa4070 */
[----:B------:R-:W-:Y:S01]  /*35b0*/  VIADD R18, R6, 0x84 ;  /* 0x0000008406127836 */ /* 0x000fe20000000000 */
[----:B------:R-:W-:Y:S01]  /*35c0*/  IABS R11, R17 ;  /* 0x00000011000b7213 */ /* 0x000fe20000000000 */
[----:B------:R-:W-:Y:S01]  /*35d0*/  @!P2 IMAD.MOV R0, RZ, RZ, -R0 ;  /* 0x000000ffff00a224 */ /* 0x000fe200078e0a00 */
[----:B------:R-:W-:Y:S01]  /*35e0*/  ISETP.GE.AND P2, PT, R7, RZ, PT ;  /* 0x000000ff0700720c */ /* 0x000fe20003f46270 */
[----:B------:R-:W-:-:S02]  /*35f0*/  IMAD R7, R2, R15, R10 ;  /* 0x0000000f02077224 */ /* 0x000fc400078e020a */
[C---:B------:R-:W-:Y:S01]  /*3600*/  IMAD.HI.U32 R10, R3.reuse, R9, RZ ;  /* 0x00000009030a7227 */ /* 0x040fe200078e00ff */
[----:B------:R0:W-:Y:S03]  /*3610*/  STL [R1+0x1b4], R0 ;  /* 0x0001b40001007387 */ /* 0x0001e60000100800 */
[--C-:B------:R-:W-:Y:S02]  /*3620*/  @!P6 IMAD.IADD R8, R8, 0x1, -R2.reuse ;  /* 0x000000010808e824 */ /* 0x100fe400078e0a02 */
[----:B------:R-:W-:Y:S02]  /*3630*/  @!P5 IMAD.IADD R12, R12, 0x1, -R2 ;  /* 0x000000010c0cd824 */ /* 0x000fe400078e0a02 */
[----:B------:R-:W-:Y:S01]  /*3640*/  IMAD.HI.U32 R13, R3, R11, RZ ;  /* 0x0000000b030d7227 */ /* 0x000fe200078e00ff */
[----:B------:R-:W-:-:S03]  /*3650*/  ISETP.GT.U32.AND P6, PT, R2, R8, PT ;  /* 0x000000080200720c */ /* 0x000fc60003fc4070 */
[----:B0-----:R-:W-:Y:S02]  /*3660*/  IMAD.MOV.U32 R0, RZ, RZ, R4 ;  /* 0x000000ffff007224 */ /* 0x001fe400078e0004 */
[----:B------:R-:W-:Y:S02]  /*3670*/  IMAD.MOV R4, RZ, RZ, -R10 ;  /* 0x000000ffff047224 */ /* 0x000fe400078e0a0a */
[----:B------:R-:W-:Y:S01]  /*3680*/  @!P1 IMAD.MOV R0, RZ, RZ, -R0 ;  /* 0x000000ffff009224 */ /* 0x000fe200078e0a00 */
[C---:B------:R-:W-:Y:S01]  /*3690*/  ISETP.GT.U32.AND P1, PT, R2.reuse, R7, PT ;  /* 0x000000070200720c */ /* 0x040fe20003f24070 */
[----:B------:R-:W-:Y:S01]  /*36a0*/  IMAD R9, R2, R4, R9 ;  /* 0x0000000402097224 */ /* 0x000fe200078e0209 */
[C---:B------:R-:W-:Y:S01]  /*36b0*/  IADD3 R4, PT, PT, R6.reuse, 0x88, RZ ;  /* 0x0000008806047810 */ /* 0x040fe20007ffe0ff */
[----:B------:R-:W-:Y:S01]  /*36c0*/  VIADD R10, R6, 0x8a ;  /* 0x0000008a060a7836 */ /* 0x000fe20000000000 */
[----:B------:R0:W-:Y:S01]  /*36d0*/  STL [R1+0x1b8], R0 ;  /* 0x0001b80001007387 */ /* 0x0001e20000100800 */
[----:B------:R-:W-:Y:S01]  /*36e0*/  IMAD.MOV R13, RZ, RZ, -R13 ;  /* 0x000000ffff0d7224 */ /* 0x000fe200078e0a0d */
[----:B------:R-:W-:Y:S01]  /*36f0*/  ISETP.GT.U32.AND P5, PT, R2, R9, PT ;  /* 0x000000090200720c */ /* 0x000fe20003fa4070 */
[----:B------:R-:W-:Y:S01]  /*3700*/  @!P6 IMAD.IADD R8, R8, 0x1, -R2 ;  /* 0x000000010808e824 */ /* 0x000fe200078e0a02 */
[----:B------:R-:W-:Y:S01]  /*3710*/  IABS R16, R10 ;  /* 0x0000000a00107213 */ /* 0x000fe20000000000 */
[----:B------:R-:W-:Y:S01]  /*3720*/  IMAD R11, R2, R13, R11 ;  /* 0x0000000d020b7224 */ /* 0x000fe200078e020b */
[----:B------:R-:W-:Y:S01]  /*3730*/  IABS R15, R4 ;  /* 0x00000004000f7213 */ /* 0x000fe20000000000 */
[----:B------:R-:W-:Y:S01]  /*3740*/  IMAD.MOV.U32 R5, RZ, RZ, R8 ;  /* 0x000000ffff057224 */ /* 0x000fe200078e0008 */
[----:B------:R-:W-:Y:S01]  /*3750*/  ISETP.GE.AND P6, PT, R10, RZ, PT ;  /* 0x000000ff0a00720c */ /* 0x000fe20003fc6270 */
[----:B------:R-:W-:-:S02]  /*3760*/  @!P1 IMAD.IADD R7, R7, 0x1, -R2 ;  /* 0x0000000107079824 */ /* 0x000fc400078e0a02 */
[----:B0-----:R-:W-:Y:S02]  /*3770*/  IMAD.MOV.U32 R0, RZ, RZ, R12 ;  /* 0x000000ffff007224 */ /* 0x001fe400078e000c */
[----:B------:R-:W-:Y:S01]  /*3780*/  IMAD.HI.U32 R12, R3, R16, RZ ;  /* 0x00000010030c7227 */ /* 0x000fe200078e00ff */
[----:B------:R-:W-:-:S03]  /*3790*/  ISETP.GT.U32.AND P1, PT, R2, R7, PT ;  /* 0x000000070200720c */ /* 0x000fc60003f24070 */
[----:B------:R-:W-:Y:S02]  /*37a0*/  @!P5 IMAD.IADD R9, R9, 0x1, -R2 ;  /* 0x000000010909d824 */ /* 0x000fe400078e0a02 */
[----:B------:R-:W-:Y:S01]  /*37b0*/  @!P3 IMAD.MOV R0, RZ, RZ, -R0 ;  /* 0x000000ffff00b224 */ /* 0x000fe200078e0a00 */
[----:B------:R-:W-:Y:S01]  /*37c0*/  ISETP.GE.AND P3, PT, R17, RZ, PT ;  /* 0x000000ff1100720c */ /* 0x000fe20003f66270 */
[----:B------:R-:W-:Y:S01]  /*37d0*/  IMAD.MOV R12, RZ, RZ, -R12 ;  /* 0x000000ffff0c7224 */ /* 0x000fe200078e0a0c */
[C---:B------:R-:W-:Y:S01]  /*37e0*/  ISETP.GT.U32.AND P5, PT, R2.reuse, R9, PT ;  /* 0x000000090200720c */ /* 0x040fe20003fa4070 */
[----:B------:R-:W-:Y:S01]  /*37f0*/  IMAD.HI.U32 R17, R3, R15, RZ ;  /* 0x0000000f03117227 */ /* 0x000fe200078e00ff */
[----:B------:R0:W-:Y:S03]  /*3800*/  STL [R1+0x1bc], R0 ;  /* 0x0001bc0001007387 */ /* 0x0001e60000100800 */
[----:B------:R-:W-:-:S02]  /*3810*/  IMAD R16, R2, R12, R16 ;  /* 0x0000000c02107224 */ /* 0x000fc400078e0210 */
[--C-:B------:R-:W-:Y:S01]  /*3820*/  @!P1 IMAD.IADD R7, R7, 0x1, -R2.reuse ;  /* 0x0000000107079824 */ /* 0x100fe200078e0a02 */
[C---:B------:R-:W-:Y:S01]  /*3830*/  ISETP.GT.U32.AND P1, PT, R2.reuse, R11, PT ;  /* 0x0000000b0200720c */ /* 0x040fe20003f24070 */
[----:B------:R-:W-:Y:S02]  /*3840*/  IMAD.MOV R10, RZ, RZ, -R17 ;  /* 0x000000ffff0a7224 */ /* 0x000fe400078e0a11 */
[----:B------:R-:W-:Y:S01]  /*3850*/  @!P4 IMAD.MOV R5, RZ, RZ, -R5 ;  /* 0x000000ffff05c224 */ /* 0x000fe200078e0a05 */
[C---:B------:R-:W-:Y:S01]  /*3860*/  ISETP.GT.U32.AND P4, PT, R2.reuse, R16, PT ;  /* 0x000000100200720c */ /* 0x040fe20003f84070 */
[----:B------:R-:W-:Y:S01]  /*3870*/  IMAD R15, R2, R10, R15 ;  /* 0x0000000a020f7224 */ /* 0x000fe200078e020f */
[----:B0-----:R-:W-:Y:S01]  /*3880*/  MOV R0, R7 ;  /* 0x0000000700007202 */ /* 0x001fe20000000f00 */
[----:B------:R-:W-:Y:S01]  /*3890*/  VIADD R8, R6, 0x86 ;  /* 0x0000008606087836 */ /* 0x000fe20000000000 */
[----:B------:R-:W-:Y:S01]  /*38a0*/  STL [R1+0x198], R5 ;  /* 0x0001980501007387 */ /* 0x000fe20000100800 */
[----:B------:R-:W-:Y:S01]  /*38b0*/  @!P5 IMAD.IADD R9, R9, 0x1, -R2 ;  /* 0x000000010909d824 */ /* 0x000fe200078e0a02 */
[----:B------:R-:W-:Y:S01]  /*38c0*/  ISETP.GT.U32.AND P5, PT, R2, R15, PT ;  /* 0x0000000f0200720c */ /* 0x000fe20003fa4070 */
[----:B------:R-:W-:Y:S01]  /*38d0*/  @!P0 IMAD.MOV R0, RZ, RZ, -R0 ;  /* 0x000000ffff008224 */ /* 0x000fe200078e0a00 */
[----:B------:R-:W-:Y:S01]  /*38e0*/  IABS R7, R8 ;  /* 0x0000000800077213 */ /* 0x000fe20000000000 */
[--C-:B------:R-:W-:Y:S01]  /*38f0*/  @!P1 IMAD.IADD R11, R11, 0x1, -R2.reuse ;  /* 0x000000010b0b9824 */ /* 0x100fe200078e0a02 */
[----:B------:R-:W-:Y:S01]  /*3900*/  ISETP.GE.AND P0, PT, R4, RZ, PT ;  /* 0x000000ff0400720c */ /* 0x000fe20003f06270 */
[----:B------:R-:W-:Y:S01]  /*3910*/  VIADD R13, R6, 0x82 ;  /* 0x00000082060d7836 */ /* 0x000fe20000000000 */
[----:B------:R-:W-:Y:S01]  /*3920*/  IABS R4, R18 ;  /* 0x0000001200047213 */ /* 0x000fe20000000000 */
[----:B------:R-:W-:Y:S01]  /*3930*/  @!P4 IMAD.IADD R16, R16, 0x1, -R2 ;  /* 0x000000011010c824 */ /* 0x000fe200078e0a02 */
[----:B------:R-:W-:Y:S01]  /*3940*/  ISETP.GE.AND P1, PT, R8, RZ, PT ;  /* 0x000000ff0800720c */ /* 0x000fe20003f26270 */
[----:B------:R-:W-:Y:S01]  /*3950*/  IMAD.HI.U32 R8, R3, R7, RZ ;  /* 0x0000000703087227 */ /* 0x000fe200078e00ff */
[----:B------:R-:W-:Y:S01]  /*3960*/  ISETP.GT.U32.AND P4, PT, R2, R11, PT ;  /* 0x0000000b0200720c */ /* 0x000fe20003f84070 */
[----:B------:R0:W-:Y:S01]  /*3970*/  STL [R1+0x1a0], R0 ;  /* 0x0001a00001007387 */ /* 0x0001e20000100800 */
[----:B------:R-:W-:Y:S01]  /*3980*/  IABS R10, R13 ;  /* 0x0000000d000a7213 */ /* 0x000fe20000000000 */
[----:B------:R-:W-:-:S02]  /*3990*/  IMAD.MOV R8, RZ, RZ, -R8 ;  /* 0x000000ffff087224 */ /* 0x000fc400078e0a08 */
[----:B------:R-:W-:Y:S01]  /*39a0*/  @!P5 IMAD.IADD R15, R15, 0x1, -R2 ;  /* 0x000000010f0fd824 */ /* 0x000fe200078e0a02 */
[C---:B------:R-:W-:Y:S01]  /*39b0*/  ISETP.GT.U32.AND P5, PT, R2.reuse, R16, PT ;  /* 0x000000100200720c */ /* 0x040fe20003fa4070 */
[----:B------:R-:W-:Y:S02]  /*39c0*/  IMAD R7, R2, R8, R7 ;  /* 0x0000000802077224 */ /* 0x000fe400078e0207 */
[----:B------:R-:W-:Y:S02]  /*39d0*/  VIADD R8, R6, 0x80 ;  /* 0x0000008006087836 */ /* 0x000fe40000000000 */
[----:B0-----:R-:W-:Y:S02]  /*39e0*/  IMAD.MOV.U32 R0, RZ, RZ, R9 ;  /* 0x000000ffff007224 */ /* 0x001fe400078e0009 */
[----:B------:R-:W-:Y:S01]  /*39f0*/  IMAD.HI.U32 R9, R3, R4, RZ ;  /* 0x0000000403097227 */ /* 0x000fe200078e00ff */
[----:B------:R-:W-:-:S03]  /*3a00*/  IABS R17, R8 ;  /* 0x0000000800117213 */ /* 0x000fc60000000000 */
[--C-:B------:R-:W-:Y:S01]  /*3a10*/  @!P4 IMAD.IADD R11, R11, 0x1, -R2.reuse ;  /* 0x000000010b0bc824 */ /* 0x100fe200078e0a02 */
[----:B------:R-:W-:Y:S01]  /*3a20*/  IADD3 R9, PT, PT, -R9, RZ, RZ ;  /* 0x000000ff09097210 */ /* 0x000fe20007ffe1ff */
[----:B------:R-:W-:Y:S01]  /*3a30*/  @!P5 IMAD.IADD R16, R16, 0x1, -R2 ;  /* 0x000000011010d824 */ /* 0x000fe200078e0a02 */
[C---:B------:R-:W-:Y:S01]  /*3a40*/  ISETP.GT.U32.AND P4, PT, R2.reuse, R7, PT ;  /* 0x000000070200720c */ /* 0x040fe20003f84070 */
[----:B------:R-:W-:Y:S01]  /*3a50*/  @!P2 IMAD.MOV R0, RZ, RZ, -R0 ;  /* 0x000000ffff00a224 */ /* 0x000fe200078e0a00 */
[C---:B------:R-:W-:Y:S01]  /*3a60*/  ISETP.GT.U32.AND P2, PT, R2.reuse, R15, PT ;  /* 0x0000000f0200720c */ /* 0x040fe20003f44070 */
[C---:B------:R-:W-:Y:S01]  /*3a70*/  IMAD R4, R2.reuse, R9, R4 ;  /* 0x0000000902047224 */ /* 0x040fe200078e0204 */
[----:B------:R-:W-:Y:S01]  /*3a80*/  MOV R5, R16 ;  /* 0x0000001000057202 */ /* 0x000fe20000000f00 */
[----:B------:R-:W-:Y:S01]  /*3a90*/  IMAD.HI.U32 R12, R3, R10, RZ ;  /* 0x0000000a030c7227 */ /* 0x000fe200078e00ff */
[----:B------:R0:W-:Y:S02]  /*3aa0*/  STL [R1+0x1a4], R0 ;  /* 0x0001a40001007387 */ /* 0x0001e40000100800 */
[----:B------:R-:W-:Y:S01]  /*3ab0*/  ISETP.GT.U32.AND P5, PT, R2, R4, PT ;  /* 0x000000040200720c */ /* 0x000fe20003fa4070 */
[----:B------:R-:W-:-:S02]  /*3ac0*/  IMAD.MOV R12, RZ, RZ, -R12 ;  /* 0x000000ffff0c7224 */ /* 0x000fc400078e0a0c */
[----:B------:R-:W-:Y:S02]  /*3ad0*/  VIADD R9, R6, 0x7e ;  /* 0x0000007e06097836 */ /* 0x000fe40000000000 */
[--C-:B------:R-:W-:Y:S02]  /*3ae0*/  @!P4 IMAD.IADD R7, R7, 0x1, -R2.reuse ;  /* 0x000000010707c824 */ /* 0x100fe400078e0a02 */
[--C-:B------:R-:W-:Y:S01]  /*3af0*/  @!P2 IMAD.IADD R15, R15, 0x1, -R2.reuse ;  /* 0x000000010f0fa824 */ /* 0x100fe200078e0a02 */
[----:B------:R-:W-:Y:S01]  /*3b00*/  IABS R21, R9 ;  /* 0x0000000900157213 */ /* 0x000fe20000000000 */
[----:B0-----:R-:W-:Y:S01]  /*3b10*/  IMAD.MOV.U32 R0, RZ, RZ, R11 ;  /* 0x000000ffff007224 */ /* 0x001fe200078e000b */
[----:B------:R-:W-:Y:S01]  /*3b20*/  ISETP.GT.U32.AND P4, PT, R2, R7, PT ;  /* 0x000000070200720c */ /* 0x000fe20003f84070 */
[----:B------:R-:W-:Y:S01]  /*3b30*/  IMAD.MOV.U32 R11, RZ, RZ, R17 ;  /* 0x000000ffff0b7224 */ /* 0x000fe200078e0011 */
[----:B------:R-:W-:Y:S01]  /*3b40*/  ISETP.GE.AND P2, PT, R18, RZ, PT ;  /* 0x000000ff1200720c */ /* 0x000fe20003f46270 */
[----:B------:R-:W-:-:S02]  /*3b50*/  @!P5 IMAD.IADD R4, R4, 0x1, -R2 ;  /* 0x000000010404d824 */ /* 0x000fc400078e0a02 */
[----:B------:R-:W-:Y:S01]  /*3b60*/  @!P3 IMAD.MOV R0, RZ, RZ, -R0 ;  /* 0x000000ffff00b224 */ /* 0x000fe200078e0a00 */
[----:B------:R-:W-:Y:S01]  /*3b70*/  ISETP.GE.AND P3, PT, R13, RZ, PT ;  /* 0x000000ff0d00720c */ /* 0x000fe20003f66270 */
[----:B------:R-:W-:Y:S01]  /*3b80*/  IMAD.HI.U32 R13, R3, R11, RZ ;  /* 0x0000000b030d7227 */ /* 0x000fe200078e00ff */
[C---:B------:R-:W-:Y:S02]  /*3b90*/  ISETP.GT.U32.AND P5, PT, R2.reuse, R4, PT ;  /* 0x000000040200720c */ /* 0x040fe40003fa4070 */
[----:B------:R0:W-:Y:S01]  /*3ba0*/  STL [R1+0x19c], R0 ;  /* 0x00019c0001007387 */ /* 0x0001e20000100800 */
[C---:B------:R-:W-:Y:S02]  /*3bb0*/  IMAD R10, R2.reuse, R12, R10 ;  /* 0x0000000c020a7224 */ /* 0x040fe400078e020a */
[----:B------:R-:W-:Y:S02]  /*3bc0*/  IMAD.MOV R13, RZ, RZ, -R13 ;  /* 0x000000ffff0d7224 */ /* 0x000fe400078e0a0d */
[----:B------:R-:W-:Y:S01]  /*3bd0*/  @!P4 IMAD.IADD R7, R7, 0x1, -R2 ;  /* 0x000000010707c824 */ /* 0x000fe200078e0a02 */
[----:B------:R-:W-:Y:S01]  /*3be0*/  ISETP.GE.AND P4, PT, R9, RZ, PT ;  /* 0x000000ff0900720c */ /* 0x000fe20003f86270 */
[----:B------:R-:W-:Y:S01]  /*3bf0*/  @!P6 IMAD.MOV R5, RZ, RZ, -R5 ;  /* 0x000000ffff05e224 */ /* 0x000fe200078e0a05 */
[C---:B------:R-:W-:Y:S01]  /*3c00*/  ISETP.GT.U32.AND P6, PT, R2.reuse, R10, PT ;  /* 0x0000000a0200720c */ /* 0x040fe20003fc4070 */
[----:B------:R-:W-:-:S02]  /*3c10*/  IMAD R9, R2, R13, R11 ;  /* 0x0000000d02097224 */ /* 0x000fc400078e020b */
[----:B0-----:R-:W-:Y:S01]  /*3c20*/  IMAD.MOV.U32 R0, RZ, RZ, R15 ;  /* 0x000000ffff007224 */ /* 0x001fe200078e000f */
[----:B------:R-:W-:Y:S01]  /*3c30*/  STL [R1+0x154], R5 ;  /* 0x0001540501007387 */ /* 0x000fe20000100800 */
[----:B------:R-:W-:Y:S01]  /*3c40*/  @!P5 IMAD.IADD R4, R4, 0x1, -R2 ;  /* 0x000000010404d824 */ /* 0x000fe200078e0a02 */
[----:B------:R-:W-:Y:S01]  /*3c50*/  ISETP.GT.U32.AND P5, PT, R2, R9, PT ;  /* 0x000000090200720c */ /* 0x000fe20003fa4070 */
[----:B------:R-:W-:Y:S01]  /*3c60*/  @!P0 IMAD.MOV R0, RZ, RZ, -R0 ;  /* 0x000000ffff008224 */ /* 0x000fe200078e0a00 */
[----:B------:R-:W-:Y:S01]  /*3c70*/  ISETP.GE.AND P0, PT, R8, RZ, PT ;  /* 0x000000ff0800720c */ /* 0x000fe20003f06270 */
[----:B------:R-:W-:-:S03]  /*3c80*/  IMAD.HI.U32 R12, R3, R21, RZ ;  /* 0x00000015030c7227 */ /* 0x000fc600078e00ff */
[----:B------:R0:W-:Y:S01]  /*3c90*/  STL [R1+0x150], R0 ;  /* 0x0001500001007387 */ /* 0x0001e20000100800 */
[----:B------:R-:W-:Y:S02]  /*3ca0*/  IMAD.MOV R12, RZ, RZ, -R12 ;  /* 0x000000ffff0c7224 */ /* 0x000fe400078e0a0c */
[--C-:B------:R-:W-:Y:S02]  /*3cb0*/  @!P6 IMAD.IADD R10, R10, 0x1, -R2.reuse ;  /* 0x000000010a0ae824 */ /* 0x100fe400078e0a02 */
[----:B------:R-:W-:Y:S02]  /*3cc0*/  IMAD R21, R2, R12, R21 ;  /* 0x0000000c02157224 */ /* 0x000fe400078e0215 */
[----:B------:R-:W-:Y:S01]  /*3cd0*/  VIADD R12, R6, 0x7c ;  /* 0x0000007c060c7836 */ /* 0x000fe20000000000 */
[----:B------:R-:W-:Y:S01]  /*3ce0*/  ISETP.GT.U32.AND P6, PT, R2, R10, PT ;  /* 0x0000000a0200720c */ /* 0x000fe20003fc4070 */
[----:B------:R-:W-:Y:S02]  /*3cf0*/  VIADD R11, R6, 0x7a ;  /* 0x0000007a060b7836 */ /* 0x000fe40000000000 */
[----:B0-----:R-:W-:Y:S01]  /*3d00*/  IMAD.MOV.U32 R0, RZ, RZ, R7 ;  /* 0x000000ffff007224 */ /* 0x001fe200078e0007 */
[----:B------:R-:W-:Y:S01]  /*3d10*/  IABS R19, R12 ;  /* 0x0000000c00137213 */ /* 0x000fe20000000000 */
[----:B------:R-:W-:Y:S01]  /*3d20*/  @!P5 IMAD.IADD R9, R9, 0x1, -R2 ;  /* 0x000000010909d824 */ /* 0x000fe200078e0a02 */
[----:B------:R-:W-:Y:S01]  /*3d30*/  IABS R18, R11 ;  /* 0x0000000b00127213 */ /* 0x000fe20000000000 */
[----:B------:R-:W-:Y:S01]  /*3d40*/  @!P1 IMAD.MOV R0, RZ, RZ, -R0 ;  /* 0x000000ffff009224 */ /* 0x000fe200078e0a00 */
[----:B------:R-:W-:Y:S01]  /*3d50*/  ISETP.GT.U32.AND P1, PT, R2, R21, PT ;  /* 0x000000150200720c */ /* 0x000fe20003f24070 */
[----:B------:R-:W-:Y:S01]  /*3d60*/  IMAD.HI.U32 R7, R3, R19, RZ ;  /* 0x0000001303077227 */ /* 0x000fe200078e00ff */
[----:B------:R-:W-:-:S02]  /*3d70*/  ISETP.GE.AND P5, PT, R12, RZ, PT ;  /* 0x000000ff0c00720c */ /* 0x000fc40003fa6270 */
[----:B------:R0:W-:Y:S01]  /*3d80*/  STL [R1+0x18c], R0 ;  /* 0x00018c0001007387 */ /* 0x0001e20000100800 */
[----:B------:R-:W-:Y:S02]  /*3d90*/  IMAD.MOV R7, RZ, RZ, -R7 ;  /* 0x000000ffff077224 */ /* 0x000fe400078e0a07 */
[----:B------:R-:W-:Y:S01]  /*3da0*/  @!P6 IMAD.IADD R10, R10, 0x1, -R2 ;  /* 0x000000010a0ae824 */ /* 0x000fe200078e0a02 */
[----:B------:R-:W-:Y:S01]  /*3db0*/  ISETP.GE.AND P6, PT, R11, RZ, PT ;  /* 0x000000ff0b00720c */ /* 0x000fe20003fc6270 */
[----:B------:R-:W-:Y:S02]  /*3dc0*/  IMAD R19, R2, R7, R19 ;  /* 0x0000000702137224 */ /* 0x000fe400078e0213 */
[----:B------:R-:W-:Y:S02]  /*3dd0*/  IMAD.MOV.U32 R5, RZ, RZ, R10 ;  /* 0x000000ffff057224 */ /* 0x000fe400078e000a */
[----:B------:R-:W-:Y:S01]  /*3de0*/  VIADD R8, R6, 0x78 ;  /* 0x0000007806087836 */ /* 0x000fe20000000000 */
[----:B0-----:R-:W-:Y:S01]  /*3df0*/  MOV R0, R4 ;  /* 0x0000000400007202 */ /* 0x001fe20000000f00 */
[----:B------:R-:W-:-:S03]  /*3e00*/  IMAD.HI.U32 R4, R3, R18, RZ ;  /* 0x0000001203047227 */ /* 0x000fc600078e00ff */
[----:B------:R-:W-:Y:S01]  /*3e10*/  IABS R15, R8 ;  /* 0x00000008000f7213 */ /* 0x000fe20000000000 */
[----:B------:R-:W-:Y:S01]  /*3e20*/  @!P2 IMAD.MOV R0, RZ, RZ, -R0 ;  /* 0x000000ffff00a224 */ /* 0x000fe200078e0a00 */
[C---:B------:R-:W-:Y:S01]  /*3e30*/  ISETP.GT.U32.AND P2, PT, R2.reuse, R9, PT ;  /* 0x000000090200720c */ /* 0x040fe20003f44070 */
[----:B------:R-:W-:Y:S02]  /*3e40*/  IMAD.MOV R4, RZ, RZ, -R4 ;  /* 0x000000ffff047224 */ /* 0x000fe400078e0a04 */
[----:B------:R-:W-:Y:S01]  /*3e50*/  @!P3 IMAD.MOV R5, RZ, RZ, -R5 ;  /* 0x000000ffff05b224 */ /* 0x000fe200078e0a05 */
[----:B------:R0:W-:Y:S01]  /*3e60*/  STL [R1+0x190], R0 ;  /* 0x0001900001007387 */ /* 0x0001e20000100800 */
[----:B------:R-:W-:Y:S02]  /*3e70*/  IMAD R18, R2, R4, R18 ;  /* 0x0000000402127224 */ /* 0x000fe400078e0212 */
[----:B------:R-:W-:Y:S01]  /*3e80*/  VIADD R7, R6, 0x76 ;  /* 0x0000007606077836 */ /* 0x000fe20000000000 */
[----:B------:R-:W-:Y:S01]  /*3e90*/  STL [R1+0x184], R5 ;  /* 0x0001840501007387 */ /* 0x000fe20000100800 */
[----:B------:R-:W-:Y:S01]  /*3ea0*/  IMAD.HI.U32 R4, R3, R15, RZ ;  /* 0x0000000f03047227 */ /* 0x000fe200078e00ff */
[----:B------:R-:W-:-:S02]  /*3eb0*/  ISETP.GT.U32.AND P3, PT, R2, R18, PT ;  /* 0x000000120200720c */ /* 0x000fc40003f64070 */
[----:B------:R-:W-:Y:S01]  /*3ec0*/  IABS R13, R7 ;  /* 0x00000007000d7213 */ /* 0x000fe20000000000 */
[----:B------:R-:W-:Y:S01]  /*3ed0*/  @!P2 IMAD.IADD R9, R9, 0x1, -R2 ;  /* 0x000000010909a824 */ /* 0x000fe200078e0a02 */
[C---:B------:R-:W-:Y:S01]  /*3ee0*/  ISETP.GT.U32.AND P2, PT, R2.reuse, R19, PT ;  /* 0x000000130200720c */ /* 0x040fe20003f44070 */
[----:B------:R-:W-:Y:S02]  /*3ef0*/  IMAD.MOV R4, RZ, RZ, -R4 ;  /* 0x000000ffff047224 */ /* 0x000fe400078e0a04 */
[----:B0-----:R-:W-:Y:S02]  /*3f00*/  IMAD.MOV.U32 R0, RZ, RZ, R9 ;  /* 0x000000ffff007224 */ /* 0x001fe400078e0009 */
[----:B------:R-:W-:Y:S02]  /*3f10*/  IMAD R15, R2, R4, R15 ;  /* 0x00000004020f7224 */ /* 0x000fe400078e020f */
[----:B------:R-:W-:Y:S01]  /*3f20*/  IMAD.HI.U32 R4, R3, R13, RZ ;  /* 0x0000000d03047227 */ /* 0x000fe200078e00ff */
[----:B------:R-:W-:-:S02]  /*3f30*/  @!P0 IADD3 R0, PT, PT, -R0, RZ, RZ ;  /* 0x000000ff00008210 */ /* 0x000fc40007ffe1ff */
[----:B------:R-:W-:Y:S01]  /*3f40*/  ISETP.GE.AND P0, PT, R8, RZ, PT ;  /* 0x000000ff0800720c */ /* 0x000fe20003f06270 */
[--C-:B------:R-:W-:Y:S02]  /*3f50*/  @!P3 IMAD.IADD R18, R18, 0x1, -R2.reuse ;  /* 0x000000011212b824 */ /* 0x100fe400078e0a02 */
[----:B------:R-:W-:Y:S01]  /*3f60*/  @!P2 IMAD.IADD R19, R19, 0x1, -R2 ;  /* 0x000000011313a824 */ /* 0x000fe200078e0a02 */
[----:B------:R0:W-:Y:S01]  /*3f70*/  STL [R1+0x188], R0 ;  /* 0x0001880001007387 */ /* 0x0001e20000100800 */
[----:B------:R-:W-:Y:S01]  /*3f80*/  VIADD R8, R6, 0x74 ;  /* 0x0000007406087836 */ /* 0x000fe20000000000 */
[----:B------:R-:W-:Y:S01]  /*3f90*/  ISETP.GT.U32.AND P3, PT, R2, R18, PT ;  /* 0x000000120200720c */ /* 0x000fe20003f64070 */
[----:B------:R-:W-:Y:S01]  /*3fa0*/  VIADD R16, R6, 0x72 ;  /* 0x0000007206107836 */ /* 0x000fe20000000000 */
[C---:B------:R-:W-:Y:S01]  /*3fb0*/  ISETP.GT.U32.AND P2, PT, R2.reuse, R19, PT ;  /* 0x000000130200720c */ /* 0x040fe20003f44070 */
[----:B------:R-:W-:Y:S01]  /*3fc0*/  IMAD.MOV R4, RZ, RZ, -R4 ;  /* 0x000000ffff047224 */ /* 0x000fe200078e0a04 */
[----:B------:R-:W-:Y:S01]  /*3fd0*/  IABS R12, R8 ;  /* 0x00000008000c7213 */ /* 0x000fe20000000000 */
[----:B------:R-:W-:Y:S01]  /*3fe0*/  @!P1 IMAD.IADD R21, R21, 0x1, -R2 ;  /* 0x0000000115159824 */ /* 0x000fe200078e0a02 */
[----:B------:R-:W-:Y:S01]  /*3ff0*/  IABS R11, R16 ;  /* 0x00000010000b7213 */ /* 0x000fe20000000000 */
[----:B------:R-:W-:-:S02]  /*4000*/  IMAD R13, R2, R4, R13 ;  /* 0x00000004020d7224 */ /* 0x000fc400078e020d */
[----:B------:R-:W-:Y:S01]  /*4010*/  IMAD.HI.U32 R10, R3, R12, RZ ;  /* 0x0000000c030a7227 */ /* 0x000fe200078e00ff */
[----:B------:R-:W-:-:S03]  /*4020*/  ISETP.GT.U32.AND P1, PT, R2, R21, PT ;  /* 0x000000150200720c */ /* 0x000fc60003f24070 */
[--C-:B------:R-:W-:Y:S01]  /*4030*/  @!P3 IMAD.IADD R18, R18, 0x1, -R2.reuse ;  /* 0x000000011212b824 */ /* 0x100fe200078e0a02 */
[C---:B------:R-:W-:Y:S01]  /*4040*/  ISETP.GT.U32.AND P3, PT, R2.reuse, R13, PT ;  /* 0x0000000d0200720c */ /* 0x040fe20003f64070 */
[----:B------:R-:W-:Y:S01]  /*4050*/  @!P2 IMAD.IADD R19, R19, 0x1, -R2 ;  /* 0x000000011313a824 */ /* 0x000fe200078e0a02 */
[----:B------:R-:W-:Y:S01]  /*4060*/  ISETP.GT.U32.AND P2, PT, R2, R15, PT ;  /* 0x0000000f0200720c */ /* 0x000fe20003f44070 */
[----:B------:R-:W-:-:S04]  /*4070*/  IMAD.HI.U32 R9, R3, R11, RZ ;  /* 0x0000000b03097227 */ /* 0x000fc800078e00ff */
[----:B------:R-:W-:Y:S02]  /*4080*/  IMAD.MOV R10, RZ, RZ, -R10 ;  /* 0x000000ffff0a7224 */ /* 0x000fe400078e0a0a */
[----:B------:R-:W-:Y:S02]  /*4090*/  IMAD.MOV R9, RZ, RZ, -R9 ;  /* 0x000000ffff097224 */ /* 0x000fe400078e0a09 */
[C---:B------:R-:W-:Y:S02]  /*40a0*/  IMAD R12, R2.reuse, R10, R12 ;  /* 0x0000000a020c7224 */ /* 0x040fe400078e020c */
[----:B------:R-:W-:Y:S01]  /*40b0*/  IMAD R11, R2, R9, R11 ;  /* 0x00000009020b7224 */ /* 0x000fe200078e020b */
[----:B------:R-:W-:Y:S01]  /*40c0*/  IADD3 R9, PT, PT, R6, 0x6c, RZ ;  /* 0x0000006c06097810 */ /* 0x000fe20007ffe0ff */
[--C-:B------:R-:W-:Y:S01]  /*40d0*/  @!P2 IMAD.IADD R15, R15, 0x1, -R2.reuse ;  /* 0x000000010f0fa824 */ /* 0x100fe200078e0a02 */
[----:B------:R-:W-:Y:S01]  /*40e0*/  ISETP.GT.U32.AND P2, PT, R2, R12, PT ;  /* 0x0000000c0200720c */ /* 0x000fe20003f44070 */
[----:B------:R-:W-:Y:S01]  /*40f0*/  VIADD R4, R6, 0x6e ;  /* 0x0000006e06047836 */ /* 0x000fe20000000000 */
[----:B------:R-:W-:Y:S01]  /*4100*/  IABS R22, R9 ;  /* 0x0000000900167213 */ /* 0x000fe20000000000 */
[--C-:B------:R-:W-:Y:S01]  /*4110*/  @!P1 IMAD.IADD R21, R21, 0x1, -R2.reuse ;  /* 0x0000000115159824 */ /* 0x100fe200078e0a02 */
[----:B------:R-:W-:Y:S01]  /*4120*/  ISETP.GE.AND P1, PT, R7, RZ, PT ;  /* 0x000000ff0700720c */ /* 0x000fe20003f26270 */
[----:B------:R-:W-:Y:S01]  /*4130*/  @!P3 IMAD.IADD R13, R13, 0x1, -R2 ;  /* 0x000000010d0db824 */ /* 0x000fe200078e0a02 */
[----:B------:R-:W-:Y:S01]  /*4140*/  ISETP.GT.U32.AND P3, PT, R2, R11, PT ;  /* 0x0000000b0200720c */ /* 0x000fe20003f64070 */
[----:B0-----:R-:W-:Y:S01]  /*4150*/  IMAD.MOV.U32 R0, RZ, RZ, R21 ;  /* 0x000000ffff007224 */ /* 0x001fe200078e0015 */
[----:B------:R-:W-:Y:S01]  /*4160*/  IABS R20, R4 ;  /* 0x0000000400147213 */ /* 0x000fe20000000000 */
[----:B------:R-:W-:-:S02]  /*4170*/  VIADD R17, R6, 0x70 ;  /* 0x0000007006117836 */ /* 0x000fc40000000000 */
[----:B------:R-:W-:Y:S01]  /*4180*/  @!P4 IMAD.MOV R0, RZ, RZ, -R0 ;  /* 0x000000ffff00c224 */ /* 0x000fe200078e0a00 */
[----:B------:R-:W-:Y:S01]  /*4190*/  ISETP.GT.U32.AND P4, PT, R2, R15, PT ;  /* 0x0000000f0200720c */ /* 0x000fe20003f84070 */
[----:B------:R-:W-:Y:S01]  /*41a0*/  IMAD.HI.U32 R23, R3, R20, RZ ;  /* 0x0000001403177227 */ /* 0x000fe200078e00ff */
[----:B------:R-:W-:Y:S02]  /*41b0*/  IABS R7, R17 ;  /* 0x0000001100077213 */ /* 0x000fe40000000000 */
[----:B------:R0:W-:Y:S01]  /*41c0*/  STL [R1+0x14c], R0 ;  /* 0x00014c0001007387 */ /* 0x0001e20000100800 */
[--C-:B------:R-:W-:Y:S01]  /*41d0*/  @!P2 IMAD.IADD R12, R12, 0x1, -R2.reuse ;  /* 0x000000010c0ca824 */ /* 0x100fe200078e0a02 */
[C---:B------:R-:W-:Y:S01]  /*41e0*/  ISETP.GT.U32.AND P2, PT, R2.reuse, R13, PT ;  /* 0x0000000d0200720c */ /* 0x040fe20003f44070 */
[----:B------:R-:W-:Y:S02]  /*41f0*/  IMAD.MOV R23, RZ, RZ, -R23 ;  /* 0x000000ffff177224 */ /* 0x000fe400078e0a17 */
[----:B------:R-:W-:Y:S01]  /*4200*/  @!P3 IMAD.IADD R11, R11, 0x1, -R2 ;  /* 0x000000010b0bb824 */ /* 0x000fe200078e0a02 */
[C---:B------:R-:W-:Y:S01]  /*4210*/  ISETP.GT.U32.AND P3, PT, R2.reuse, R12, PT ;  /* 0x0000000c0200720c */ /* 0x040fe20003f64070 */
[----:B------:R-:W-:-:S02]  /*4220*/  IMAD R20, R2, R23, R20 ;  /* 0x0000001702147224 */ /* 0x000fc400078e0214 */
[----:B------:R-:W-:-:S04]  /*4230*/  IMAD.HI.U32 R24, R3, R7, RZ ;  /* 0x0000000703187227 */ /* 0x000fc800078e00ff */
[----:B0-----:R-:W-:Y:S02]  /*4240*/  IMAD.MOV.U32 R0, RZ, RZ, R19 ;  /* 0x000000ffff007224 */ /* 0x001fe400078e0013 */
[----:B------:R-:W-:-:S04]  /*4250*/  IMAD.HI.U32 R23, R3, R22, RZ ;  /* 0x0000001603177227 */ /* 0x000fc800078e00ff */
[----:B------:R-:W-:Y:S01]  /*4260*/  @!P5 IMAD.MOV R0, RZ, RZ, -R0 ;  /* 0x000000ffff00d224 */ /* 0x000fe200078e0a00 */
[C---:B------:R-:W-:Y:S01]  /*4270*/  ISETP.GT.U32.AND P5, PT, R2.reuse, R11, PT ;  /* 0x0000000b0200720c */ /* 0x040fe20003fa4070 */
[----:B------:R-:W-:Y:S02]  /*4280*/  IMAD.MOV R24, RZ, RZ, -R24 ;  /* 0x000000ffff187224 */ /* 0x000fe400078e0a18 */
[----:B------:R-:W-:Y:S01]  /*4290*/  IMAD.MOV R23, RZ, RZ, -R23 ;  /* 0x000000ffff177224 */ /* 0x000fe200078e0a17 */
[----:B------:R0:W-:Y:S01]  /*42a0*/  STL [R1+0x148], R0 ;  /* 0x0001480001007387 */ /* 0x0001e20000100800 */
[C---:B------:R-:W-:Y:S02]  /*42b0*/  IMAD R7, R2.reuse, R24, R7 ;  /* 0x0000001802077224 */ /* 0x040fe400078e0207 */
[----:B------:R-:W-:Y:S02]  /*42c0*/  IMAD R19, R2, R23, R22 ;  /* 0x0000001702137224 */ /* 0x000fe400078e0216 */
[----:B------:R-:W-:-:S02]  /*42d0*/  @!P3 IMAD.IADD R12, R12, 0x1, -R2 ;  /* 0x000000010c0cb824 */ /* 0x000fc400078e0a02 */
[--C-:B------:R-:W-:Y:S01]  /*42e0*/  @!P2 IMAD.IADD R13, R13, 0x1, -R2.reuse ;  /* 0x000000010d0da824 */ /* 0x100fe200078e0a02 */
[----:B------:R-:W-:Y:S01]  /*42f0*/  ISETP.GT.U32.AND P3, PT, R2, R19, PT ;  /* 0x000000130200720c */ /* 0x000fe20003f64070 */
[----:B------:R-:W-:Y:S01]  /*4300*/  VIADD R10, R6, 0x6a ;  /* 0x0000006a060a7836 */ /* 0x000fe20000000000 */
[----:B0-----:R-:W-:Y:S01]  /*4310*/  MOV R0, R18 ;  /* 0x0000001200007202 */ /* 0x001fe20000000f00 */
[----:B------:R-:W-:Y:S01]  /*4320*/  @!P4 IMAD.IADD R15, R15, 0x1, -R2 ;  /* 0x000000010f0fc824 */ /* 0x000fe200078e0a02 */
[----:B------:R-:W-:Y:S01]  /*4330*/  ISETP.GE.AND P2, PT, R8, RZ, PT ;  /* 0x000000ff0800720c */ /* 0x000fe20003f46270 */
[----:B------:R-:W-:Y:S01]  /*4340*/  VIADD R8, R6, 0x68 ;  /* 0x0000006806087836 */ /* 0x000fe20000000000 */
[----:B------:R-:W-:Y:S01]  /*4350*/  IABS R21, R10 ;  /* 0x0000000a00157213 */ /* 0x000fe20000000000 */
[----:B------:R-:W-:Y:S01]  /*4360*/  @!P6 IMAD.MOV R0, RZ, RZ, -R0 ;  /* 0x000000ffff00e224 */ /* 0x000fe200078e0a00 */
[----:B------:R-:W-:Y:S01]  /*4370*/  ISETP.GT.U32.AND P6, PT, R2, R7, PT ;  /* 0x000000070200720c */ /* 0x000fe20003fc4070 */
[--C-:B------:R-:W-:Y:S01]  /*4380*/  @!P5 IMAD.IADD R11, R11, 0x1, -R2.reuse ;  /* 0x000000010b0bd824 */ /* 0x100fe200078e0a02 */
[----:B------:R-:W-:Y:S01]  /*4390*/  ISETP.GE.AND P5, PT, R16, RZ, PT ;  /* 0x000000ff1000720c */ /* 0x000fe20003fa6270 */
[----:B------:R-:W-:Y:S01]  /*43a0*/  IMAD.HI.U32 R18, R3, R21, RZ ;  /* 0x0000001503127227 */ /* 0x000fe200078e00ff */
[----:B------:R-:W-:Y:S01]  /*43b0*/  IABS R16, R8 ;  /* 0x0000000800107213 */ /* 0x000fe20000000000 */
[----:B------:R0:W-:Y:S01]  /*43c0*/  STL [R1+0x138], R0 ;  /* 0x0001380001007387 */ /* 0x0001e20000100800 */
[----:B------:R-:W-:Y:S01]  /*43d0*/  MOV R5, R15 ;  /* 0x0000000f00057202 */ /* 0x000fe20000000f00 */
[----:B------:R-:W-:Y:S01]  /*43e0*/  @!P3 IMAD.IADD R19, R19, 0x1, -R2 ;  /* 0x000000011313b824 */ /* 0x000fe200078e0a02 */
[----:B------:R-:W-:Y:S01]  /*43f0*/  ISETP.GT.U32.AND P4, PT, R2, R20, PT ;  /* 0x000000140200720c */ /* 0x000fe20003f84070 */
[----:B------:R-:W-:-:S02]  /*4400*/  IMAD.MOV R18, RZ, RZ, -R18 ;  /* 0x000000ffff127224 */ /* 0x000fc400078e0a12 */
[----:B------:R-:W-:Y:S01]  /*4410*/  @!P0 IMAD.MOV R5, RZ, RZ, -R5 ;  /* 0x000000ffff058224 */ /* 0x000fe200078e0a05 */
[C---:B------:R-:W-:Y:S01]  /*4420*/  ISETP.GT.U32.AND P3, PT, R2.reuse, R19, PT ;  /* 0x000000130200720c */ /* 0x040fe20003f64070 */
[----:B------:R-:W-:Y:S01]  /*4430*/  @!P6 IMAD.IADD R7, R7, 0x1, -R2 ;  /* 0x000000010707e824 */ /* 0x000fe200078e0a02 */
[----:B------:R-:W-:Y:S01]  /*4440*/  ISETP.GE.AND P6, PT, R17, RZ, PT ;  /* 0x000000ff1100720c */ /* 0x000fe20003fc6270 */
[----:B0-----:R-:W-:Y:S01]  /*4450*/  IMAD.MOV.U32 R0, RZ, RZ, R13 ;  /* 0x000000ffff007224 */ /* 0x001fe200078e000d */
[----:B------:R0:W-:Y:S01]  /*4460*/  STL [R1+0x100], R5 ;  /* 0x0001000501007387 */ /* 0x0001e20000100800 */
[----:B------:R-:W-:Y:S01]  /*4470*/  IMAD.MOV.U32 R17, RZ, RZ, R16 ;  /* 0x000000ffff117224 */ /* 0x000fe200078e0010 */
[----:B------:R-:W-:Y:S01]  /*4480*/  ISETP.GT.U32.AND P0, PT, R2, R7, PT ;  /* 0x000000070200720c */ /* 0x000fe20003f04070 */
[----:B------:R-:W-:Y:S02]  /*4490*/  @!P1 IMAD.MOV R0, RZ, RZ, -R0 ;  /* 0x000000ffff009224 */ /* 0x000fe400078e0a00 */
[----:B------:R-:W-:-:S03]  /*44a0*/  IMAD.HI.U32 R15, R3, R17, RZ ;  /* 0x00000011030f7227 */ /* 0x000fc600078e00ff */
[----:B------:R1:W-:Y:S01]  /*44b0*/  STL [R1+0xfc], R0 ;  /* 0x0000fc0001007387 */ /* 0x0003e20000100800 */
[----:B------:R-:W-:Y:S01]  /*44c0*/  IMAD R18, R2, R18, R21 ;  /* 0x0000001202127224 */ /* 0x000fe200078e0215 */
[----:B------:R-:W-:Y:S01]  /*44d0*/  @!P3 IADD3 R19, PT, PT, R19, -R2, RZ ;  /* 0x800000021313b210 */ /* 0x000fe20007ffe0ff */
[----:B------:R-:W-:Y:S02]  /*44e0*/  IMAD.MOV R15, RZ, RZ, -R15 ;  /* 0x000000ffff0f7224 */ /* 0x000fe400078e0a0f */
[----:B------:R-:W-:Y:S01]  /*44f0*/  @!P4 IMAD.IADD R20, R20, 0x1, -R2 ;  /* 0x000000011414c824 */ /* 0x000fe200078e0a02 */
[----:B------:R-:W-:Y:S01]  /*4500*/  ISETP.GE.AND P4, PT, R4, RZ, PT ;  /* 0x000000ff0400720c */ /* 0x000fe20003f86270 */
[C---:B------:R-:W-:Y:S02]  /*4510*/  IMAD R17, R2.reuse, R15, R17 ;  /* 0x0000000f02117224 */ /* 0x040fe400078e0211 */
[----:B0-----:R-:W-:Y:S01]  /*4520*/  IMAD.MOV.U32 R5, RZ, RZ, R12 ;  /* 0x000000ffff057224 */ /* 0x001fe200078e000c */
[C---:B------:R-:W-:Y:S01]  /*4530*/  ISETP.GT.U32.AND P1, PT, R2.reuse, R20, PT ;  /* 0x000000140200720c */ /* 0x040fe20003f24070 */
[----:B-1----:R-:W-:Y:S01]  /*4540*/  IMAD.MOV.U32 R0, RZ, RZ, R11 ;  /* 0x000000ffff007224 */ /* 0x002fe200078e000b */
[C---:B------:R-:W-:Y:S01]  /*4550*/  ISETP.GT.U32.AND P3, PT, R2.reuse, R17, PT ;  /* 0x000000110200720c */ /* 0x040fe20003f64070 */
[----:B------:R-:W-:Y:S01]  /*4560*/  @!P2 IMAD.MOV R5, RZ, RZ, -R5 ;  /* 0x000000ffff05a224 */ /* 0x000fe200078e0a05 */
[----:B------:R-:W-:Y:S01]  /*4570*/  ISETP.GE.AND P2, PT, R9, RZ, PT ;  /* 0x000000ff0900720c */ /* 0x000fe20003f46270 */
[----:B------:R-:W-:Y:S01]  /*4580*/  @!P5 IMAD.MOV R0, RZ, RZ, -R0 ;  /* 0x000000ffff00d224 */ /* 0x000fe200078e0a00 */
[----:B------:R-:W-:Y:S01]  /*4590*/  ISETP.GT.U32.AND P5, PT, R2, R18, PT ;  /* 0x000000120200720c */ /* 0x000fe20003fa4070 */
[----:B------:R-:W-:Y:S01]  /*45a0*/  VIADD R4, R6, 0x66 ;  /* 0x0000006606047836 */ /* 0x000fe20000000000 */
[----:B------:R-:W-:Y:S01]  /*45b0*/  STL [R1+0xf8], R5 ;  /* 0x0000f80501007387 */ /* 0x000fe20000100800 */
[--C-:B------:R-:W-:Y:S01]  /*45c0*/  @!P0 IMAD.IADD R7, R7, 0x1, -R2.reuse ;  /* 0x0000000107078824 */ /* 0x100fe200078e0a02 */
[----:B------:R-:W-:Y:S01]  /*45d0*/  ISETP.GE.AND P0, PT, R10, RZ, PT ;  /* 0x000000ff0a00720c */ /* 0x000fe20003f06270 */
[----:B------:R-:W-:Y:S01]  /*45e0*/  VIADD R11, R6, 0x64 ;  /* 0x00000064060b7836 */ /* 0x000fe20000000000 */
[----:B------:R0:W-:Y:S01]  /*45f0*/  STL [R1+0x80], R0 ;  /* 0x0000800001007387 */ /* 0x0001e20000100800 */
[----:B------:R-:W-:Y:S01]  /*4600*/  IABS R9, R4 ;  /* 0x0000000400097213 */ /* 0x000fe20000000000 */
[--C-:B------:R-:W-:Y:S01]  /*4610*/  @!P1 IMAD.IADD R20, R20, 0x1, -R2.reuse ;  /* 0x0000000114149824 */ /* 0x100fe200078e0a02 */
[----:B------:R-:W-:Y:S01]  /*4620*/  ISETP.GE.AND P1, PT, R8, RZ, PT ;  /* 0x000000ff0800720c */ /* 0x000fe20003f26270 */
[----:B------:R-:W-:Y:S01]  /*4630*/  @!P3 IMAD.IADD R17, R17, 0x1, -R2 ;  /* 0x000000011111b824 */ /* 0x000fe200078e0a02 */
[----:B------:R-:W-:Y:S01]  /*4640*/  IABS R10, R11 ;  /* 0x0000000b000a7213 */ /* 0x000fe20000000000 */
[----:B------:R-:W-:-:S03]  /*4650*/  IMAD.HI.U32 R8, R3, R9, RZ ;  /* 0x0000000903087227 */ /* 0x000fc600078e00ff */
[----:B------:R-:W-:Y:S01]  /*4660*/  ISETP.GT.U32.AND P3, PT, R2, R17, PT ;  /* 0x000000110200720c */ /* 0x000fe20003f64070 */
[----:B0-----:R-:W-:Y:S02]  /*4670*/  IMAD.MOV.U32 R0, RZ, RZ, R7 ;  /* 0x000000ffff007224 */ /* 0x001fe400078e0007 */
[----:B------:R-:W-:Y:S01]  /*4680*/  @!P5 IMAD.IADD R18, R18, 0x1, -R2 ;  /* 0x000000011212d824 */ /* 0x000fe200078e0a02 */
[----:B------:R-:W-:Y:S01]  /*4690*/  ISETP.GE.AND P5, PT, R4, RZ, PT ;  /* 0x000000ff0400720c */ /* 0x000fe20003fa6270 */
[----:B------:R-:W-:Y:S02]  /*46a0*/  @!P6 IMAD.MOV R0, RZ, RZ, -R0 ;  /* 0x000000ffff00e224 */ /* 0x000fe400078e0a00 */
[----:B------:R-:W-:Y:S01]  /*46b0*/  IMAD.MOV R8, RZ, RZ, -R8 ;  /* 0x000000ffff087224 */ /* 0x000fe200078e0a08 */
[C---:B------:R-:W-:Y:S01]  /*46c0*/  ISETP.GT.U32.AND P6, PT, R2.reuse, R18, PT ;  /* 0x000000120200720c */ /* 0x040fe20003fc4070 */
[----:B------:R-:W-:Y:S01]  /*46d0*/  IMAD.HI.U32 R4, R3, R10, RZ ;  /* 0x0000000a03047227 */ /* 0x000fe200078e00ff */
[----:B------:R0:W-:Y:S03]  /*46e0*/  STL [R1+0x128], R0 ;  /* 0x0001280001007387 */ /* 0x0001e60000100800 */
[----:B------:R-:W-:-:S02]  /*46f0*/  IMAD R8, R2, R8, R9 ;  /* 0x0000000802087224 */ /* 0x000fc400078e0209 */
[----:B------:R-:W-:Y:S02]  /*4700*/  IMAD.MOV R4, RZ, RZ, -R4 ;  /* 0x000000ffff047224 */ /* 0x000fe400078e0a04 */
[----:B------:R-:W-:Y:S02]  /*4710*/  VIADD R9, R6, 0x62 ;  /* 0x0000006206097836 */ /* 0x000fe40000000000 */
[----:B------:R-:W-:Y:S01]  /*4720*/  IMAD R10, R2, R4, R10 ;  /* 0x00000004020a7224 */ /* 0x000fe200078e020a */
[----:B------:R-:W-:Y:S01]  /*4730*/  IADD3 R4, PT, PT, R6, 0x5c, RZ ;  /* 0x0000005c06047810 */ /* 0x000fe20007ffe0ff */
[--C-:B------:R-:W-:Y:S01]  /*4740*/  @!P6 IMAD.IADD R18, R18, 0x1, -R2.reuse ;  /* 0x000000011212e824 */ /* 0x100fe200078e0a02 */
[C---:B------:R-:W-:Y:S01]  /*4750*/  ISETP.GT.U32.AND P6, PT, R2.reuse, R8, PT ;  /* 0x000000080200720c */ /* 0x040fe20003fc4070 */
[----:B------:R-:W-:Y:S01]  /*4760*/  @!P3 IMAD.IADD R17, R17, 0x1, -R2 ;  /* 0x000000011111b824 */ /* 0x000fe200078e0a02 */
[----:B------:R-:W-:Y:S01]  /*4770*/  ISETP.GT.U32.AND P3, PT, R2, R10, PT ;  /* 0x0000000a0200720c */ /* 0x000fe20003f64070 */
[C---:B------:R-:W-:Y:S01]  /*4780*/  VIADD R7, R6.reuse, 0x60 ;  /* 0x0000006006077836 */ /* 0x040fe20000000000 */
[----:B------:R-:W-:Y:S01]  /*4790*/  IABS R13, R9 ;  /* 0x00000009000d7213 */ /* 0x000fe20000000000 */
[----:B------:R-:W-:-:S02]  /*47a0*/  VIADD R12, R6, 0x5e ;  /* 0x0000005e060c7836 */ /* 0x000fc40000000000 */
[----:B------:R-:W-:Y:S01]  /*47b0*/  IMAD.MOV.U32 R5, RZ, RZ, R20 ;  /* 0x000000ffff057224 */ /* 0x000fe200078e0014 */
[----:B------:R-:W-:Y:S01]  /*47c0*/  IABS R16, R7 ;  /* 0x0000000700107213 */ /* 0x000fe20000000000 */
[----:B------:R-:W-:Y:S01]  /*47d0*/  IMAD.HI.U32 R23, R3, R13, RZ ;  /* 0x0000000d03177227 */ /* 0x000fe200078e00ff */
[----:B------:R-:W-:-:S03]  /*47e0*/  IABS R15, R12 ;  /* 0x0000000c000f7213 */ /* 0x000fc60000000000 */
[----:B------:R-:W-:Y:S01]  /*47f0*/  @!P6 IMAD.IADD R8, R8, 0x1, -R2 ;  /* 0x000000010808e824 */ /* 0x000fe200078e0a02 */
[----:B------:R-:W-:Y:S01]  /*4800*/  ISETP.GE.AND P6, PT, R11, RZ, PT ;  /* 0x000000ff0b00720c */ /* 0x000fe20003fc6270 */
[----:B0-----:R-:W-:Y:S02]  /*4810*/  IMAD.MOV.U32 R0, RZ, RZ, R19 ;  /* 0x000000ffff007224 */ /* 0x001fe400078e0013 */
[----:B------:R-:W-:-:S04]  /*4820*/  IMAD.HI.U32 R22, R3, R16, RZ ;  /* 0x0000001003167227 */ /* 0x000fc800078e00ff */
[----:B------:R-:W-:Y:S02]  /*4830*/  IMAD.MOV R23, RZ, RZ, -R23 ;  /* 0x000000ffff177224 */ /* 0x000fe400078e0a17 */
[----:B------:R-:W-:Y:S01]  /*4840*/  @!P3 IMAD.IADD R10, R10, 0x1, -R2 ;  /* 0x000000010a0ab824 */ /* 0x000fe200078e0a02 */
[C---:B------:R-:W-:Y:S01]  /*4850*/  ISETP.GT.U32.AND P3, PT, R2.reuse, R8, PT ;  /* 0x000000080200720c */ /* 0x040fe20003f64070 */
[----:B------:R-:W-:Y:S02]  /*4860*/  @!P4 IMAD.MOV R5, RZ, RZ, -R5 ;  /* 0x000000ffff05c224 */ /* 0x000fe400078e0a05 */
[----:B------:R-:W-:Y:S01]  /*4870*/  @!P2 IMAD.MOV R0, RZ, RZ, -R0 ;  /* 0x000000ffff00a224 */ /* 0x000fe200078e0a00 */
[C---:B------:R-:W-:Y:S01]  /*4880*/  ISETP.GT.U32.AND P4, PT, R2.reuse, R10, PT ;  /* 0x0000000a0200720c */ /* 0x040fe20003f84070 */
[----:B------:R-:W-:Y:S01]  /*4890*/  IMAD.HI.U32 R21, R3, R15, RZ ;  /* 0x0000000f03157227 */ /* 0x000fe200078e00ff */
[----:B------:R0:W-:Y:S03]  /*48a0*/  STL [R1+0x7c], R5 ;  /* 0x00007c0501007387 */ /* 0x0001e60000100800 */
[----:B------:R-:W-:Y:S01]  /*48b0*/  IMAD.MOV R22, RZ, RZ, -R22 ;  /* 0x000000ffff167224 */ /* 0x000fe200078e0a16 */
[----:B------:R1:W-:Y:S01]  /*48c0*/  STL [R1+0x78], R0 ;  /* 0x0000780001007387 */ /* 0x0003e20000100800 */
[----:B------:R-:W-:Y:S01]  /*48d0*/  IMAD R11, R2, R23, R13 ;  /* 0x00000017020b7224 */ /* 0x000fe200078e020d */
[----:B------:R-:W-:Y:S01]  /*48e0*/  IABS R13, R4 ;  /* 0x00000004000d7213 */ /* 0x000fe20000000000 */
[----:B------:R-:W-:-:S02]  /*48f0*/  IMAD.MOV R21, RZ, RZ, -R21 ;  /* 0x000000ffff157224 */ /* 0x000fc400078e0a15 */
[C---:B------:R-:W-:Y:S01]  /*4900*/  IMAD R16, R2.reuse, R22, R16 ;  /* 0x0000001602107224 */ /* 0x040fe200078e0210 */
[C---:B------:R-:W-:Y:S01]  /*4910*/  ISETP.GT.U32.AND P2, PT, R2.reuse, R11, PT ;  /* 0x0000000b0200720c */ /* 0x040fe20003f44070 */
[----:B0-----:R-:W-:Y:S02]  /*4920*/  IMAD.MOV.U32 R5, RZ, RZ, R18 ;  /* 0x000000ffff057224 */ /* 0x001fe400078e0012 */
[C---:B------:R-:W-:Y:S01]  /*4930*/  IMAD R15, R2.reuse, R21, R15 ;  /* 0x00000015020f7224 */ /* 0x040fe200078e020f */
[----:B-1----:R-:W-:Y:S01]  /*4940*/  MOV R0, R17 ;  /* 0x0000001100007202 */ /* 0x002fe20000000f00 */
[----:B------:R-:W-:Y:S01]  /*4950*/  @!P0 IMAD.MOV R5, RZ, RZ, -R5 ;  /* 0x000000ffff058224 */ /* 0x000fe200078e0a05 */
[----:B------:R-:W-:Y:S01]  /*4960*/  ISETP.GT.U32.AND P0, PT, R2, R16, PT ;  /* 0x000000100200720c */ /* 0x000fe20003f04070 */
[----:B------:R-:W-:Y:S01]  /*4970*/  @!P3 IMAD.IADD R8, R8, 0x1, -R2 ;  /* 0x000000010808b824 */ /* 0x000fe200078e0a02 */
[----:B------:R-:W-:Y:S01]  /*4980*/  ISETP.GT.U32.AND P3, PT, R2, R15, PT ;  /* 0x0000000f0200720c */ /* 0x000fe20003f64070 */
[----:B------:R-:W-:Y:S01]  /*4990*/  @!P1 IMAD.MOV R0, RZ, RZ, -R0 ;  /* 0x000000ffff009224 */ /* 0x000fe200078e0a00 */
[----:B------:R-:W-:Y:S01]  /*49a0*/  STL [R1+0x70], R5 ;  /* 0x0000700501007387 */ /* 0x000fe20000100800 */
[----:B------:R-:W-:Y:S01]  /*49b0*/  ISETP.GE.AND P1, PT, R9, RZ, PT ;  /* 0x000000ff0900720c */ /* 0x000fe20003f26270 */
[----:B------:R-:W-:-:S02]  /*49c0*/  VIADD R9, R6, 0x5a ;  /* 0x0000005a06097836 */ /* 0x000fc40000000000 */
[----:B------:R0:W-:Y:S01]  /*49d0*/  STL [R1+0x6c], R0 ;  /* 0x00006c0001007387 */ /* 0x0001e20000100800 */
[----:B------:R-:W-:Y:S02]  /*49e0*/  IMAD.HI.U32 R17, R3, R13, RZ ;  /* 0x0000000d03117227 */ /* 0x000fe400078e00ff */
[----:B------:R-:W-:Y:S02]  /*49f0*/  IABS R18, R9 ;  /* 0x0000000900127213 */ /* 0x000fe40000000000 */
[--C-:B------:R-:W-:Y:S01]  /*4a00*/  @!P2 IMAD.IADD R11, R11, 0x1, -R2.reuse ;  /* 0x000000010b0ba824 */ /* 0x100fe200078e0a02 */
[----:B------:R-:W-:Y:S01]  /*4a10*/  ISETP.GE.AND P2, PT, R12, RZ, PT ;  /* 0x000000ff0c00720c */ /* 0x000fe20003f46270 */
[----:B------:R-:W-:Y:S01]  /*4a20*/  IMAD.MOV R17, RZ, RZ, -R17 ;  /* 0x000000ffff117224 */ /* 0x000fe200078e0a11 */
[----:B------:R-:W-:Y:S01]  /*4a30*/  @!P3 IADD3 R15, PT, PT, R15, -R2, RZ ;  /* 0x800000020f0fb210 */ /* 0x000fe20007ffe0ff */
[----:B------:R-:W-:Y:S01]  /*4a40*/  @!P4 IMAD.IADD R10, R10, 0x1, -R2 ;  /* 0x000000010a0ac824 */ /* 0x000fe200078e0a02 */
[----:B------:R-:W-:Y:S01]  /*4a50*/  ISETP.GE.AND P4, PT, R7, RZ, PT ;  /* 0x000000ff0700720c */ /* 0x000fe20003f86270 */
[----:B0-----:R-:W-:Y:S01]  /*4a60*/  IMAD.MOV.U32 R0, RZ, RZ, R8 ;  /* 0x000000ffff007224 */ /* 0x001fe200078e0008 */
[----:B------:R-:W-:Y:S01]  /*4a70*/  ISETP.GT.U32.AND P3, PT, R2, R15, PT ;  /* 0x0000000f0200720c */ /* 0x000fe20003f64070 */
[----:B------:R-:W-:Y:S01]  /*4a80*/  @!P0 IMAD.IADD R16, R16, 0x1, -R2 ;  /* 0x0000000110108824 */ /* 0x000fe200078e0a02 */
[----:B------:R-:W-:Y:S01]  /*4a90*/  ISETP.GT.U32.AND P0, PT, R2, R11, PT ;  /* 0x0000000b0200720c */ /* 0x000fe20003f04070 */
[----:B------:R-:W-:-:S02]  /*4aa0*/  @!P5 IMAD.MOV R0, RZ, RZ, -R0 ;  /* 0x000000ffff00d224 */ /* 0x000fc400078e0a00 */
[C---:B------:R-:W-:Y:S01]  /*4ab0*/  IMAD R7, R2.reuse, R17, R13 ;  /* 0x0000001102077224 */ /* 0x040fe200078e020d */
[----:B------:R-:W-:Y:S01]  /*4ac0*/  ISETP.GT.U32.AND P5, PT, R2, R16, PT ;  /* 0x000000100200720c */ /* 0x000fe20003fa4070 */
[----:B------:R-:W-:Y:S01]  /*4ad0*/  IMAD.MOV.U32 R12, RZ, RZ, R18 ;  /* 0x000000ffff0c7224 */ /* 0x000fe200078e0012 */
[----:B------:R0:W-:Y:S01]  /*4ae0*/  STL [R1+0x68], R0 ;  /* 0x0000680001007387 */ /* 0x0001e20000100800 */
[----:B------:R-:W-:Y:S02]  /*4af0*/  VIADD R8, R6, 0x58 ;  /* 0x0000005806087836 */ /* 0x000fe40000000000 */
[----:B------:R-:W-:-:S03]  /*4b00*/  IMAD.HI.U32 R13, R3, R12, RZ ;  /* 0x0000000c030d7227 */ /* 0x000fc600078e00ff */
[----:B------:R-:W-:Y:S01]  /*4b10*/  IABS R18, R8 ;  /* 0x0000000800127213 */ /* 0x000fe20000000000 */
[----:B------:R-:W-:Y:S02]  /*4b20*/  IMAD.MOV R13, RZ, RZ, -R13 ;  /* 0x000000ffff0d7224 */ /* 0x000fe400078e0a0d */
[----:B------:R-:W-:Y:S01]  /*4b30*/  @!P0 IMAD.IADD R11, R11, 0x1, -R2 ;  /* 0x000000010b0b8824 */ /* 0x000fe200078e0a02 */
[----:B------:R-:W-:Y:S01]  /*4b40*/  ISETP.GE.AND P0, PT, R4, RZ, PT ;  /* 0x000000ff0400720c */ /* 0x000fe20003f06270 */
[----:B0-----:R-:W-:Y:S02]  /*4b50*/  IMAD.MOV.U32 R0, RZ, RZ, R10 ;  /* 0x000000ffff007224 */ /* 0x001fe400078e000a */
[C---:B------:R-:W-:Y:S02]  /*4b60*/  IMAD R4, R2.reuse, R13, R12 ;  /* 0x0000000d02047224 */ /* 0x040fe400078e020c */
[----:B------:R-:W-:Y:S01]  /*4b70*/  @!P6 IMAD.MOV R0, RZ, RZ, -R0 ;  /* 0x000000ffff00e224 */ /* 0x000fe200078e0a00 */
[----:B------:R-:W-:Y:S01]  /*4b80*/  ISETP.GT.U32.AND P6, PT, R2, R7, PT ;  /* 0x000000070200720c */ /* 0x000fe20003fc4070 */
[----:B------:R-:W-:-:S02]  /*4b90*/  VIADD R13, R6, 0x56 ;  /* 0x00000056060d7836 */ /* 0x000fc40000000000 */
[--C-:B------:R-:W-:Y:S01]  /*4ba0*/  @!P3 IMAD.IADD R15, R15, 0x1, -R2.reuse ;  /* 0x000000010f0fb824 */ /* 0x100fe200078e0a02 */
[----:B------:R-:W-:Y:S01]  /*4bb0*/  ISETP.GT.U32.AND P3, PT, R2, R4, PT ;  /* 0x000000040200720c */ /* 0x000fe20003f64070 */
[----:B------:R-:W-:Y:S01]  /*4bc0*/  IMAD.MOV.U32 R5, RZ, RZ, R11 ;  /* 0x000000ffff057224 */ /* 0x000fe200078e000b */
[----:B------:R-:W-:Y:S01]  /*4bd0*/  IABS R19, R13 ;  /* 0x0000000d00137213 */ /* 0x000fe20000000000 */
[----:B------:R-:W-:Y:S01]  /*4be0*/  IMAD.HI.U32 R10, R3, R18, RZ ;  /* 0x00000012030a7227 */ /* 0x000fe200078e00ff */
[----:B------:R0:W-:Y:S03]  /*4bf0*/  STL [R1+0xf4], R0 ;  /* 0x0000f40001007387 */ /* 0x0001e60000100800 */
[--C-:B------:R-:W-:Y:S01]  /*4c00*/  @!P5 IMAD.IADD R16, R16, 0x1, -R2.reuse ;  /* 0x000000011010d824 */ /* 0x100fe200078e0a02 */
[----:B------:R-:W-:Y:S01]  /*4c10*/  ISETP.GE.AND P5, PT, R9, RZ, PT ;  /* 0x000000ff0900720c */ /* 0x000fe20003fa6270 */
[----:B------:R-:W-:Y:S01]  /*4c20*/  @!P6 IMAD.IADD R7, R7, 0x1, -R2 ;  /* 0x000000010707e824 */ /* 0x000fe200078e0a02 */
[----:B------:R-:W-:Y:S01]  /*4c30*/  ISETP.GE.AND P6, PT, R8, RZ, PT ;  /* 0x000000ff0800720c */ /* 0x000fe20003fc6270 */
[----:B------:R-:W-:Y:S01]  /*4c40*/  @!P1 IMAD.MOV R5, RZ, RZ, -R5 ;  /* 0x000000ffff059224 */ /* 0x000fe200078e0a05 */
[----:B------:R-:W-:Y:S01]  /*4c50*/  IADD3 R8, PT, PT, R6, 0x52, RZ ;  /* 0x0000005206087810 */ /* 0x000fe20007ffe0ff */
[----:B------:R-:W-:Y:S01]  /*4c60*/  IMAD.MOV R9, RZ, RZ, -R10 ;  /* 0x000000ffff097224 */ /* 0x000fe200078e0a0a */
[----:B------:R-:W-:Y:S01]  /*4c70*/  ISETP.GT.U32.AND P1, PT, R2, R7, PT ;  /* 0x000000070200720c */ /* 0x000fe20003f24070 */
[----:B------:R-:W-:Y:S01]  /*4c80*/  IMAD.HI.U32 R11, R3, R19, RZ ;  /* 0x00000013030b7227 */ /* 0x000fe200078e00ff */
[----:B------:R-:W-:Y:S01]  /*4c90*/  STL [R1+0xf0], R5 ;  /* 0x0000f00501007387 */ /* 0x000fe20000100800 */
[----:B------:R-:W-:-:S02]  /*4ca0*/  IABS R12, R8 ;  /* 0x00000008000c7213 */ /* 0x000fc40000000000 */
[----:B------:R-:W-:Y:S02]  /*4cb0*/  IMAD R18, R2, R9, R18 ;  /* 0x0000000902127224 */ /* 0x000fe400078e0212 */
[----:B------:R-:W-:Y:S02]  /*4cc0*/  IMAD.MOV R11, RZ, RZ, -R11 ;  /* 0x000000ffff0b7224 */ /* 0x000fe400078e0a0b */
[----:B------:R-:W-:Y:S01]  /*4cd0*/  @!P3 IMAD.IADD R4, R4, 0x1, -R2 ;  /* 0x000000010404b824 */ /* 0x000fe200078e0a02 */
[C---:B------:R-:W-:Y:S01]  /*4ce0*/  ISETP.GT.U32.AND P3, PT, R2.reuse, R18, PT ;  /* 0x000000120200720c */ /* 0x040fe20003f64070 */
[C---:B------:R-:W-:Y:S02]  /*4cf0*/  IMAD R19, R2.reuse, R11, R19 ;  /* 0x0000000b02137224 */ /* 0x040fe400078e0213 */
[----:B0-----:R-:W-:Y:S02]  /*4d00*/  IMAD.MOV.U32 R0, RZ, RZ, R16 ;  /* 0x000000ffff007224 */ /* 0x001fe400078e0010 */
[----:B------:R-:W-:Y:S01]  /*4d10*/  @!P1 IMAD.IADD R7, R7, 0x1, -R2 ;  /* 0x0000000107079824 */ /* 0x000fe200078e0a02 */
[C---:B------:R-:W-:Y:S01]  /*4d20*/  ISETP.GT.U32.AND P1, PT, R2.reuse, R19, PT ;  /* 0x000000130200720c */ /* 0x040fe20003f24070 */
[----:B------:R-:W-:Y:S01]  /*4d30*/  @!P4 IMAD.MOV R0, RZ, RZ, -R0 ;  /* 0x000000ffff00c224 */ /* 0x000fe200078e0a00 */
[----:B------:R-:W-:Y:S01]  /*4d40*/  ISETP.GT.U32.AND P4, PT, R2, R4, PT ;  /* 0x000000040200720c */ /* 0x000fe20003f84070 */
[----:B------:R-:W-:-:S02]  /*4d50*/  VIADD R10, R6, 0x54 ;  /* 0x00000054060a7836 */ /* 0x000fc40000000000 */
[----:B------:R-:W-:Y:S01]  /*4d60*/  VIADD R20, R6, 0x32 ;  /* 0x0000003206147836 */ /* 0x000fe20000000000 */
[----:B------:R0:W-:Y:S01]  /*4d70*/  STL [R1+0xc8], R0 ;  /* 0x0000c80001007387 */ /* 0x0001e20000100800 */
[----:B------:R-:W-:Y:S01]  /*4d80*/  @!P3 IMAD.IADD R18, R18, 0x1, -R2 ;  /* 0x000000011212b824 */ /* 0x000fe200078e0a02 */
[----:B------:R-:W-:Y:S01]  /*4d90*/  IABS R9, R10 ;  /* 0x0000000a00097213 */ /* 0x000fe20000000000 */
[----:B------:R-:W-:Y:S01]  /*4da0*/  VIADD R24, R6, 0x20 ;  /* 0x0000002006187836 */ /* 0x000fe20000000000 */
[----:B------:R-:W-:-:S03]  /*4db0*/  ISETP.GE.AND P3, PT, R8, RZ, PT ;  /* 0x000000ff0800720c */ /* 0x000fc60003f66270 */
[--C-:B------:R-:W-:Y:S01]  /*4dc0*/  @!P1 IMAD.IADD R19, R19, 0x1, -R2.reuse ;  /* 0x0000000113139824 */ /* 0x100fe200078e0a02 */
[----:B------:R-:W-:Y:S01]  /*4dd0*/  ISETP.GT.U32.AND P1, PT, R2, R18, PT ;  /* 0x000000120200720c */ /* 0x000fe20003f24070 */
[----:B------:R-:W-:Y:S01]  /*4de0*/  @!P4 IMAD.IADD R4, R4, 0x1, -R2 ;  /* 0x000000010404c824 */ /* 0x000fe200078e0a02 */
[----:B------:R-:W-:Y:S01]  /*4df0*/  ISETP.GE.AND P4, PT, R10, RZ, PT ;  /* 0x000000ff0a00720c */ /* 0x000fe20003f86270 */
[----:B0-----:R-:W-:Y:S02]  /*4e00*/  IMAD.MOV.U32 R0, RZ, RZ, R15 ;  /* 0x000000ffff007224 */ /* 0x001fe400078e000f */
[----:B------:R-:W-:-:S04]  /*4e10*/  IMAD.HI.U32 R11, R3, R9, RZ ;  /* 0x00000009030b7227 */ /* 0x000fc800078e00ff */
[----:B------:R-:W-:Y:S01]  /*4e20*/  @!P2 IMAD.MOV R0, RZ, RZ, -R0 ;  /* 0x000000ffff00a224 */ /* 0x000fe200078e0a00 */
[----:B------:R-:W-:Y:S01]  /*4e30*/  ISETP.GE.AND P2, PT, R13, RZ, PT ;  /* 0x000000ff0d00720c */ /* 0x000fe20003f46270 */
[----:B------:R-:W-:Y:S02]  /*4e40*/  IMAD.HI.U32 R13, R3, R12, RZ ;  /* 0x0000000c030d7227 */ /* 0x000fe400078e00ff */
[----:B------:R-:W-:Y:S01]  /*4e50*/  @!P1 IADD3 R18, PT, PT, R18, -R2, RZ ;  /* 0x8000000212129210 */ /* 0x000fe20007ffe0ff */
[----:B------:R0:W-:Y:S01]  /*4e60*/  STL [R1+0xe4], R0 ;  /* 0x0000e40001007387 */ /* 0x0001e20000100800 */
[----:B------:R-:W-:Y:S01]  /*4e70*/  IMAD.MOV R11, RZ, RZ, -R11 ;  /* 0x000000ffff0b7224 */ /* 0x000fe200078e0a0b */
[----:B------:R-:W-:Y:S01]  /*4e80*/  IADD3 R10, PT, PT, -R13, RZ, RZ ;  /* 0x000000ff0d0a7210 */ /* 0x000fe20007ffe1ff */
[----:B------:R-:W-:Y:S02]  /*4e90*/  VIADD R15, R6, 0x4e ;  /* 0x0000004e060f7836 */ /* 0x000fe40000000000 */
[----:B------:R-:W-:-:S02]  /*4ea0*/  IMAD R8, R2, R11, R9 ;  /* 0x0000000b02087224 */ /* 0x000fc400078e0209 */
[----:B------:R-:W-:Y:S01]  /*4eb0*/  IMAD R12, R2, R10, R12 ;  /* 0x0000000a020c7224 */ /* 0x000fe200078e020c */
[----:B------:R-:W-:Y:S01]  /*4ec0*/  IABS R16, R15 ;  /* 0x0000000f00107213 */ /* 0x000fe20000000000 */
[----:B------:R-:W-:Y:S02]  /*4ed0*/  VIADD R9, R6, 0x50 ;  /* 0x0000005006097836 */ /* 0x000fe40000000000 */
[----:B0-----:R-:W-:Y:S01]  /*4ee0*/  IMAD.MOV.U32 R0, RZ, RZ, R7 ;  /* 0x000000ffff007224 */ /* 0x001fe200078e0007 */
[----:B------:R-:W-:Y:S01]  /*4ef0*/  ISETP.GT.U32.AND P1, PT, R2, R12, PT ;  /* 0x0000000c0200720c */ /* 0x000fe20003f24070 */
[----:B------:R-:W-:Y:S01]  /*4f00*/  VIADD R11, R6, 0x4c ;  /* 0x0000004c060b7836 */ /* 0x000fe20000000000 */
[----:B------:R-:W-:Y:S01]  /*4f10*/  IABS R10, R9 ;  /* 0x00000009000a7213 */ /* 0x000fe20000000000 */
[----:B------:R-:W-:Y:S01]  /*4f20*/  @!P0 IMAD.MOV R0, RZ, RZ, -R0 ;  /* 0x000000ffff008224 */ /* 0x000fe200078e0a00 */
[----:B------:R-:W-:Y:S01]  /*4f30*/  ISETP.GT.U32.AND P0, PT, R2, R19, PT ;  /* 0x000000130200720c */ /* 0x000fe20003f04070 */
[----:B------:R-:W-:-:S02]  /*4f40*/  VIADD R7, R6, 0x4a ;  /* 0x0000004a06077836 */ /* 0x000fc40000000000 */
[----:B------:R-:W-:Y:S01]  /*4f50*/  IMAD.HI.U32 R17, R3, R10, RZ ;  /* 0x0000000a03117227 */ /* 0x000fe200078e00ff */
[----:B------:R0:W-:Y:S02]  /*4f60*/  STL [R1+0xec], R0 ;  /* 0x0000ec0001007387 */ /* 0x0001e40000100800 */
[----:B------:R-:W-:Y:S01]  /*4f70*/  IABS R13, R7 ;  /* 0x00000007000d7213 */ /* 0x000fe20000000000 */
[----:B------:R-:W-:Y:S02]  /*4f80*/  IMAD.MOV R17, RZ, RZ, -R17 ;  /* 0x000000ffff117224 */ /* 0x000fe400078e0a11 */
[----:B------:R-:W-:Y:S02]  /*4f90*/  @!P1 IMAD.IADD R12, R12, 0x1, -R2 ;  /* 0x000000010c0c9824 */ /* 0x000fe400078e0a02 */
[C---:B------:R-:W-:Y:S02]  /*4fa0*/  IMAD R10, R2.reuse, R17, R10 ;  /* 0x00000011020a7224 */ /* 0x040fe400078e020a */
[----:B------:R-:W-:Y:S01]  /*4fb0*/  @!P0 IMAD.IADD R19, R19, 0x1, -R2 ;  /* 0x0000000113138824 */ /* 0x000fe200078e0a02 */
[----:B------:R-:W-:Y:S01]  /*4fc0*/  ISETP.GT.U32.AND P1, PT, R2, R12, PT ;  /* 0x0000000c0200720c */ /* 0x000fe20003f24070 */
[----:B0-----:R-:W-:Y:S01]  /*4fd0*/  IMAD.MOV.U32 R0, RZ, RZ, R4 ;  /* 0x000000ffff007224 */ /* 0x001fe200078e0004 */
[----:B------:R-:W-:Y:S01]  /*4fe0*/  IABS R4, R11 ;  /* 0x0000000b00047213 */ /* 0x000fe20000000000 */
[----:B------:R-:W-:Y:S01]  /*4ff0*/  IMAD.HI.U32 R17, R3, R16, RZ ;  /* 0x0000001003117227 */ /* 0x000fe200078e00ff */
[----:B------:R-:W-:-:S03]  /*5000*/  ISETP.GE.AND P0, PT, R9, RZ, PT ;  /* 0x000000ff0900720c */ /* 0x000fc60003f06270 */
[----:B------:R-:W-:Y:S01]  /*5010*/  @!P5 IMAD.MOV R0, RZ, RZ, -R0 ;  /* 0x000000ffff00d224 */ /* 0x000fe200078e0a00 */
[----:B------:R-:W-:Y:S01]  /*5020*/  ISETP.GT.U32.AND P5, PT, R2, R8, PT ;  /* 0x000000080200720c */ /* 0x000fe20003fa4070 */
[----:B------:R-:W-:-:S03]  /*5030*/  IMAD.HI.U32 R9, R3, R4, RZ ;  /* 0x0000000403097227 */ /* 0x000fc600078e00ff */
[----:B------:R0:W-:Y:S01]  /*5040*/  STL [R1+0xe8], R0 ;  /* 0x0000e80001007387 */ /* 0x0001e20000100800 */
[----:B------:R-:W-:Y:S02]  /*5050*/  IMAD.MOV R9, RZ, RZ, -R9 ;  /* 0x000000ffff097224 */ /* 0x000fe400078e0a09 */
[----:B------:R-:W-:Y:S02]  /*5060*/  @!P1 IMAD.IADD R12, R12, 0x1, -R2 ;  /* 0x000000010c0c9824 */ /* 0x000fe400078e0a02 */
[----:B------:R-:W-:Y:S01]  /*5070*/  IMAD R4, R2, R9, R4 ;  /* 0x0000000902047224 */ /* 0x000fe200078e0204 */
[----:B------:R-:W-:Y:S01]  /*5080*/  IADD3 R9, PT, PT, R6, 0x48, RZ ;  /* 0x0000004806097810 */ /* 0x000fe20007ffe0ff */
[----:B------:R-:W-:Y:S02]  /*5090*/  IMAD.MOV R17, RZ, RZ, -R17 ;  /* 0x000000ffff117224 */ /* 0x000fe400078e0a11 */
[----:B------:R-:W-:Y:S01]  /*50a0*/  @!P5 IMAD.IADD R8, R8, 0x1, -R2 ;  /* 0x000000010808d824 */ /* 0x000fe200078e0a02 */
[C---:B------:R-:W-:Y:S01]  /*50b0*/  ISETP.GT.U32.AND P5, PT, R2.reuse, R10, PT ;  /* 0x0000000a0200720c */ /* 0x040fe20003fa4070 */
[----:B0-----:R-:W-:Y:S01]  /*50c0*/  IMAD.MOV.U32 R0, RZ, RZ, R18 ;  /* 0x000000ffff007224 */ /* 0x001fe200078e0012 */
[----:B------:R-:W-:Y:S01]  /*50d0*/  ISETP.GT.U32.AND P1, PT, R2, R4, PT ;  /* 0x000000040200720c */ /* 0x000fe20003f24070 */
[----:B------:R-:W-:-:S04]  /*50e0*/  IMAD.HI.U32 R18, R3, R13, RZ ;  /* 0x0000000d03127227 */ /* 0x000fc800078e00ff */
[----:B------:R-:W-:Y:S01]  /*50f0*/  @!P6 IMAD.MOV R0, RZ, RZ, -R0 ;  /* 0x000000ffff00e224 */ /* 0x000fe200078e0a00 */
[C---:B------:R-:W-:Y:S01]  /*5100*/  ISETP.GT.U32.AND P6, PT, R2.reuse, R8, PT ;  /* 0x000000080200720c */ /* 0x040fe20003fc4070 */
[----:B------:R-:W-:-:S03]  /*5110*/  IMAD R16, R2, R17, R16 ;  /* 0x0000001102107224 */ /* 0x000fc600078e0210 */
[----:B------:R0:W-:Y:S01]  /*5120*/  STL [R1+0x9c], R0 ;  /* 0x00009c0001007387 */ /* 0x0001e20000100800 */
[--C-:B------:R-:W-:Y:S02]  /*5130*/  @!P5 IMAD.IADD R10, R10, 0x1, -R2.reuse ;  /* 0x000000010a0ad824 */ /* 0x100fe400078e0a02 */
[----:B------:R-:W-:-:S03]  /*5140*/  @!P1 IMAD.IADD R4, R4, 0x1, -R2 ;  /* 0x0000000104049824 */ /* 0x000fc600078e0a02 */
[C---:B------:R-:W-:Y:S02]  /*5150*/  ISETP.GT.U32.AND P5, PT, R2.reuse, R10, PT ;  /* 0x0000000a0200720c */ /* 0x040fe40003fa4070 */
[----:B------:R-:W-:Y:S01]  /*5160*/  ISETP.GT.U32.AND P1, PT, R2, R4, PT ;  /* 0x000000040200720c */ /* 0x000fe20003f24070 */
[----:B------:R-:W-:Y:S01]  /*5170*/  @!P6 IMAD.IADD R8, R8, 0x1, -R2 ;  /* 0x000000010808e824 */ /* 0x000fe200078e0a02 */
[----:B------:R-:W-:Y:S01]  /*5180*/  ISETP.GT.U32.AND P6, PT, R2, R16, PT ;  /* 0x000000100200720c */ /* 0x000fe20003fc4070 */
[----:B0-----:R-:W-:Y:S02]  /*5190*/  IMAD.MOV.U32 R0, RZ, RZ, R19 ;  /* 0x000000ffff007224 */ /* 0x001fe400078e0013 */
[----:B------:R-:W-:Y:S02]  /*51a0*/  IMAD.MOV.U32 R5, RZ, RZ, R8 ;  /* 0x000000ffff057224 */ /* 0x000fe400078e0008 */
[----:B------:R-:W-:Y:S01]  /*51b0*/  @!P2 IMAD.MOV R0, RZ, RZ, -R0 ;  /* 0x000000ffff00a224 */ /* 0x000fe200078e0a00 */
[----:B------:R-:W-:Y:S01]  /*51c0*/  ISETP.GE.AND P2, PT, R15, RZ, PT ;  /* 0x000000ff0f00720c */ /* 0x000fe20003f46270 */
[----:B------:R-:W-:-:S02]  /*51d0*/  IMAD.MOV R15, RZ, RZ, -R18 ;  /* 0x000000ffff0f7224 */ /* 0x000fc400078e0a12 */
[----:B------:R-:W-:Y:S01]  /*51e0*/  @!P4 IMAD.MOV R5, RZ, RZ, -R5 ;  /* 0x000000ffff05c224 */ /* 0x000fe200078e0a05 */
[----:B------:R0:W-:Y:S01]  /*51f0*/  STL [R1+0x5c], R0 ;  /* 0x00005c0001007387 */ /* 0x0001e20000100800 */
[----:B------:R-:W-:Y:S01]  /*5200*/  IMAD R13, R2, R15, R13 ;  /* 0x0000000f020d7224 */ /* 0x000fe200078e020d */
[----:B------:R-:W-:Y:S01]  /*5210*/  IABS R15, R9 ;  /* 0x00000009000f7213 */ /* 0x000fe20000000000 */
[--C-:B------:R-:W-:Y:S01]  /*5220*/  @!P6 IMAD.IADD R16, R16, 0x1, -R2.reuse ;  /* 0x000000011010e824 */ /* 0x100fe200078e0a02 */
[----:B------:R-:W-:Y:S01]  /*5230*/  ISETP.GE.AND P4, PT, R11, RZ, PT ;  /* 0x000000ff0b00720c */ /* 0x000fe20003f86270 */
[----:B------:R-:W-:Y:S01]  /*5240*/  VIADD R11, R6, 0x46 ;  /* 0x00000046060b7836 */ /* 0x000fe20000000000 */
[----:B------:R-:W-:Y:S01]  /*5250*/  STL [R1+0x54], R5 ;  /* 0x0000540501007387 */ /* 0x000fe20000100800 */
[----:B------:R-:W-:Y:S01]  /*5260*/  IMAD.MOV.U32 R8, RZ, RZ, R15 ;  /* 0x000000ffff087224 */ /* 0x000fe200078e000f */
[----:B------:R-:W-:Y:S01]  /*5270*/  ISETP.GT.U32.AND P6, PT, R2, R16, PT ;  /* 0x000000100200720c */ /* 0x000fe20003fc4070 */
[----:B------:R-:W-:Y:S01]  /*5280*/  @!P5 IMAD.IADD R10, R10, 0x1, -R2 ;  /* 0x000000010a0ad824 */ /* 0x000fe200078e0a02 */
[----:B------:R-:W-:Y:S01]  /*5290*/  IABS R15, R11 ;  /* 0x0000000b000f7213 */ /* 0x000fe20000000000 */
[----:B0-----:R-:W-:Y:S01]  /*52a0*/  IMAD.MOV.U32 R0, RZ, RZ, R12 ;  /* 0x000000ffff007224 */ /* 0x001fe200078e000c */
[----:B------:R-:W-:Y:S01]  /*52b0*/  ISETP.GE.AND P5, PT, R7, RZ, PT ;  /* 0x000000ff0700720c */ /* 0x000fe20003fa6270 */
[----:B------:R-:W-:-:S04]  /*52c0*/  IMAD.HI.U32 R12, R3, R8, RZ ;  /* 0x00000008030c7227 */ /* 0x000fc800078e00ff */
[----:B------:R-:W-:Y:S01]  /*52d0*/  @!P3 IMAD.MOV R0, RZ, RZ, -R0 ;  /* 0x000000ffff00b224 */ /* 0x000fe200078e0a00 */
[----:B------:R-:W-:Y:S01]  /*52e0*/  ISETP.GT.U32.AND P3, PT, R2, R13, PT ;  /* 0x0000000d0200720c */ /* 0x000fe20003f64070 */
[----:B------:R-:W-:-:S03]  /*52f0*/  IMAD.HI.U32 R17, R3, R15, RZ ;  /* 0x0000000f03117227 */ /* 0x000fc600078e00ff */
[----:B------:R0:W-:Y:S01]  /*5300*/  STL [R1+0x94], R0 ;  /* 0x0000940001007387 */ /* 0x0001e20000100800 */
[----:B------:R-:W-:Y:S01]  /*5310*/  IMAD.MOV R7, RZ, RZ, -R12 ;  /* 0x000000ffff077224 */ /* 0x000fe200078e0a0c */
[----:B------:R-:W-:Y:S01]  /*5320*/  IADD3 R12, PT, PT, R6, 0x44, RZ ;  /* 0x00000044060c7810 */ /* 0x000fe20007ffe0ff */
[----:B------:R-:W-:Y:S02]  /*5330*/  IMAD.MOV R17, RZ, RZ, -R17 ;  /* 0x000000ffff117224 */ /* 0x000fe400078e0a11 */
[----:B------:R-:W-:Y:S01]  /*5340*/  @!P1 IMAD.IADD R4, R4, 0x1, -R2 ;  /* 0x0000000104049824 */ /* 0x000fe200078e0a02 */
[----:B------:R-:W-:Y:S01]  /*5350*/  ISETP.GE.AND P1, PT, R11, RZ, PT ;  /* 0x000000ff0b00720c */ /* 0x000fe20003f26270 */
[----:B------:R-:W-:Y:S01]  /*5360*/  IMAD R8, R2, R7, R8 ;  /* 0x0000000702087224 */ /* 0x000fe200078e0208 */
[----:B------:R-:W-:Y:S01]  /*5370*/  IABS R7, R12 ;  /* 0x0000000c00077213 */ /* 0x000fe20000000000 */
[----:B------:R-:W-:Y:S02]  /*5380*/  @!P3 IMAD.IADD R13, R13, 0x1, -R2 ;  /* 0x000000010d0db824 */ /* 0x000fe400078e0a02 */
[----:B0-----:R-:W-:-:S02]  /*5390*/  IMAD.MOV.U32 R0, RZ, RZ, R10 ;  /* 0x000000ffff007224 */ /* 0x001fc400078e000a */
[C---:B------:R-:W-:Y:S01]  /*53a0*/  IMAD R11, R2.reuse, R17, R15 ;  /* 0x00000011020b7224 */ /* 0x040fe200078e020f */
[C---:B------:R-:W-:Y:S01]  /*53b0*/  ISETP.GT.U32.AND P3, PT, R2.reuse, R13, PT ;  /* 0x0000000d0200720c */ /* 0x040fe20003f64070 */
[----:B------:R-:W-:Y:S01]  /*53c0*/  @!P0 IMAD.MOV R0, RZ, RZ, -R0 ;  /* 0x000000ffff008224 */ /* 0x000fe200078e0a00 */
[----:B------:R-:W-:Y:S01]  /*53d0*/  ISETP.GT.U32.AND P0, PT, R2, R8, PT ;  /* 0x000000080200720c */ /* 0x000fe20003f04070 */
[----:B------:R-:W-:-:S03]  /*53e0*/  IMAD.HI.U32 R10, R3, R7, RZ ;  /* 0x00000007030a7227 */ /* 0x000fc600078e00ff */
[----:B------:R0:W-:Y:S01]  /*53f0*/  STL [R1+0x98], R0 ;  /* 0x0000980001007387 */ /* 0x0001e20000100800 */
[----:B------:R-:W-:Y:S01]  /*5400*/  @!P6 IMAD.IADD R16, R16, 0x1, -R2 ;  /* 0x000000011010e824 */ /* 0x000fe200078e0a02 */
[----:B------:R-:W-:Y:S01]  /*5410*/  ISETP.GE.AND P6, PT, R9, RZ, PT ;  /* 0x000000ff0900720c */ /* 0x000fe20003fc6270 */
[----:B------:R-:W-:Y:S02]  /*5420*/  VIADD R9, R6, 0x42 ;  /* 0x0000004206097836 */ /* 0x000fe40000000000 */
[----:B------:R-:W-:Y:S02]  /*5430*/  IMAD.MOV R10, RZ, RZ, -R10 ;  /* 0x000000ffff0a7224 */ /* 0x000fe400078e0a0a */
[----:B------:R-:W-:Y:S01]  /*5440*/  @!P3 IMAD.IADD R13, R13, 0x1, -R2 ;  /* 0x000000010d0db824 */ /* 0x000fe200078e0a02 */
[C---:B------:R-:W-:Y:S01]  /*5450*/  ISETP.GT.U32.AND P3, PT, R2.reuse, R11, PT ;  /* 0x0000000b0200720c */ /* 0x040fe20003f64070 */
[----:B------:R-:W-:Y:S01]  /*5460*/  IMAD R7, R2, R10, R7 ;  /* 0x0000000a02077224 */ /* 0x000fe200078e0207 */
[----:B------:R-:W-:Y:S01]  /*5470*/  IABS R15, R9 ;  /* 0x00000009000f7213 */ /* 0x000fe20000000000 */
[----:B------:R-:W-:Y:S01]  /*5480*/  IMAD.MOV.U32 R5, RZ, RZ, R4 ;  /* 0x000000ffff057224 */ /* 0x000fe200078e0004 */
[----:B------:R-:W-:Y:S01]  /*5490*/  @!P0 IADD3 R8, PT, PT, R8, -R2, RZ ;  /* 0x8000000208088210 */ /* 0x000fe20007ffe0ff */
[----:B0-----:R-:W-:Y:S01]  /*54a0*/  IMAD.MOV.U32 R0, RZ, RZ, R16 ;  /* 0x000000ffff007224 */ /* 0x001fe200078e0010 */
[----:B------:R-:W-:Y:S01]  /*54b0*/  ISETP.GE.AND P0, PT, R12, RZ, PT ;  /* 0x000000ff0c00720c */ /* 0x000fe20003f06270 */
[----:B------:R-:W-:Y:S01]  /*54c0*/  @!P4 IMAD.MOV R5, RZ, RZ, -R5 ;  /* 0x000000ffff05c224 */ /* 0x000fe200078e0a05 */
[----:B------:R-:W-:Y:S01]  /*54d0*/  ISETP.GT.U32.AND P4, PT, R2, R7, PT ;  /* 0x000000070200720c */ /* 0x000fe20003f84070 */
[----:B------:R-:W-:-:S02]  /*54e0*/  IMAD.MOV.U32 R12, RZ, RZ, R15 ;  /* 0x000000ffff0c7224 */ /* 0x000fc400078e000f */
[----:B------:R-:W-:Y:S01]  /*54f0*/  @!P2 IMAD.MOV R0, RZ, RZ, -R0 ;  /* 0x000000ffff00a224 */ /* 0x000fe200078e0a00 */
[C---:B------:R-:W-:Y:S01]  /*5500*/  ISETP.GT.U32.AND P2, PT, R2.reuse, R8, PT ;  /* 0x000000080200720c */ /* 0x040fe20003f44070 */
[----:B------:R-:W-:Y:S02]  /*5510*/  @!P3 IMAD.IADD R11, R11, 0x1, -R2 ;  /* 0x000000010b0bb824 */ /* 0x000fe400078e0a02 */
[----:B------:R-:W-:Y:S01]  /*5520*/  IMAD.HI.U32 R4, R3, R12, RZ ;  /* 0x0000000c03047227 */ /* 0x000fe200078e00ff */
[----:B------:R0:W-:Y:S02]  /*5530*/  STL [R1+0x84], R0 ;  /* 0x0000840001007387 */ /* 0x0001e40000100800 */
[----:B------:R-:W-:Y:S01]  /*5540*/  ISETP.GT.U32.AND P3, PT, R2, R11, PT ;  /* 0x0000000b0200720c */ /* 0x000fe20003f64070 */
[----:B------:R-:W-:Y:S01]  /*5550*/  VIADD R10, R6, 0x40 ;  /* 0x00000040060a7836 */ /* 0x000fe20000000000 */
[----:B------:R1:W-:Y:S01]  /*5560*/  STL [R1+0x90], R5 ;  /* 0x0000900501007387 */ /* 0x0003e20000100800 */
[----:B------:R-:W-:Y:S01]  /*5570*/  IMAD.MOV R4, RZ, RZ, -R4 ;  /* 0x000000ffff047224 */ /* 0x000fe200078e0a04 */
[----:B------:R-:W-:-:S02]  /*5580*/  @!P4 IADD3 R7, PT, PT, R7, -R2, RZ ;  /* 0x800000020707c210 */ /* 0x000fc40007ffe0ff */
[----:B------:R-:W-:Y:S01]  /*5590*/  IABS R17, R10 ;  /* 0x0000000a00117213 */ /* 0x000fe20000000000 */
[C---:B------:R-:W-:Y:S01]  /*55a0*/  IMAD R12, R2.reuse, R4, R12 ;  /* 0x00000004020c7224 */ /* 0x040fe200078e020c */
[----:B------:R-:W-:Y:S01]  /*55b0*/  ISETP.GT.U32.AND P4, PT, R2, R7, PT ;  /* 0x000000070200720c */ /* 0x000fe20003f84070 */
[----:B------:R-:W-:Y:S01]  /*55c0*/  @!P2 IMAD.IADD R8, R8, 0x1, -R2 ;  /* 0x000000010808a824 */ /* 0x000fe200078e0a02 */
[----:B------:R-:W-:Y:S01]  /*55d0*/  ISETP.GE.AND P2, PT, R10, RZ, PT ;  /* 0x000000ff0a00720c */ /* 0x000fe20003f46270 */
[----:B------:R-:W-:-:S04]  /*55e0*/  IMAD.HI.U32 R10, R3, R17, RZ ;  /* 0x00000011030a7227 */ /* 0x000fc800078e00ff */
[----:B------:R-:W-:Y:S01]  /*55f0*/  @!P3 IMAD.IADD R11, R11, 0x1, -R2 ;  /* 0x000000010b0bb824 */ /* 0x000fe200078e0a02 */
[----:B------:R-:W-:Y:S01]  /*5600*/  ISETP.GT.U32.AND P3, PT, R2, R12, PT ;  /* 0x0000000c0200720c */ /* 0x000fe20003f64070 */
[----:B0-----:R-:W-:Y:S02]  /*5610*/  IMAD.MOV.U32 R0, RZ, RZ, R13 ;  /* 0x000000ffff007224 */ /* 0x001fe400078e000d */
[----:B------:R-:W-:Y:S02]  /*5620*/  IMAD.MOV R10, RZ, RZ, -R10 ;  /* 0x000000ffff0a7224 */ /* 0x000fe400078e0a0a */
[----:B------:R-:W-:Y:S01]  /*5630*/  @!P5 IMAD.MOV R0, RZ, RZ, -R0 ;  /* 0x000000ffff00d224 */ /* 0x000fe200078e0a00 */
[----:B------:R-:W-:Y:S01]  /*5640*/  ISETP.GE.AND P5, PT, R9, RZ, PT ;  /* 0x000000ff0900720c */ /* 0x000fe20003fa6270 */
[----:B------:R-:W-:Y:S02]  /*5650*/  VIADD R9, R6, 0x3e ;  /* 0x0000003e06097836 */ /* 0x000fe40000000000 */
[----:B------:R-:W-:Y:S01]  /*5660*/  IMAD R17, R2, R10, R17 ;  /* 0x0000000a02117224 */ /* 0x000fe200078e0211 */
[----:B------:R0:W-:Y:S01]  /*5670*/  STL [R1+0xcc], R0 ;  /* 0x0000cc0001007387 */ /* 0x0001e20000100800 */
[--C-:B------:R-:W-:Y:S01]  /*5680*/  @!P4 IMAD.IADD R7, R7, 0x1, -R2.reuse ;  /* 0x000000010707c824 */ /* 0x100fe200078e0a02 */
[----:B------:R-:W-:Y:S01]  /*5690*/  IABS R18, R9 ;  /* 0x0000000900127213 */ /* 0x000fe20000000000 */
[----:B------:R-:W-:Y:S01]  /*56a0*/  @!P3 IMAD.IADD R12, R12, 0x1, -R2 ;  /* 0x000000010c0cb824 */ /* 0x000fe200078e0a02 */
[----:B------:R-:W-:Y:S01]  /*56b0*/  ISETP.GT.U32.AND P4, PT, R2, R17, PT ;  /* 0x000000110200720c */ /* 0x000fe20003f84070 */
[----:B-1----:R-:W-:-:S02]  /*56c0*/  IMAD.MOV.U32 R5, RZ, RZ, R8 ;  /* 0x000000ffff057224 */ /* 0x002fc400078e0008 */
[----:B------:R-:W-:Y:S01]  /*56d0*/  IMAD.HI.U32 R8, R3, R18, RZ ;  /* 0x0000001203087227 */ /* 0x000fe200078e00ff */
[----:B------:R-:W-:-:S03]  /*56e0*/  ISETP.GT.U32.AND P3, PT, R2, R12, PT ;  /* 0x0000000c0200720c */ /* 0x000fc60003f64070 */
[----:B------:R-:W-:Y:S02]  /*56f0*/  VIADD R4, R6, 0x3c ;  /* 0x0000003c06047836 */ /* 0x000fe40000000000 */
[----:B0-----:R-:W-:Y:S02]  /*5700*/  IMAD.MOV.U32 R0, RZ, RZ, R11 ;  /* 0x000000ffff007224 */ /* 0x001fe400078e000b */
[----:B------:R-:W-:Y:S02]  /*5710*/  IMAD.MOV R8, RZ, RZ, -R8 ;  /* 0x000000ffff087224 */ /* 0x000fe400078e0a08 */
[----:B------:R-:W-:Y:S01]  /*5720*/  @!P1 IMAD.MOV R0, RZ, RZ, -R0 ;  /* 0x000000ffff009224 */ /* 0x000fe200078e0a00 */
[----:B------:R-:W-:Y:S01]  /*5730*/  ISETP.GE.AND P1, PT, R4, RZ, PT ;  /* 0x000000ff0400720c */ /* 0x000fe20003f26270 */
[----:B------:R-:W-:Y:S01]  /*5740*/  IMAD R18, R2, R8, R18 ;  /* 0x0000000802127224 */ /* 0x000fe200078e0212 */
[----:B------:R-:W-:Y:S01]  /*5750*/  IABS R4, R4 ;  /* 0x0000000400047213 */ /* 0x000fe20000000000 */
[----:B------:R-:W-:-:S02]  /*5760*/  @!P4 IMAD.IADD R17, R17, 0x1, -R2 ;  /* 0x000000011111c824 */ /* 0x000fc400078e0a02 */
[----:B------:R-:W-:Y:S01]  /*5770*/  @!P6 IMAD.MOV R5, RZ, RZ, -R5 ;  /* 0x000000ffff05e224 */ /* 0x000fe200078e0a05 */
[----:B------:R-:W-:Y:S01]  /*5780*/  ISETP.GE.AND P6, PT, R9, RZ, PT ;  /* 0x000000ff0900720c */ /* 0x000fe20003fc6270 */
[----:B------:R-:W-:Y:S01]  /*5790*/  @!P3 IMAD.IADD R12, R12, 0x1, -R2 ;  /* 0x000000010c0cb824 */ /* 0x000fe200078e0a02 */
[C---:B------:R-:W-:Y:S01]  /*57a0*/  ISETP.GT.U32.AND P4, PT, R2.reuse, R17, PT ;  /* 0x000000110200720c */ /* 0x040fe20003f84070 */
[----:B------:R-:W-:Y:S01]  /*57b0*/  IMAD.HI.U32 R11, R3, R4, RZ ;  /* 0x00000004030b7227 */ /* 0x000fe200078e00ff */
[----:B------:R-:W-:Y:S01]  /*57c0*/  ISETP.GT.U32.AND P3, PT, R2, R18, PT ;  /* 0x000000120200720c */ /* 0x000fe20003f64070 */
[----:B------:R-:W-:Y:S02]  /*57d0*/  STL [R1+0xc4], R5 ;  /* 0x0000c40501007387 */ /* 0x000fe40000100800 */
[----:B------:R-:W-:Y:S02]  /*57e0*/  VIADD R13, R6, 0x3a ;  /* 0x0000003a060d7836 */ /* 0x000fe40000000000 */
[----:B------:R0:W-:Y:S01]  /*57f0*/  STL [R1+0xb4], R0 ;  /* 0x0000b40001007387 */ /* 0x0001e20000100800 */
[----:B------:R-:W-:-:S02]  /*5800*/  IMAD.MOV R11, RZ, RZ, -R11 ;  /* 0x000000ffff0b7224 */ /* 0x000fc400078e0a0b */
[----:B------:R-:W-:Y:S02]  /*5810*/  VIADD R9, R6, 0x36 ;  /* 0x0000003606097836 */ /* 0x000fe40000000000 */
[----:B------:R-:W-:Y:S02]  /*5820*/  IMAD R4, R2, R11, R4 ;  /* 0x0000000b02047224 */ /* 0x000fe400078e0204 */
[--C-:B------:R-:W-:Y:S01]  /*5830*/  @!P4 IMAD.IADD R17, R17, 0x1, -R2.reuse ;  /* 0x000000011111c824 */ /* 0x100fe200078e0a02 */
[----:B------:R-:W-:Y:S01]  /*5840*/  IABS R8, R9 ;  /* 0x0000000900087213 */ /* 0x000fe20000000000 */
[----:B------:R-:W-:Y:S01]  /*5850*/  @!P3 IMAD.IADD R18, R18, 0x1, -R2 ;  /* 0x000000011212b824 */ /* 0x000fe200078e0a02 */
[----:B0-----:R-:W-:Y:S01]  /*5860*/  MOV R0, R7 ;  /* 0x0000000700007202 */ /* 0x001fe20000000f00 */
[----:B------:R-:W-:Y:S01]  /*5870*/  VIADD R7, R6, 0x38 ;  /* 0x0000003806077836 */ /* 0x000fe20000000000 */
[C---:B------:R-:W-:Y:S01]  /*5880*/  ISETP.GT.U32.AND P4, PT, R2.reuse, R4, PT ;  /* 0x000000040200720c */ /* 0x040fe20003f84070 */
[----:B------:R-:W-:Y:S01]  /*5890*/  IMAD.HI.U32 R19, R3, R8, RZ ;  /* 0x0000000803137227 */ /* 0x000fe200078e00ff */
[----:B------:R-:W-:-:S02]  /*58a0*/  ISETP.GT.U32.AND P3, PT, R2, R18, PT ;  /* 0x000000120200720c */ /* 0x000fc40003f64070 */
[----:B------:R-:W-:Y:S01]  /*58b0*/  IABS R10, R7 ;  /* 0x00000007000a7213 */ /* 0x000fe20000000000 */
[----:B------:R-:W-:Y:S01]  /*58c0*/  @!P0 IMAD.MOV R0, RZ, RZ, -R0 ;  /* 0x000000ffff008224 */ /* 0x000fe200078e0a00 */
[----:B------:R-:W-:Y:S01]  /*58d0*/  ISETP.GE.AND P0, PT, R13, RZ, PT ;  /* 0x000000ff0d00720c */ /* 0x000fe20003f06270 */
[----:B------:R-:W-:Y:S01]  /*58e0*/  IMAD.MOV R19, RZ, RZ, -R19 ;  /* 0x000000ffff137224 */ /* 0x000fe200078e0a13 */
[----:B------:R-:W-:Y:S01]  /*58f0*/  IABS R13, R13 ;  /* 0x0000000d000d7213 */ /* 0x000fe20000000000 */
[C---:B------:R-:W-:Y:S01]  /*5900*/  IMAD.HI.U32 R16, R3.reuse, R10, RZ ;  /* 0x0000000a03107227 */ /* 0x040fe200078e00ff */
[----:B------:R0:W-:Y:S03]  /*5910*/  STL [R1+0xbc], R0 ;  /* 0x0000bc0001007387 */ /* 0x0001e60000100800 */
[----:B------:R-:W-:Y:S01]  /*5920*/  IMAD.HI.U32 R21, R3, R13, RZ ;  /* 0x0000000d03157227 */ /* 0x000fe200078e00ff */
[----:B------:R-:W-:-:S03]  /*5930*/  IADD3 R16, PT, PT, -R16, RZ, RZ ;  /* 0x000000ff10107210 */ /* 0x000fc60007ffe1ff */
[----:B------:R-:W-:Y:S02]  /*5940*/  IMAD.MOV R21, RZ, RZ, -R21 ;  /* 0x000000ffff157224 */ /* 0x000fe400078e0a15 */
[C---:B------:R-:W-:Y:S01]  /*5950*/  IMAD R10, R2.reuse, R16, R10 ;  /* 0x00000010020a7224 */ /* 0x040fe200078e020a */
[----:B------:R-:W-:Y:S01]  /*5960*/  IABS R16, R20 ;  /* 0x0000001400107213 */ /* 0x000fe20000000000 */
[----:B------:R-:W-:Y:S02]  /*5970*/  IMAD R13, R2, R21, R13 ;  /* 0x00000015020d7224 */ /* 0x000fe400078e020d */
[----:B------:R-:W-:Y:S02]  /*5980*/  @!P4 IMAD.IADD R4, R4, 0x1, -R2 ;  /* 0x000000010404c824 */ /* 0x000fe400078e0a02 */
[----:B0-----:R-:W-:Y:S01]  /*5990*/  IMAD.MOV.U32 R0, RZ, RZ, R12 ;  /* 0x000000ffff007224 */ /* 0x001fe200078e000c */
[----:B------:R-:W-:Y:S01]  /*59a0*/  ISETP.GT.U32.AND P4, PT, R2, R13, PT ;  /* 0x0000000d0200720c */ /* 0x000fe20003f84070 */
[----:B------:R-:W-:Y:S01]  /*59b0*/  @!P3 IMAD.IADD R18, R18, 0x1, -R2 ;  /* 0x000000011212b824 */ /* 0x000fe200078e0a02 */
[C---:B------:R-:W-:Y:S01]  /*59c0*/  ISETP.GT.U32.AND P3, PT, R2.reuse, R10, PT ;  /* 0x0000000a0200720c */ /* 0x040fe20003f64070 */
[----:B------:R-:W-:Y:S01]  /*59d0*/  @!P5 IMAD.MOV R0, RZ, RZ, -R0 ;  /* 0x000000ffff00d224 */ /* 0x000fe200078e0a00 */
[----:B------:R-:W-:Y:S01]  /*59e0*/  ISETP.GT.U32.AND P5, PT, R2, R4, PT ;  /* 0x000000040200720c */ /* 0x000fe20003fa4070 */
[----:B------:R-:W-:-:S02]  /*59f0*/  VIADD R11, R6, 0x34 ;  /* 0x00000034060b7836 */ /* 0x000fc40000000000 */
[----:B------:R-:W-:Y:S01]  /*5a00*/  IMAD R8, R2, R19, R8 ;  /* 0x0000001302087224 */ /* 0x000fe200078e0208 */
[----:B------:R0:W-:Y:S01]  /*5a10*/  STL [R1+0x48], R0 ;  /* 0x0000480001007387 */ /* 0x0001e20000100800 */
[----:B------:R-:W-:Y:S01]  /*5a20*/  IMAD.MOV.U32 R5, RZ, RZ, R17 ;  /* 0x000000ffff057224 */ /* 0x000fe200078e0011 */
[----:B------:R-:W-:Y:S01]  /*5a30*/  IABS R15, R11 ;  /* 0x0000000b000f7213 */ /* 0x000fe20000000000 */
[----:B------:R-:W-:-:S04]  /*5a40*/  IMAD.HI.U32 R17, R3, R16, RZ ;  /* 0x0000001003117227 */ /* 0x000fc800078e00ff */
[--C-:B------:R-:W-:Y:S01]  /*5a50*/  @!P4 IMAD.IADD R13, R13, 0x1, -R2.reuse ;  /* 0x000000010d0dc824 */ /* 0x100fe200078e0a02 */
[----:B------:R-:W-:Y:S01]  /*5a60*/  ISETP.GE.AND P4, PT, R11, RZ, PT ;  /* 0x000000ff0b00720c */ /* 0x000fe20003f86270 */
[----:B------:R-:W-:Y:S01]  /*5a70*/  @!P3 IMAD.IADD R10, R10, 0x1, -R2 ;  /* 0x000000010a0ab824 */ /* 0x000fe200078e0a02 */
[----:B------:R-:W-:Y:S01]  /*5a80*/  @!P5 IADD3 R4, PT, PT, R4, -R2, RZ ;  /* 0x800000020404d210 */ /* 0x000fe20007ffe0ff */
[----:B0-----:R-:W-:Y:S01]  /*5a90*/  IMAD.MOV.U32 R0, RZ, RZ, R18 ;  /* 0x000000ffff007224 */ /* 0x001fe200078e0012 */
[----:B------:R-:W-:Y:S01]  /*5aa0*/  ISETP.GT.U32.AND P3, PT, R2, R13, PT ;  /* 0x0000000d0200720c */ /* 0x000fe20003f64070 */
[----:B------:R-:W-:Y:S01]  /*5ab0*/  IMAD.HI.U32 R12, R3, R15, RZ ;  /* 0x0000000f030c7227 */ /* 0x000fe200078e00ff */
[----:B------:R-:W-:-:S03]  /*5ac0*/  ISETP.GE.AND P5, PT, R9, RZ, PT ;  /* 0x000000ff0900720c */ /* 0x000fc60003fa6270 */
[----:B------:R-:W-:Y:S01]  /*5ad0*/  @!P6 IMAD.MOV R0, RZ, RZ, -R0 ;  /* 0x000000ffff00e224 */ /* 0x000fe200078e0a00 */
[----:B------:R-:W-:Y:S01]  /*5ae0*/  ISETP.GT.U32.AND P6, PT, R2, R8, PT ;  /* 0x000000080200720c */ /* 0x000fe20003fc4070 */
[----:B------:R-:W-:Y:S01]  /*5af0*/  @!P2 IMAD.MOV R5, RZ, RZ, -R5 ;  /* 0x000000ffff05a224 */ /* 0x000fe200078e0a05 */
[----:B------:R-:W-:Y:S01]  /*5b00*/  ISETP.GE.AND P2, PT, R7, RZ, PT ;  /* 0x000000ff0700720c */ /* 0x000fe20003f46270 */
[----:B------:R-:W-:Y:S02]  /*5b10*/  IMAD.MOV R12, RZ, RZ, -R12 ;  /* 0x000000ffff0c7224 */ /* 0x000fe400078e0a0c */
[----:B------:R-:W-:Y:S01]  /*5b20*/  IMAD.MOV R17, RZ, RZ, -R17 ;  /* 0x000000ffff117224 */ /* 0x000fe200078e0a11 */
[----:B------:R-:W-:Y:S01]  /*5b30*/  STL [R1+0x44], R5 ;  /* 0x0000440501007387 */ /* 0x000fe20000100800 */
[----:B------:R-:W-:Y:S02]  /*5b40*/  VIADD R7, R6, 0x30 ;  /* 0x0000003006077836 */ /* 0x000fe40000000000 */
[C---:B------:R-:W-:Y:S01]  /*5b50*/  IMAD R15, R2.reuse, R12, R15 ;  /* 0x0000000c020f7224 */ /* 0x040fe200078e020f */
[----:B------:R0:W-:Y:S01]  /*5b60*/  STL [R1+0x14], R0 ;  /* 0x0000140001007387 */ /* 0x0001e20000100800 */
[----:B------:R-:W-:Y:S01]  /*5b70*/  IMAD R16, R2, R17, R16 ;  /* 0x0000001102107224 */ /* 0x000fe200078e0210 */
[----:B------:R-:W-:Y:S01]  /*5b80*/  IABS R17, R7 ;  /* 0x0000000700117213 */ /* 0x000fe20000000000 */
[--C-:B------:R-:W-:Y:S01]  /*5b90*/  @!P6 IMAD.IADD R8, R8, 0x1, -R2.reuse ;  /* 0x000000010808e824 */ /* 0x100fe200078e0a02 */
[C---:B------:R-:W-:Y:S01]  /*5ba0*/  ISETP.GT.U32.AND P6, PT, R2.reuse, R10, PT ;  /* 0x0000000a0200720c */ /* 0x040fe20003fc4070 */
[----:B------:R-:W-:Y:S01]  /*5bb0*/  @!P3 IMAD.IADD R13, R13, 0x1, -R2 ;  /* 0x000000010d0db824 */ /* 0x000fe200078e0a02 */
[----:B------:R-:W-:Y:S01]  /*5bc0*/  ISETP.GT.U32.AND P3, PT, R2, R15, PT ;  /* 0x0000000f0200720c */ /* 0x000fe20003f64070 */
[----:B------:R-:W-:-:S04]  /*5bd0*/  IMAD.HI.U32 R9, R3, R17, RZ ;  /* 0x0000001103097227 */ /* 0x000fc800078e00ff */
[----:B------:R-:W-:Y:S02]  /*5be0*/  IMAD.MOV R9, RZ, RZ, -R9 ;  /* 0x000000ffff097224 */ /* 0x000fe400078e0a09 */
[----:B0-----:R-:W-:Y:S02]  /*5bf0*/  IMAD.MOV.U32 R0, RZ, RZ, R4 ;  /* 0x000000ffff007224 */ /* 0x001fe400078e0004 */
[C---:B------:R-:W-:Y:S02]  /*5c00*/  IMAD R17, R2.reuse, R9, R17 ;  /* 0x0000000902117224 */ /* 0x040fe400078e0211 */
[----:B------:R-:W-:Y:S01]  /*5c10*/  @!P1 IMAD.MOV R0, RZ, RZ, -R0 ;  /* 0x000000ffff009224 */ /* 0x000fe200078e0a00 */
[----:B------:R-:W-:Y:S01]  /*5c20*/  ISETP.GT.U32.AND P1, PT, R2, R8, PT ;  /* 0x000000080200720c */ /* 0x000fe20003f24070 */
[----:B------:R-:W-:Y:S01]  /*5c30*/  @!P3 IMAD.IADD R15, R15, 0x1, -R2 ;  /* 0x000000010f0fb824 */ /* 0x000fe200078e0a02 */
[----:B------:R-:W-:Y:S01]  /*5c40*/  @!P6 IADD3 R10, PT, PT, R10, -R2, RZ ;  /* 0x800000020a0ae210 */ /* 0x000fe20007ffe0ff */
[----:B------:R-:W-:Y:S01]  /*5c50*/  VIADD R12, R6, 0x2e ;  /* 0x0000002e060c7836 */ /* 0x000fe20000000000 */
[----:B------:R-:W-:Y:S01]  /*5c60*/  ISETP.GT.U32.AND P6, PT, R2, R16, PT ;  /* 0x000000100200720c */ /* 0x000fe20003fc4070 */
[----:B------:R-:W-:Y:S01]  /*5c70*/  VIADD R11, R6, 0x2c ;  /* 0x0000002c060b7836 */ /* 0x000fe20000000000 */
[----:B------:R-:W-:Y:S01]  /*5c80*/  ISETP.GT.U32.AND P3, PT, R2, R17, PT ;  /* 0x000000110200720c */ /* 0x000fe20003f64070 */
[----:B------:R0:W-:Y:S01]  /*5c90*/  STL [R1+0x74], R0 ;  /* 0x0000740001007387 */ /* 0x0001e20000100800 */
[----:B------:R-:W-:Y:S01]  /*5ca0*/  IABS R18, R12 ;  /* 0x0000000c00127213 */ /* 0x000fe20000000000 */
[----:B------:R-:W-:Y:S01]  /*5cb0*/  VIADD R4, R6, 0x2a ;  /* 0x0000002a06047836 */ /* 0x000fe20000000000 */
[----:B------:R-:W-:Y:S01]  /*5cc0*/  IABS R19, R11 ;  /* 0x0000000b00137213 */ /* 0x000fe20000000000 */
[----:B------:R-:W-:-:S02]  /*5cd0*/  IMAD.MOV.U32 R5, RZ, RZ, R13 ;  /* 0x000000ffff057224 */ /* 0x000fc400078e000d */
[----:B------:R-:W-:Y:S01]  /*5ce0*/  @!P1 IMAD.IADD R8, R8, 0x1, -R2 ;  /* 0x0000000108089824 */ /* 0x000fe200078e0a02 */
[----:B------:R-:W-:Y:S01]  /*5cf0*/  ISETP.GE.AND P1, PT, R20, RZ, PT ;  /* 0x000000ff1400720c */ /* 0x000fe20003f26270 */
[----:B------:R-:W-:Y:S01]  /*5d00*/  IMAD.HI.U32 R22, R3, R18, RZ ;  /* 0x0000001203167227 */ /* 0x000fe200078e00ff */
[----:B------:R-:W-:-:S03]  /*5d10*/  IABS R20, R4 ;  /* 0x0000000400147213 */ /* 0x000fc60000000000 */
[----:B0-----:R-:W-:Y:S02]  /*5d20*/  IMAD.MOV.U32 R0, RZ, RZ, R10 ;  /* 0x000000ffff007224 */ /* 0x001fe400078e000a */
[--C-:B------:R-:W-:Y:S01]  /*5d30*/  @!P6 IMAD.IADD R16, R16, 0x1, -R2.reuse ;  /* 0x000000011010e824 */ /* 0x100fe200078e0a02 */
[----:B------:R-:W-:Y:S01]  /*5d40*/  ISETP.GE.AND P6, PT, R7, RZ, PT ;  /* 0x000000ff0700720c */ /* 0x000fe20003fc6270 */
[----:B------:R-:W-:Y:S01]  /*5d50*/  @!P0 IMAD.MOV R5, RZ, RZ, -R5 ;  /* 0x000000ffff058224 */ /* 0x000fe200078e0a05 */
[----:B------:R-:W-:Y:S01]  /*5d60*/  @!P2 IADD3 R0, PT, PT, -R0, RZ, RZ ;  /* 0x000000ff0000a210 */ /* 0x000fe20007ffe1ff */
[----:B------:R-:W-:Y:S01]  /*5d70*/  @!P3 IMAD.IADD R17, R17, 0x1, -R2 ;  /* 0x000000011111b824 */ /* 0x000fe200078e0a02 */
[C---:B------:R-:W-:Y:S01]  /*5d80*/  ISETP.GT.U32.AND P0, PT, R2.reuse, R15, PT ;  /* 0x0000000f0200720c */ /* 0x040fe20003f04070 */
[----:B------:R-:W-:Y:S01]  /*5d90*/  IMAD.HI.U32 R21, R3, R19, RZ ;  /* 0x0000001303157227 */ /* 0x000fe200078e00ff */
[C---:B------:R-:W-:Y:S01]  /*5da0*/  ISETP.GT.U32.AND P3, PT, R2.reuse, R16, PT ;  /* 0x000000100200720c */ /* 0x040fe20003f64070 */
[----:B------:R-:W-:Y:S01]  /*5db0*/  STL [R1+0x10], R5 ;  /* 0x0000100501007387 */ /* 0x000fe20000100800 */
[----:B------:R-:W-:Y:S01]  /*5dc0*/  ISETP.GT.U32.AND P2, PT, R2, R17, PT ;  /* 0x000000110200720c */ /* 0x000fe20003f44070 */
[----:B------:R-:W-:-:S02]  /*5dd0*/  IMAD.MOV R22, RZ, RZ, -R22 ;  /* 0x000000ffff167224 */ /* 0x000fc400078e0a16 */
[----:B------:R-:W-:Y:S01]  /*5de0*/  IMAD.HI.U32 R7, R3, R20, RZ ;  /* 0x0000001403077227 */ /* 0x000fe200078e00ff */
[----:B------:R0:W-:Y:S03]  /*5df0*/  STL [R1+0xc], R0 ;  /* 0x00000c0001007387 */ /* 0x0001e60000100800 */
[----:B------:R-:W-:Y:S02]  /*5e00*/  IMAD.MOV R21, RZ, RZ, -R21 ;  /* 0x000000ffff157224 */ /* 0x000fe400078e0a15 */
[----:B------:R-:W-:Y:S02]  /*5e10*/  VIADD R9, R6, 0x28 ;  /* 0x0000002806097836 */ /* 0x000fe40000000000 */
[----:B------:R-:W-:Y:S02]  /*5e20*/  IMAD R18, R2, R22, R18 ;  /* 0x0000001602127224 */ /* 0x000fe400078e0212 */
[----:B------:R-:W-:-:S02]  /*5e30*/  IMAD.MOV R7, RZ, RZ, -R7 ;  /* 0x000000ffff077224 */ /* 0x000fc400078e0a07 */
[----:B0-----:R-:W-:Y:S02]  /*5e40*/  IMAD.MOV.U32 R0, RZ, RZ, R8 ;  /* 0x000000ffff007224 */ /* 0x001fe400078e0008 */
[C---:B------:R-:W-:Y:S01]  /*5e50*/  IMAD R19, R2.reuse, R21, R19 ;  /* 0x0000001502137224 */ /* 0x040fe200078e0213 */
[----:B------:R-:W-:Y:S01]  /*5e60*/  IABS R21, R9 ;  /* 0x0000000900157213 */ /* 0x000fe20000000000 */
[----:B------:R-:W-:Y:S01]  /*5e70*/  @!P5 IMAD.MOV R0, RZ, RZ, -R0 ;  /* 0x000000ffff00d224 */ /* 0x000fe200078e0a00 */
[C---:B------:R-:W-:Y:S01]  /*5e80*/  ISETP.GT.U32.AND P5, PT, R2.reuse, R18, PT ;  /* 0x000000120200720c */ /* 0x040fe20003fa4070 */
[C---:B------:R-:W-:Y:S02]  /*5e90*/  IMAD R20, R2.reuse, R7, R20 ;  /* 0x0000000702147224 */ /* 0x040fe400078e0214 */
[--C-:B------:R-:W-:Y:S01]  /*5ea0*/  @!P0 IMAD.IADD R15, R15, 0x1, -R2.reuse ;  /* 0x000000010f0f8824 */ /* 0x100fe200078e0a02 */
[----:B------:R-:W-:Y:S01]  /*5eb0*/  ISETP.GT.U32.AND P0, PT, R2, R19, PT ;  /* 0x000000130200720c */ /* 0x000fe20003f04070 */
[----:B------:R-:W-:Y:S01]  /*5ec0*/  IMAD.HI.U32 R13, R3, R21, RZ ;  /* 0x00000015030d7227 */ /* 0x000fe200078e00ff */
[----:B------:R0:W-:Y:S02]  /*5ed0*/  STL [R1+0x8], R0 ;  /* 0x0000080001007387 */ /* 0x0001e40000100800 */
[----:B------:R-:W-:Y:S01]  /*5ee0*/  @!P4 IADD3 R15, PT, PT, -R15, RZ, RZ ;  /* 0x000000ff0f0fc210 */ /* 0x000fe20007ffe1ff */
[--C-:B------:R-:W-:Y:S01]  /*5ef0*/  @!P3 IMAD.IADD R16, R16, 0x1, -R2.reuse ;  /* 0x000000011010b824 */ /* 0x100fe200078e0a02 */
[----:B------:R-:W-:Y:S01]  /*5f00*/  ISETP.GT.U32.AND P3, PT, R2, R20, PT ;  /* 0x000000140200720c */ /* 0x000fe20003f64070 */
[--C-:B------:R-:W-:Y:S01]  /*5f10*/  @!P2 IMAD.IADD R17, R17, 0x1, -R2.reuse ;  /* 0x000000011111a824 */ /* 0x100fe200078e0a02 */
[----:B------:R-:W-:Y:S01]  /*5f20*/  ISETP.GE.AND P2, PT, R12, RZ, PT ;  /* 0x000000ff0c00720c */ /* 0x000fe20003f46270 */
[----:B------:R-:W-:Y:S01]  /*5f30*/  IMAD.MOV R12, RZ, RZ, -R13 ;  /* 0x000000ffff0c7224 */ /* 0x000fe200078e0a0d */
[----:B------:R1:W-:Y:S01]  /*5f40*/  STL [R1+0x6c8], R15 ;  /* 0x0006c80f01007387 */ /* 0x0003e20000100800 */
[----:B------:R-:W-:Y:S01]  /*5f50*/  @!P5 IMAD.IADD R18, R18, 0x1, -R2 ;  /* 0x000000011212d824 */ /* 0x000fe200078e0a02 */
[----:B------:R-:W-:Y:S01]  /*5f60*/  ISETP.GE.AND P5, PT, R11, RZ, PT ;  /* 0x000000ff0b00720c */ /* 0x000fe20003fa6270 */
[----:B------:R-:W-:-:S02]  /*5f70*/  IMAD R21, R2, R12, R21 ;  /* 0x0000000c02157224 */ /* 0x000fc400078e0215 */
[----:B------:R-:W-:Y:S02]  /*5f80*/  VIADD R8, R6, 0x26 ;  /* 0x0000002606087836 */ /* 0x000fe40000000000 */
[----:B------:R-:W-:Y:S01]  /*5f90*/  @!P0 IMAD.IADD R19, R19, 0x1, -R2 ;  /* 0x0000000113138824 */ /* 0x000fe200078e0a02 */
[C---:B------:R-:W-:Y:S01]  /*5fa0*/  ISETP.GT.U32.AND P0, PT, R2.reuse, R18, PT ;  /* 0x000000120200720c */ /* 0x040fe20003f04070 */
[----:B------:R-:W-:Y:S01]  /*5fb0*/  @!P1 IMAD.MOV R16, RZ, RZ, -R16 ;  /* 0x000000ffff109224 */ /* 0x000fe200078e0a10 */
[----:B------:R-:W-:Y:S01]  /*5fc0*/  ISETP.GT.U32.AND P1, PT, R2, R21, PT ;  /* 0x000000150200720c */ /* 0x000fe20003f24070 */
[----:B------:R-:W-:Y:S01]  /*5fd0*/  @!P3 IMAD.IADD R20, R20, 0x1, -R2 ;  /* 0x000000011414b824 */ /* 0x000fe200078e0a02 */
[----:B------:R-:W-:Y:S01]  /*5fe0*/  IABS R10, R8 ;  /* 0x00000008000a7213 */ /* 0x000fe20000000000 */
[----:B------:R-:W-:Y:S01]  /*5ff0*/  VIADD R7, R6, 0x24 ;  /* 0x0000002406077836 */ /* 0x000fe20000000000 */
[C---:B------:R-:W-:Y:S01]  /*6000*/  ISETP.GT.U32.AND P3, PT, R2.reuse, R19, PT ;  /* 0x000000130200720c */ /* 0x040fe20003f64070 */
[----:B------:R-:W-:Y:S01]  /*6010*/  @!P6 IMAD.MOV R17, RZ, RZ, -R17 ;  /* 0x000000ffff11e224 */ /* 0x000fe200078e0a11 */
[----:B------:R-:W-:Y:S01]  /*6020*/  ISETP.GT.U32.AND P4, PT, R2, R20, PT ;  /* 0x000000140200720c */ /* 0x000fe20003f84070 */
[----:B------:R-:W-:Y:S01]  /*6030*/  IMAD.HI.U32 R11, R3, R10, RZ ;  /* 0x0000000a030b7227 */ /* 0x000fe200078e00ff */
[----:B------:R-:W-:Y:S01]  /*6040*/  IABS R22, R7 ;  /* 0x0000000700167213 */ /* 0x000fe20000000000 */
[----:B------:R2:W-:Y:S01]  /*6050*/  STL [R1+0x6cc], R16 ;  /* 0x0006cc1001007387 */ /* 0x0005e20000100800 */
[----:B------:R-:W-:Y:S01]  /*6060*/  ISETP.GE.AND P6, PT, R4, RZ, PT ;  /* 0x000000ff0400720c */ /* 0x000fe20003fc6270 */
[----:B------:R-:W-:-:S02]  /*6070*/  IMAD.MOV R11, RZ, RZ, -R11 ;  /* 0x000000ffff0b7224 */ /* 0x000fc400078e0a0b */
[--C-:B------:R-:W-:Y:S01]  /*6080*/  @!P0 IMAD.IADD R18, R18, 0x1, -R2.reuse ;  /* 0x0000000112128824 */ /* 0x100fe200078e0a02 */
[----:B------:R-:W-:Y:S01]  /*6090*/  ISETP.GE.AND P0, PT, R9, RZ, PT ;  /* 0x000000ff0900720c */ /* 0x000fe20003f06270 */
[----:B------:R-:W-:Y:S01]  /*60a0*/  @!P1 IMAD.IADD R21, R21, 0x1, -R2 ;  /* 0x0000000115159824 */ /* 0x000fe200078e0a02 */
[----:B------:R-:W-:Y:S01]  /*60b0*/  ISETP.GE.AND P1, PT, R7, RZ, PT ;  /* 0x000000ff0700720c */ /* 0x000fe20003f26270 */
[----:B------:R-:W-:Y:S01]  /*60c0*/  IMAD R4, R2, R11, R10 ;  /* 0x0000000b02047224 */ /* 0x000fe200078e020a */
[----:B------:R-:W-:Y:S01]  /*60d0*/  IADD3 R9, PT, PT, R6, 0x1a, RZ ;  /* 0x0000001a06097810 */ /* 0x000fe20007ffe0ff */
[----:B------:R-:W-:Y:S01]  /*60e0*/  @!P2 IMAD.MOV R18, RZ, RZ, -R18 ;  /* 0x000000ffff12a224 */ /* 0x000fe200078e0a12 */
[----:B------:R-:W-:Y:S01]  /*60f0*/  ISETP.GT.U32.AND P2, PT, R2, R21, PT ;  /* 0x000000150200720c */ /* 0x000fe20003f44070 */
[----:B------:R-:W-:Y:S01]  /*6100*/  IMAD.HI.U32 R12, R3, R22, RZ ;  /* 0x00000016030c7227 */ /* 0x000fe200078e00ff */
[----:B------:R-:W-:Y:S01]  /*6110*/  IABS R27, R9 ;  /* 0x00000009001b7213 */ /* 0x000fe20000000000 */
[----:B------:R-:W-:Y:S02]  /*6120*/  STL [R1+0x6d0], R17 ;  /* 0x0006d01101007387 */ /* 0x000fe40000100800 */
[----:B------:R-:W-:Y:S01]  /*6130*/  @!P4 IMAD.IADD R20, R20, 0x1, -R2 ;  /* 0x000000011414c824 */ /* 0x000fe200078e0a02 */
[----:B------:R-:W-:Y:S01]  /*6140*/  ISETP.GT.U32.AND P4, PT, R2, R4, PT ;  /* 0x000000040200720c */ /* 0x000fe20003f84070 */
[----:B------:R-:W-:Y:S01]  /*6150*/  IMAD.MOV R12, RZ, RZ, -R12 ;  /* 0x000000ffff0c7224 */ /* 0x000fe200078e0a0c */
[----:B------:R-:W-:Y:S01]  /*6160*/  STL [R1+0x6d4], R18 ;  /* 0x0006d41201007387 */ /* 0x000fe20000100800 */
[----:B------:R-:W-:-:S02]  /*6170*/  VIADD R7, R6, 0x22 ;  /* 0x0000002206077836 */ /* 0x000fc40000000000 */
[C---:B------:R-:W-:Y:S02]  /*6180*/  IMAD R22, R2.reuse, R12, R22 ;  /* 0x0000000c02167224 */ /* 0x040fe400078e0216 */
[----:B------:R-:W-:Y:S01]  /*6190*/  @!P2 IMAD.IADD R21, R21, 0x1, -R2 ;  /* 0x000000011515a824 */ /* 0x000fe200078e0a02 */
[----:B------:R-:W-:Y:S01]  /*61a0*/  IABS R23, R7 ;  /* 0x0000000700177213 */ /* 0x000fe20000000000 */
[----:B------:R-:W-:Y:S01]  /*61b0*/  @!P6 IMAD.MOV R20, RZ, RZ, -R20 ;  /* 0x000000ffff14e224 */ /* 0x000fe200078e0a14 */
[----:B------:R-:W-:Y:S01]  /*61c0*/  ISETP.GT.U32.AND P2, PT, R2, R22, PT ;  /* 0x000000160200720c */ /* 0x000fe20003f44070 */
[--C-:B------:R-:W-:Y:S01]  /*61d0*/  @!P3 IMAD.IADD R19, R19, 0x1, -R2.reuse ;  /* 0x000000011313b824 */ /* 0x100fe200078e0a02 */
[----:B------:R-:W-:Y:S01]  /*61e0*/  ISETP.GE.AND P3, PT, R8, RZ, PT ;  /* 0x000000ff0800720c */ /* 0x000fe20003f66270 */
[----:B------:R-:W-:Y:S01]  /*61f0*/  @!P4 IMAD.IADD R4, R4, 0x1, -R2 ;  /* 0x000000010404c824 */ /* 0x000fe200078e0a02 */
[----:B------:R-:W-:Y:S01]  /*6200*/  ISETP.GE.AND P4, PT, R24, RZ, PT ;  /* 0x000000ff1800720c */ /* 0x000fe20003f86270 */
[----:B------:R-:W-:Y:S01]  /*6210*/  IMAD.HI.U32 R8, R3, R23, RZ ;  /* 0x0000001703087227 */ /* 0x000fe200078e00ff */
[----:B------:R-:W-:-:S02]  /*6220*/  IABS R24, R24 ;  /* 0x0000001800187213 */ /* 0x000fc40000000000 */
[----:B------:R-:W-:Y:S01]  /*6230*/  ISETP.GT.U32.AND P6, PT, R2, R4, PT ;  /* 0x000000040200720c */ /* 0x000fe20003fc4070 */
[----:B------:R-:W-:Y:S01]  /*6240*/  IMAD.MOV R8, RZ, RZ, -R8 ;  /* 0x000000ffff087224 */ /* 0x000fe200078e0a08 */
[----:B------:R-:W-:Y:S01]  /*6250*/  @!P5 IADD3 R19, PT, PT, -R19, RZ, RZ ;  /* 0x000000ff1313d210 */ /* 0x000fe20007ffe1ff */
[----:B------:R-:W-:Y:S01]  /*6260*/  @!P0 IMAD.MOV R21, RZ, RZ, -R21 ;  /* 0x000000ffff158224 */ /* 0x000fe200078e0a15 */
[----:B------:R-:W-:Y:S01]  /*6270*/  ISETP.GE.AND P5, PT, R7, RZ, PT ;  /* 0x000000ff0700720c */ /* 0x000fe20003fa6270 */
[----:B------:R-:W-:Y:S01]  /*6280*/  @!P2 IMAD.IADD R22, R22, 0x1, -R2 ;  /* 0x000000011616a824 */ /* 0x000fe200078e0a02 */
[----:B------:R-:W-:Y:S01]  /*6290*/  ISETP.GE.AND P0, PT, R25, RZ, PT ;  /* 0x000000ff1900720c */ /* 0x000fe20003f06270 */
[----:B------:R-:W-:Y:S01]  /*62a0*/  IMAD.HI.U32 R7, R3, R24, RZ ;  /* 0x0000001803077227 */ /* 0x000fe200078e00ff */
[----:B------:R-:W-:Y:S01]  /*62b0*/  IABS R25, R25 ;  /* 0x0000001900197213 */ /* 0x000fe20000000000 */
[----:B------:R-:W-:Y:S01]  /*62c0*/  STL [R1+0x6d8], R19 ;  /* 0x0006d81301007387 */ /* 0x000fe20000100800 */
[----:B------:R-:W-:Y:S01]  /*62d0*/  ISETP.GT.U32.AND P2, PT, R2, R22, PT ;  /* 0x000000160200720c */ /* 0x000fe20003f44070 */
[----:B------:R-:W-:-:S02]  /*62e0*/  IMAD.MOV R7, RZ, RZ, -R7 ;  /* 0x000000ffff077224 */ /* 0x000fc400078e0a07 */
[----:B------:R-:W-:Y:S01]  /*62f0*/  @!P6 IMAD.IADD R4, R4, 0x1, -R2 ;  /* 0x000000010404e824 */ /* 0x000fe200078e0a02 */
[----:B------:R-:W-:Y:S01]  /*6300*/  ISETP.GE.AND P6, PT, R26, RZ, PT ;  /* 0x000000ff1a00720c */ /* 0x000fe20003fc6270 */
[C---:B------:R-:W-:Y:S01]  /*6310*/  IMAD R23, R2.reuse, R8, R23 ;  /* 0x0000000802177224 */ /* 0x040fe200078e0217 */
[----:B------:R-:W-:Y:S01]  /*6320*/  IABS R26, R26 ;  /* 0x0000001a001a7213 */ /* 0x000fe20000000000 */
[----:B0-----:R-:W-:Y:S01]  /*6330*/  IMAD.MOV.U32 R0, RZ, RZ, R4 ;  /* 0x000000ffff007224 */ /* 0x001fe200078e0004 */
[----:B------:R-:W-:Y:S01]  /*6340*/  STL [R1+0x6dc], R20 ;  /* 0x0006dc1401007387 */ /* 0x000fe20000100800 */
[C---:B------:R-:W-:Y:S02]  /*6350*/  IMAD R24, R2.reuse, R7, R24 ;  /* 0x0000000702187224 */ /* 0x040fe400078e0218 */
[----:B------:R-:W-:Y:S01]  /*6360*/  @!P3 IMAD.MOV R0, RZ, RZ, -R0 ;  /* 0x000000ffff00b224 */ /* 0x000fe200078e0a00 */
[----:B------:R-:W-:Y:S01]  /*6370*/  ISETP.GT.U32.AND P3, PT, R2, R23, PT ;  /* 0x000000170200720c */ /* 0x000fe20003f64070 */
[----:B------:R-:W-:Y:S01]  /*6380*/  @!P2 IMAD.IADD R22, R22, 0x1, -R2 ;  /* 0x000000011616a824 */ /* 0x000fe200078e0a02 */
[----:B------:R-:W-:Y:S01]  /*6390*/  ISETP.GT.U32.AND P2, PT, R2, R24, PT ;  /* 0x000000180200720c */ /* 0x000fe20003f44070 */
[C---:B------:R-:W-:Y:S01]  /*63a0*/  IMAD.HI.U32 R7, R3.reuse, R25, RZ ;  /* 0x0000001903077227 */ /* 0x040fe200078e00ff */
[----:B------:R-:W-:Y:S02]  /*63b0*/  STL [R1+0x6e0], R21 ;  /* 0x0006e01501007387 */ /* 0x000fe40000100800 */
[----:B------:R-:W-:Y:S01]  /*63c0*/  @!P1 IADD3 R22, PT, PT, -R22, RZ, RZ ;  /* 0x000000ff16169210 */ /* 0x000fe20007ffe1ff */
[----:B------:R-:W-:Y:S01]  /*63d0*/  IMAD.MOV R7, RZ, RZ, -R7 ;  /* 0x000000ffff077224 */ /* 0x000fe200078e0a07 */
[----:B------:R-:W-:Y:S01]  /*63e0*/  STL [R1+0x6e4], R0 ;  /* 0x0006e40001007387 */ /* 0x000fe20000100800 */
[----:B------:R-:W-:-:S03]  /*63f0*/  IMAD.HI.U32 R4, R3, R26, RZ ;  /* 0x0000001a03047227 */ /* 0x000fc600078e00ff */
[----:B------:R-:W-:Y:S01]  /*6400*/  STL [R1+0x6e8], R22 ;  /* 0x0006e81601007387 */ /* 0x000fe20000100800 */
[--C-:B------:R-:W-:Y:S02]  /*6410*/  @!P3 IMAD.IADD R23, R23, 0x1, -R2.reuse ;  /* 0x000000011717b824 */ /* 0x100fe400078e0a02 */
[----:B------:R-:W-:Y:S02]  /*6420*/  IMAD R25, R2, R7, R25 ;  /* 0x0000000702197224 */ /* 0x000fe400078e0219 */
[----:B------:R-:W-:Y:S01]  /*6430*/  @!P2 IMAD.IADD R24, R24, 0x1, -R2 ;  /* 0x000000011818a824 */ /* 0x000fe200078e0a02 */
[C---:B------:R-:W-:Y:S01]  /*6440*/  ISETP.GT.U32.AND P2, PT, R2.reuse, R23, PT ;  /* 0x000000170200720c */ /* 0x040fe20003f44070 */
[----:B------:R-:W-:Y:S01]  /*6450*/  IMAD.MOV R4, RZ, RZ, -R4 ;  /* 0x000000ffff047224 */ /* 0x000fe200078e0a04 */
[----:B------:R-:W-:Y:S01]  /*6460*/  ISETP.GT.U32.AND P3, PT, R2, R25, PT ;  /* 0x000000190200720c */ /* 0x000fe20003f64070 */
[----:B-1----:R-:W-:Y:S01]  /*6470*/  VIADD R15, R6, 0x18 ;  /* 0x00000018060f7836 */ /* 0x002fe20000000000 */
[C---:B------:R-:W-:Y:S01]  /*6480*/  ISETP.GT.U32.AND P1, PT, R2.reuse, R24, PT ;  /* 0x000000180200720c */ /* 0x040fe20003f24070 */
[----:B------:R-:W-:Y:S01]  /*6490*/  IMAD R26, R2, R4, R26 ;  /* 0x00000004021a7224 */ /* 0x000fe200078e021a */
[----:B------:R-:W-:Y:S01]  /*64a0*/  IABS R4, R14 ;  /* 0x0000000e00047213 */ /* 0x000fe20000000000 */
[----:B------:R-:W-:Y:S01]  /*64b0*/  IMAD.HI.U32 R7, R3, R27, RZ ;  /* 0x0000001b03077227 */ /* 0x000fe200078e00ff */
[----:B------:R-:W-:-:S03]  /*64c0*/  IABS R28, R15 ;  /* 0x0000000f001c7213 */ /* 0x000fc60000000000 */
[----:B------:R-:W-:Y:S02]  /*64d0*/  IMAD.MOV R7, RZ, RZ, -R7 ;  /* 0x000000ffff077224 */ /* 0x000fe400078e0a07 */
[--C-:B------:R-:W-:Y:S01]  /*64e0*/  @!P2 IMAD.IADD R23, R23, 0x1, -R2.reuse ;  /* 0x000000011717a824 */ /* 0x100fe200078e0a02 */
[C---:B------:R-:W-:Y:S01]  /*64f0*/  ISETP.GT.U32.AND P2, PT, R2.reuse, R26, PT ;  /* 0x0000001a0200720c */ /* 0x040fe20003f44070 */
[----:B------:R-:W-:Y:S02]  /*6500*/  @!P3 IMAD.IADD R25, R25, 0x1, -R2 ;  /* 0x000000011919b824 */ /* 0x000fe400078e0a02 */
[C---:B------:R-:W-:Y:S02]  /*6510*/  IMAD R27, R2.reuse, R7, R27 ;  /* 0x00000007021b7224 */ /* 0x040fe400078e021b */
[----:B------:R-:W-:Y:S01]  /*6520*/  IMAD.HI.U32 R7, R3, R28, RZ ;  /* 0x0000001c03077227 */ /* 0x000fe200078e00ff */
[----:B------:R-:W-:-:S03]  /*6530*/  ISETP.GT.U32.AND P3, PT, R2, R25, PT ;  /* 0x000000190200720c */ /* 0x000fc60003f64070 */
[----:B------:R-:W-:Y:S02]  /*6540*/  VIADD R5, R6, 0x14 ;  /* 0x0000001406057836 */ /* 0x000fe40000000000 */
[----:B------:R-:W-:Y:S02]  /*6550*/  IMAD.MOV R7, RZ, RZ, -R7 ;  /* 0x000000ffff077224 */ /* 0x000fe400078e0a07 */
[--C-:B------:R-:W-:Y:S01]  /*6560*/  @!P1 IMAD.IADD R24, R24, 0x1, -R2.reuse ;  /* 0x0000000118189824 */ /* 0x100fe200078e0a02 */
[----:B------:R-:W-:Y:S01]  /*6570*/  IABS R13, R5 ;  /* 0x00000005000d7213 */ /* 0x000fe20000000000 */
[----:B------:R-:W-:Y:S01]  /*6580*/  @!P2 IMAD.IADD R26, R26, 0x1, -R2 ;  /* 0x000000011a1aa824 */ /* 0x000fe200078e0a02 */
[----:B------:R-:W-:Y:S01]  /*6590*/  ISETP.GE.AND P1, PT, R9, RZ, PT ;  /* 0x000000ff0900720c */ /* 0x000fe20003f26270 */
[C---:B------:R-:W-:Y:S02]  /*65a0*/  IMAD R28, R2.reuse, R7, R28 ;  /* 0x00000007021c7224 */ /* 0x040fe400078e021c */
[----:B------:R-:W-:Y:S01]  /*65b0*/  @!P5 IMAD.MOV R23, RZ, RZ, -R23 ;  /* 0x000000ffff17d224 */ /* 0x000fe200078e0a17 */
[C---:B------:R-:W-:Y:S01]  /*65c0*/  ISETP.GT.U32.AND P5, PT, R2.reuse, R27, PT ;  /* 0x0000001b0200720c */ /* 0x040fe20003fa4070 */
[----:B------:R-:W-:Y:S01]  /*65d0*/  @!P4 IMAD.MOV R24, RZ, RZ, -R24 ;  /* 0x000000ffff18c224 */ /* 0x000fe200078e0a18 */
[C---:B------:R-:W-:Y:S01]  /*65e0*/  ISETP.GT.U32.AND P4, PT, R2.reuse, R26, PT ;  /* 0x0000001a0200720c */ /* 0x040fe20003f84070 */
[----:B------:R-:W-:Y:S01]  /*65f0*/  @!P3 IMAD.IADD R25, R25, 0x1, -R2 ;  /* 0x000000011919b824 */ /* 0x000fe200078e0a02 */
[----:B------:R-:W-:Y:S01]  /*6600*/  ISETP.GT.U32.AND P3, PT, R2, R28, PT ;  /* 0x0000001c0200720c */ /* 0x000fe20003f64070 */
[----:B------:R-:W-:Y:S01]  /*6610*/  IMAD.HI.U32 R8, R3, R13, RZ ;  /* 0x0000000d03087227 */ /* 0x000fe200078e00ff */
[----:B------:R0:W-:Y:S03]  /*6620*/  STL [R1+0x6ec], R23 ;  /* 0x0006ec1701007387 */ /* 0x0001e60000100800 */
[----:B------:R-:W-:Y:S01]  /*6630*/  IMAD.MOV R7, RZ, RZ, -R8 ;  /* 0x000000ffff077224 */ /* 0x000fe200078e0a08 */
[----:B------:R-:W-:Y:S01]  /*6640*/  STL [R1+0x6f0], R24 ;  /* 0x0006f01801007387 */ /* 0x000fe20000100800 */
[----:B--2---:R-:W-:-:S02]  /*6650*/  VIADD R16, R6, 0x6 ;  /* 0x0000000606107836 */ /* 0x004fc40000000000 */
[----:B------:R-:W-:Y:S01]  /*6660*/  IMAD R13, R2, R7, R13 ;  /* 0x00000007020d7224 */ /* 0x000fe200078e020d */
[----:B------:R-:W-:Y:S01]  /*6670*/  @!P5 IADD3 R27, PT, PT, R27, -R2, RZ ;  /* 0x800000021b1bd210 */ /* 0x000fe20007ffe0ff */
[--C-:B------:R-:W-:Y:S02]  /*6680*/  @!P4 IMAD.IADD R26, R26, 0x1, -R2.reuse ;  /* 0x000000011a1ac824 */ /* 0x100fe400078e0a02 */
[----:B------:R-:W-:Y:S01]  /*6690*/  @!P3 IMAD.IADD R28, R28, 0x1, -R2 ;  /* 0x000000011c1cb824 */ /* 0x000fe200078e0a02 */
[----:B------:R-:W-:Y:S01]  /*66a0*/  ISETP.GT.U32.AND P4, PT, R2, R13, PT ;  /* 0x0000000d0200720c */ /* 0x000fe20003f84070 */
[----:B0-----:R-:W-:Y:S01]  /*66b0*/  VIADD R23, R6, 0x12 ;  /* 0x0000001206177836 */ /* 0x001fe20000000000 */
[----:B------:R-:W-:Y:S01]  /*66c0*/  ISETP.GT.U32.AND P5, PT, R2, R27, PT ;  /* 0x0000001b0200720c */ /* 0x000fe20003fa4070 */
[----:B------:R-:W-:Y:S01]  /*66d0*/  VIADD R21, R6, 0x10 ;  /* 0x0000001006157836 */ /* 0x000fe20000000000 */
[----:B------:R-:W-:Y:S01]  /*66e0*/  ISETP.GT.U32.AND P3, PT, R2, R28, PT ;  /* 0x0000001c0200720c */ /* 0x000fe20003f64070 */
[C---:B------:R-:W-:Y:S01]  /*66f0*/  VIADD R20, R6.reuse, 0xe ;  /* 0x0000000e06147836 */ /* 0x040fe20000000000 */
[----:B------:R-:W-:Y:S01]  /*6700*/  IABS R12, R23 ;  /* 0x00000017000c7213 */ /* 0x000fe20000000000 */
[----:B------:R0:W-:Y:S01]  /*6710*/  STL [R1+0x760], R23 ;  /* 0x0007601701007387 */ /* 0x0001e20000100800 */
[C---:B------:R-:W-:Y:S01]  /*6720*/  VIADD R19, R6.reuse, 0xc ;  /* 0x0000000c06137836 */ /* 0x040fe20000000000 */
[----:B------:R-:W-:Y:S01]  /*6730*/  IABS R11, R21 ;  /* 0x00000015000b7213 */ /* 0x000fe20000000000 */
[C---:B------:R-:W-:Y:S01]  /*6740*/  VIADD R18, R6.reuse, 0xa ;  /* 0x0000000a06127836 */ /* 0x040fe20000000000 */
[----:B------:R-:W-:Y:S01]  /*6750*/  IABS R10, R20 ;  /* 0x00000014000a7213 */ /* 0x000fe20000000000 */
[----:B------:R-:W-:Y:S01]  /*6760*/  VIADD R17, R6, 0x8 ;  /* 0x0000000806117836 */ /* 0x000fe20000000000 */
[----:B------:R-:W-:Y:S01]  /*6770*/  @!P4 IADD3 R13, PT, PT, R13, -R2, RZ ;  /* 0x800000020d0dc210 */ /* 0x000fe20007ffe0ff */
[----:B------:R-:W-:Y:S01]  /*6780*/  IMAD.HI.U32 R29, R3, R4, RZ ;  /* 0x00000004031d7227 */ /* 0x000fe200078e00ff */
[----:B------:R-:W-:-:S02]  /*6790*/  ISETP.GE.AND P4, PT, R5, RZ, PT ;  /* 0x000000ff0500720c */ /* 0x000fc40003f86270 */
[----:B------:R-:W-:Y:S01]  /*67a0*/  IABS R5, R16 ;  /* 0x0000001000057213 */ /* 0x000fe20000000000 */
[--C-:B------:R-:W-:Y:S01]  /*67b0*/  @!P5 IMAD.IADD R27, R27, 0x1, -R2.reuse ;  /* 0x000000011b1bd824 */ /* 0x100fe200078e0a02 */
[----:B------:R-:W-:Y:S01]  /*67c0*/  ISETP.GE.AND P5, PT, R15, RZ, PT ;  /* 0x000000ff0f00720c */ /* 0x000fe20003fa6270 */
[----:B------:R-:W-:Y:S01]  /*67d0*/  VIADD R15, R6, 0x4 ;  /* 0x00000004060f7836 */ /* 0x000fe20000000000 */
[----:B------:R-:W-:Y:S01]  /*67e0*/  IABS R9, R19 ;  /* 0x0000001300097213 */ /* 0x000fe20000000000 */
[----:B------:R-:W-:Y:S01]  /*67f0*/  @!P3 IMAD.IADD R28, R28, 0x1, -R2 ;  /* 0x000000011c1cb824 */ /* 0x000fe200078e0a02 */
[----:B------:R-:W-:Y:S01]  /*6800*/  ISETP.GE.AND P3, PT, R14, RZ, PT ;  /* 0x000000ff0e00720c */ /* 0x000fe20003f66270 */
[----:B------:R-:W-:Y:S01]  /*6810*/  IMAD.MOV.U32 R14, RZ, RZ, R5 ;  /* 0x000000ffff0e7224 */ /* 0x000fe200078e0005 */
[----:B------:R-:W-:Y:S01]  /*6820*/  IABS R0, R15 ;  /* 0x0000000f00007213 */ /* 0x000fe20000000000 */
[----:B------:R-:W-:Y:S02]  /*6830*/  IMAD.MOV R29, RZ, RZ, -R29 ;  /* 0x000000ffff1d7224 */ /* 0x000fe400078e0a1d */
[----:B0-----:R-:W-:-:S04]  /*6840*/  IMAD.HI.U32 R23, R3, R14, RZ ;  /* 0x0000000e03177227 */ /* 0x001fc800078e00ff */
[----:B------:R-:W-:Y:S02]  /*6850*/  IMAD.MOV.U32 R5, RZ, RZ, R0 ;  /* 0x000000ffff057224 */ /* 0x000fe400078e0000 */
[----:B------:R-:W-:Y:S02]  /*6860*/  VIADD R0, R6, 0x2 ;  /* 0x0000000206007836 */ /* 0x000fe40000000000 */
[----:B------:R-:W-:Y:S02]  /*6870*/  IMAD.MOV R6, RZ, RZ, -R23 ;  /* 0x000000ffff067224 */ /* 0x000fe400078e0a17 */
[----:B------:R-:W2:Y:S01]  /*6880*/  LDL.LU R23, [R1+0x760] ;  /* 0x0007600001177983 */ /* 0x000ea20000300800 */
[----:B------:R-:W-:Y:S02]  /*6890*/  IMAD R29, R2, R29, R4 ;  /* 0x0000001d021d7224 */ /* 0x000fe400078e0204 */
[----:B------:R-:W-:-:S03]  /*68a0*/  IMAD.HI.U32 R4, R3, R12, RZ ;  /* 0x0000000c03047227 */ /* 0x000fc600078e00ff */
[----:B------:R-:W-:Y:S01]  /*68b0*/  ISETP.GT.U32.AND P2, PT, R2, R29, PT ;  /* 0x0000001d0200720c */ /* 0x000fe20003f44070 */
[----:B------:R-:W-:Y:S02]  /*68c0*/  IMAD.MOV R4, RZ, RZ, -R4 ;  /* 0x000000ffff047224 */ /* 0x000fe400078e0a04 */
[----:B------:R-:W-:-:S04]  /*68d0*/  IMAD.HI.U32 R7, R3, R11, RZ ;  /* 0x0000000b03077227 */ /* 0x000fc800078e00ff */
[----:B------:R-:W-:Y:S02]  /*68e0*/  IMAD R12, R2, R4, R12 ;  /* 0x00000004020c7224 */ /* 0x000fe400078e020c */
[----:B------:R-:W-:Y:S02]  /*68f0*/  IMAD.MOV R4, RZ, RZ, -R7 ;  /* 0x000000ffff047224 */ /* 0x000fe400078e0a07 */
[----:B------:R-:W-:-:S04]  /*6900*/  IMAD.HI.U32 R8, R3, R10, RZ ;  /* 0x0000000a03087227 */ /* 0x000fc800078e00ff */
[----:B------:R-:W-:Y:S02]  /*6910*/  @!P2 IMAD.IADD R29, R29, 0x1, -R2 ;  /* 0x000000011d1da824 */ /* 0x000fe400078e0a02 */
[C---:B------:R-:W-:Y:S02]  /*6920*/  IMAD R11, R2.reuse, R4, R11 ;  /* 0x00000004020b7224 */ /* 0x040fe400078e020b */
[----:B------:R-:W-:Y:S01]  /*6930*/  IMAD.HI.U32 R4, R3, R9, RZ ;  /* 0x0000000903047227 */ /* 0x000fe200078e00ff */
[----:B------:R-:W-:-:S03]  /*6940*/  ISETP.GT.U32.AND P2, PT, R2, R29, PT ;  /* 0x0000001d0200720c */ /* 0x000fc60003f44070 */
[----:B------:R-:W-:Y:S01]  /*6950*/  IMAD.MOV R7, RZ, RZ, -R8 ;  /* 0x000000ffff077224 */ /* 0x000fe200078e0a08 */
[----:B------:R-:W-:Y:S01]  /*6960*/  IABS R8, R18 ;  /* 0x0000001200087213 */ /* 0x000fe20000000000 */
[----:B------:R-:W-:Y:S02]  /*6970*/  IMAD.MOV R4, RZ, RZ, -R4 ;  /* 0x000000ffff047224 */ /* 0x000fe400078e0a04 */
[C---:B------:R-:W-:Y:S01]  /*6980*/  IMAD R10, R2.reuse, R7, R10 ;  /* 0x00000007020a7224 */ /* 0x040fe200078e020a */
[----:B------:R-:W-:Y:S01]  /*6990*/  IABS R7, R17 ;  /* 0x0000001100077213 */ /* 0x000fe20000000000 */
[----:B------:R-:W-:Y:S02]  /*69a0*/  IMAD R9, R2, R4, R9 ;  /* 0x0000000402097224 */ /* 0x000fe400078e0209 */
[----:B------:R-:W-:-:S04]  /*69b0*/  IMAD.HI.U32 R4, R3, R8, RZ ;  /* 0x0000000803047227 */ /* 0x000fc800078e00ff */
[----:B------:R-:W-:Y:S01]  /*69c0*/  @!P2 IMAD.IADD R29, R29, 0x1, -R2 ;  /* 0x000000011d1da824 */ /* 0x000fe200078e0a02 */
[----:B------:R-:W-:Y:S01]  /*69d0*/  ISETP.GT.U32.AND P2, PT, R2, R12, PT ;  /* 0x0000000c0200720c */ /* 0x000fe20003f44070 */
[----:B------:R-:W-:Y:S02]  /*69e0*/  IMAD.MOV R22, RZ, RZ, -R4 ;  /* 0x000000ffff167224 */ /* 0x000fe400078e0a04 */
[----:B------:R-:W-:-:S04]  /*69f0*/  IMAD.HI.U32 R4, R3, R7, RZ ;  /* 0x0000000703047227 */ /* 0x000fc800078e00ff */
[----:B------:R-:W-:Y:S01]  /*6a00*/  @!P6 IMAD.MOV R26, RZ, RZ, -R26 ;  /* 0x000000ffff1ae224 */ /* 0x000fe200078e0a1a */
[----:B------:R-:W-:Y:S01]  /*6a10*/  IADD3 R4, PT, PT, -R4, RZ, RZ ;  /* 0x000000ff04047210 */ /* 0x000fe20007ffe1ff */
[----:B------:R-:W-:-:S04]  /*6a20*/  IMAD.HI.U32 R24, R3, R5, RZ ;  /* 0x0000000503187227 */ /* 0x000fc800078e00ff */
[----:B------:R-:W-:Y:S01]  /*6a30*/  @!P2 IMAD.IADD R12, R12, 0x1, -R2 ;  /* 0x000000010c0ca824 */ /* 0x000fe200078e0a02 */
[C---:B------:R-:W-:Y:S01]  /*6a40*/  ISETP.GT.U32.AND P2, PT, R2.reuse, R11, PT ;  /* 0x0000000b0200720c */ /* 0x040fe20003f44070 */
[----:B------:R-:W-:Y:S01]  /*6a50*/  @!P5 IMAD.MOV R28, RZ, RZ, -R28 ;  /* 0x000000ffff1cd224 */ /* 0x000fe200078e0a1c */
[----:B------:R-:W-:-:S11]  /*6a60*/  ISETP.GT.U32.AND P5, PT, R2, R9, PT ;  /* 0x000000090200720c */ /* 0x000fd60003fa4070 */
[----:B------:R-:W-:Y:S01]  /*6a70*/  @!P2 IMAD.IADD R11, R11, 0x1, -R2 ;  /* 0x000000010b0ba824 */ /* 0x000fe200078e0a02 */
[----:B------:R-:W-:-:S04]  /*6a80*/  ISETP.GT.U32.AND P2, PT, R2, R10, PT ;  /* 0x0000000a0200720c */ /* 0x000fc80003f44070 */
[C---:B------:R-:W-:Y:S01]  /*6a90*/  ISETP.GT.U32.AND P6, PT, R2.reuse, R11, PT ;  /* 0x0000000b0200720c */ /* 0x040fe20003fc4070 */
[----:B------:R-:W-:Y:S02]  /*6aa0*/  IMAD.MOV R24, RZ, RZ, -R24 ;  /* 0x000000ffff187224 */ /* 0x000fe400078e0a18 */
[C---:B------:R-:W-:Y:S02]  /*6ab0*/  IMAD R7, R2.reuse, R4, R7 ;  /* 0x0000000402077224 */ /* 0x040fe400078e0207 */
[C---:B------:R-:W-:Y:S02]  /*6ac0*/  IMAD R8, R2.reuse, R22, R8 ;  /* 0x0000001602087224 */ /* 0x040fe400078e0208 */
[----:B------:R-:W-:Y:S02]  /*6ad0*/  IMAD R4, R2, R24, R5 ;  /* 0x0000001802047224 */ /* 0x000fe400078e0205 */
[----:B------:R-:W-:Y:S02]  /*6ae0*/  @!P2 IMAD.IADD R10, R10, 0x1, -R2 ;  /* 0x000000010a0aa824 */ /* 0x000fe400078e0a02 */
[----:B------:R-:W-:-:S02]  /*6af0*/  @!P1 IMAD.MOV R27, RZ, RZ, -R27 ;  /* 0x000000ffff1b9224 */ /* 0x000fc400078e0a1b */
[----:B------:R-:W-:Y:S01]  /*6b00*/  @!P3 IMAD.MOV R29, RZ, RZ, -R29 ;  /* 0x000000ffff1db224 */ /* 0x000fe200078e0a1d */
[C---:B------:R-:W-:Y:S02]  /*6b10*/  ISETP.GT.U32.AND P1, PT, R2.reuse, R10, PT ;  /* 0x0000000a0200720c */ /* 0x040fe40003f24070 */
[----:B------:R-:W-:Y:S02]  /*6b20*/  @!P6 IADD3 R11, PT, PT, R11, -R2, RZ ;  /* 0x800000020b0be210 */ /* 0x000fe40007ffe0ff */
[C---:B------:R-:W-:Y:S02]  /*6b30*/  ISETP.GT.U32.AND P3, PT, R2.reuse, R8, PT ;  /* 0x000000080200720c */ /* 0x040fe40003f64070 */
[C---:B------:R-:W-:Y:S01]  /*6b40*/  ISETP.GT.U32.AND P6, PT, R2.reuse, R4, PT ;  /* 0x000000040200720c */ /* 0x040fe20003fc4070 */
[----:B------:R-:W-:Y:S01]  /*6b50*/  @!P5 IMAD.IADD R9, R9, 0x1, -R2 ;  /* 0x000000010909d824 */ /* 0x000fe200078e0a02 */
[----:B------:R-:W-:Y:S01]  /*6b60*/  ISETP.GE.AND P5, PT, R21, RZ, PT ;  /* 0x000000ff1500720c */ /* 0x000fe20003fa6270 */
[----:B------:R-:W-:Y:S01]  /*6b70*/  @!P0 IMAD.MOV R25, RZ, RZ, -R25 ;  /* 0x000000ffff198224 */ /* 0x000fe200078e0a19 */
[----:B------:R-:W-:-:S02]  /*6b80*/  ISETP.GT.U32.AND P0, PT, R2, R13, PT ;  /* 0x0000000d0200720c */ /* 0x000fc40003f04070 */
[----:B------:R-:W-:Y:S01]  /*6b90*/  ISETP.GT.U32.AND P2, PT, R2, R12, PT ;  /* 0x0000000c0200720c */ /* 0x000fe20003f44070 */
[----:B------:R-:W-:-:S04]  /*6ba0*/  @!P1 IMAD.IADD R10, R10, 0x1, -R2 ;  /* 0x000000010a0a9824 */ /* 0x000fc800078e0a02 */
[--C-:B------:R-:W-:Y:S01]  /*6bb0*/  @!P3 IMAD.IADD R8, R8, 0x1, -R2.reuse ;  /* 0x000000010808b824 */ /* 0x100fe200078e0a02 */
[----:B------:R-:W-:Y:S01]  /*6bc0*/  ISETP.GE.AND P3, PT, R20, RZ, PT ;  /* 0x000000ff1400720c */ /* 0x000fe20003f66270 */
[----:B------:R-:W-:Y:S02]  /*6bd0*/  @!P6 IMAD.IADD R4, R4, 0x1, -R2 ;  /* 0x000000010404e824 */ /* 0x000fe400078e0a02 */
[----:B------:R-:W-:Y:S02]  /*6be0*/  @!P5 IMAD.MOV R11, RZ, RZ, -R11 ;  /* 0x000000ffff0bd224 */ /* 0x000fe400078e0a0b */
[C---:B------:R-:W-:Y:S01]  /*6bf0*/  IMAD R6, R2.reuse, R6, R14 ;  /* 0x0000000602067224 */ /* 0x040fe200078e020e */
[----:B------:R-:W-:Y:S01]  /*6c00*/  ISETP.GT.U32.AND P5, PT, R2, R4, PT ;  /* 0x000000040200720c */ /* 0x000fe20003fa4070 */
[--C-:B------:R-:W-:Y:S01]  /*6c10*/  @!P0 IMAD.IADD R13, R13, 0x1, -R2.reuse ;  /* 0x000000010d0d8824 */ /* 0x100fe200078e0a02 */
[----:B------:R-:W4:Y:S01]  /*6c20*/  LDL.LU R14, [R1+0x75c] ;  /* 0x00075c00010e7983 */ /* 0x000f220000300800 */
[----:B------:R-:W-:Y:S01]  /*6c30*/  @!P2 IMAD.IADD R12, R12, 0x1, -R2 ;  /* 0x000000010c0ca824 */ /* 0x000fe200078e0a02 */
[C---:B------:R-:W-:Y:S01]  /*6c40*/  ISETP.GT.U32.AND P2, PT, R2.reuse, R6, PT ;  /* 0x000000060200720c */ /* 0x040fe20003f44070 */
[----:B------:R-:W-:Y:S01]  /*6c50*/  @!P4 IMAD.MOV R13, RZ, RZ, -R13 ;  /* 0x000000ffff0dc224 */ /* 0x000fe200078e0a0d */
[----:B------:R-:W3:Y:S01]  /*6c60*/  LDL.LU R5, [R1+0x758] ;  /* 0x0007580001057983 */ /* 0x000ee20000300800 */
[----:B------:R-:W-:-:S03]  /*6c70*/  ISETP.GT.U32.AND P4, PT, R2, R9, PT ;  /* 0x000000090200720c */ /* 0x000fc60003f84070 */
[----:B------:R-:W-:Y:S01]  /*6c80*/  STL [R1+0x6f4], R25 ;  /* 0x0006f41901007387 */ /* 0x000fe20000100800 */
[----:B------:R-:W-:-:S03]  /*6c90*/  @!P3 IMAD.MOV R10, RZ, RZ, -R10 ;  /* 0x000000ffff0ab224 */ /* 0x000fc600078e0a0a */
[----:B------:R-:W-:Y:S04]  /*6ca0*/  STL [R1+0x6f8], R26 ;  /* 0x0006f81a01007387 */ /* 0x000fe80000100800 */
[----:B------:R-:W-:Y:S04]  /*6cb0*/  STL [R1+0x6fc], R27 ;  /* 0x0006fc1b01007387 */ /* 0x000fe80000100800 */
[----:B------:R-:W-:Y:S01]  /*6cc0*/  STL [R1+0x700], R28 ;  /* 0x0007001c01007387 */ /* 0x000fe20000100800 */
[----:B------:R-:W-:-:S03]  /*6cd0*/  @!P5 IMAD.IADD R4, R4, 0x1, -R2 ;  /* 0x000000010404d824 */ /* 0x000fc600078e0a02 */
[----:B------:R-:W-:Y:S01]  /*6ce0*/  STL [R1+0x704], R29 ;  /* 0x0007041d01007387 */ /* 0x000fe20000100800 */
[----:B------:R-:W-:-:S03]  /*6cf0*/  IABS R22, R0 ;  /* 0x0000000000167213 */ /* 0x000fc60000000000 */
[----:B------:R-:W-:Y:S01]  /*6d00*/  STL [R1+0x708], R13 ;  /* 0x0007080d01007387 */ /* 0x000fe20000100800 */
[----:B------:R-:W-:Y:S01]  /*6d10*/  ISETP.GE.AND P5, PT, R0, RZ, PT ;  /* 0x000000ff0000720c */ /* 0x000fe20003fa6270 */
[----:B------:R-:W-:Y:S01]  /*6d20*/  @!P2 IMAD.IADD R6, R6, 0x1, -R2 ;  /* 0x000000010606a824 */ /* 0x000fe200078e0a02 */
[----:B------:R-:W-:Y:S02]  /*6d30*/  ISETP.GE.AND P2, PT, R19, RZ, PT ;  /* 0x000000ff1300720c */ /* 0x000fe40003f46270 */
[----:B------:R-:W-:Y:S02]  /*6d40*/  @!P4 IADD3 R9, PT, PT, R9, -R2, RZ ;  /* 0x800000020909c210 */ /* 0x000fe40007ffe0ff */
[----:B------:R-:W-:Y:S02]  /*6d50*/  ISETP.GE.AND P4, PT, R18, RZ, PT ;  /* 0x000000ff1200720c */ /* 0x000fe40003f86270 */
[----:B--2---:R-:W-:-:S13]  /*6d60*/  ISETP.GE.AND P1, PT, R23, RZ, PT ;  /* 0x000000ff1700720c */ /* 0x004fda0003f26270 */
[----:B------:R-:W-:Y:S01]  /*6d70*/  @!P1 IMAD.MOV R12, RZ, RZ, -R12 ;  /* 0x000000ffff0c9224 */ /* 0x000fe200078e0a0c */
[----:B------:R-:W-:-:S04]  /*6d80*/  ISETP.GT.U32.AND P1, PT, R2, R8, PT ;  /* 0x000000080200720c */ /* 0x000fc80003f24070 */
[----:B------:R-:W-:Y:S04]  /*6d90*/  STL [R1+0x70c], R12 ;  /* 0x00070c0c01007387 */ /* 0x000fe80000100800 */
[----:B------:R-:W-:Y:S04]  /*6da0*/  STL [R1+0x710], R11 ;  /* 0x0007100b01007387 */ /* 0x000fe80000100800 */
[----:B------:R0:W-:Y:S04]  /*6db0*/  STL [R1+0x714], R10 ;  /* 0x0007140a01007387 */ /* 0x0001e80000100800 */
[----:B------:R-:W2:Y:S04]  /*6dc0*/  LDL.LU R0, [R1+0x30] ;  /* 0x0000300001007983 */ /* 0x000ea80000300800 */
[----:B------:R-:W2:Y:S01]  /*6dd0*/  LDL.LU R21, [R1+0x20] ;  /* 0x0000200001157983 */ /* 0x000ea20000300800 */
[----:B------:R-:W-:Y:S01]  /*6de0*/  @!P1 IMAD.IADD R8, R8, 0x1, -R2 ;  /* 0x0000000108089824 */ /* 0x000fe200078e0a02 */
[----:B------:R-:W-:Y:S01]  /*6df0*/  ISETP.GT.U32.AND P0, PT, R2, R7, PT ;  /* 0x000000070200720c */ /* 0x000fe20003f04070 */
[----:B------:R-:W-:Y:S01]  /*6e00*/  IMAD.HI.U32 R3, R3, R22, RZ ;  /* 0x0000001603037227 */ /* 0x000fe200078e00ff */
[----:B------:R-:W2:Y:S01]  /*6e10*/  LDL.LU R20, [R1+0x1c] ;  /* 0x00001c0001147983 */ /* 0x000ea20000300800 */
[----:B------:R-:W-:Y:S01]  /*6e20*/  ISETP.GE.AND P1, PT, R17, RZ, PT ;  /* 0x000000ff1100720c */ /* 0x000fe20003f26270 */
[----:B0-----:R-:W0:Y:S02]  /*6e30*/  LDC.64 R10, c[0x0][0x380] ;  /* 0x0000e000ff0a7b82 */ /* 0x001e240000000a00 */
[----:B------:R-:W2:Y:S04]  /*6e40*/  LDL.LU R19, [R1+0x18] ;  /* 0x0000180001137983 */ /* 0x000ea80000300800 */
[----:B------:R-:W2:Y:S04]  /*6e50*/  LDL.LU R18, [R1+0xa4] ;  /* 0x0000a40001127983 */ /* 0x000ea80000300800 */
[----:B------:R-:W2:Y:S01]  /*6e60*/  LDL.LU R17, [R1+0xa8] ;  /* 0x0000a80001117983 */ /* 0x000ea20000300800 */
[----:B------:R-:W-:-:S04]  /*6e70*/  IMAD.MOV R3, RZ, RZ, -R3 ;  /* 0x000000ffff037224 */ /* 0x000fc800078e0a03 */
[----:B------:R-:W-:Y:S02]  /*6e80*/  IMAD R3, R2, R3, R22 ;  /* 0x0000000302037224 */ /* 0x000fe400078e0216 */
[----:B------:R-:W-:-:S03]  /*6e90*/  @!P0 IMAD.IADD R7, R7, 0x1, -R2 ;  /* 0x0000000107078824 */ /* 0x000fc600078e0a02 */
[C---:B------:R-:W-:Y:S02]  /*6ea0*/  ISETP.GT.U32.AND P0, PT, R2.reuse, R3, PT ;  /* 0x000000030200720c */ /* 0x040fe40003f04070 */
[----:B------:R-:W-:-:S11]  /*6eb0*/  ISETP.GT.U32.AND P6, PT, R2, R7, PT ;  /* 0x000000070200720c */ /* 0x000fd60003fc4070 */
[--C-:B------:R-:W-:Y:S01]  /*6ec0*/  @!P0 IMAD.IADD R3, R3, 0x1, -R2.reuse ;  /* 0x0000000103038824 */ /* 0x100fe200078e0a02 */
[----:B------:R-:W-:Y:S01]  /*6ed0*/  ISETP.GT.U32.AND P0, PT, R2, R6, PT ;  /* 0x000000060200720c */ /* 0x000fe20003f04070 */
[--C-:B------:R-:W-:Y:S01]  /*6ee0*/  @!P6 IMAD.IADD R7, R7, 0x1, -R2.reuse ;  /* 0x000000010707e824 */ /* 0x100fe200078e0a02 */
[----:B------:R-:W-:Y:S02]  /*6ef0*/  ISETP.GE.AND P6, PT, R16, RZ, PT ;  /* 0x000000ff1000720c */ /* 0x000fe40003fc6270 */
[----:B------:R-:W-:Y:S01]  /*6f00*/  ISETP.GT.U32.AND P3, PT, R2, R3, PT ;  /* 0x000000030200720c */ /* 0x000fe20003f64070 */
[----:B------:R-:W-:Y:S01]  /*6f10*/  @!P2 IMAD.MOV R9, RZ, RZ, -R9 ;  /* 0x000000ffff09a224 */ /* 0x000fe200078e0a09 */
[----:B------:R-:W2:Y:S07]  /*6f20*/  LDL.LU R16, [R1+0xac] ;  /* 0x0000ac0001107983 */ /* 0x000eae0000300800 */
[----:B------:R-:W-:Y:S01]  /*6f30*/  @!P0 IMAD.IADD R6, R6, 0x1, -R2 ;  /* 0x0000000106068824 */ /* 0x000fe200078e0a02 */
[----:B------:R-:W-:Y:S01]  /*6f40*/  ISETP.GE.AND P0, PT, R15, RZ, PT ;  /* 0x000000ff0f00720c */ /* 0x000fe20003f06270 */
[----:B------:R-:W-:Y:S01]  /*6f50*/  @!P4 IMAD.MOV R8, RZ, RZ, -R8 ;  /* 0x000000ffff08c224 */ /* 0x000fe200078e0a08 */
[----:B------:R-:W2:Y:S01]  /*6f60*/  LDL.LU R15, [R1+0xb0] ;  /* 0x0000b000010f7983 */ /* 0x000ea20000300800 */
[----:B------:R-:W-:-:S02]  /*6f70*/  @!P3 IMAD.IADD R3, R3, 0x1, -R2 ;  /* 0x000000010303b824 */ /* 0x000fc400078e0a02 */
[----:B------:R-:W-:Y:S01]  /*6f80*/  @!P1 IMAD.MOV R7, RZ, RZ, -R7 ;  /* 0x000000ffff079224 */ /* 0x000fe200078e0a07 */
[----:B0-----:R-:W-:Y:S01]  /*6f90*/  STL.64 [R1], R10 ;  /* 0x0000000a01007387 */ /* 0x001fe20000100a00 */
[----:B------:R-:W-:Y:S02]  /*6fa0*/  @!P6 IMAD.MOV R6, RZ, RZ, -R6 ;  /* 0x000000ffff06e224 */ /* 0x000fe400078e0a06 */
[----:B------:R-:W-:Y:S01]  /*6fb0*/  @!P5 IMAD.MOV R3, RZ, RZ, -R3 ;  /* 0x000000ffff03d224 */ /* 0x000fe200078e0a03 */
[----:B------:R-:W-:Y:S03]  /*6fc0*/  STL [R1+0x718], R9 ;  /* 0x0007180901007387 */ /* 0x000fe60000100800 */
[----:B------:R-:W-:Y:S01]  /*6fd0*/  @!P0 IMAD.MOV R4, RZ, RZ, -R4 ;  /* 0x000000ffff048224 */ /* 0x000fe200078e0a04 */
[----:B------:R-:W-:Y:S04]  /*6fe0*/  STL [R1+0x71c], R8 ;  /* 0x00071c0801007387 */ /* 0x000fe80000100800 */
[----:B------:R-:W-:Y:S04]  /*6ff0*/  STL [R1+0x720], R7 ;  /* 0x0007200701007387 */ /* 0x000fe80000100800 */
[----:B------:R-:W-:Y:S01]  /*7000*/  STL [R1+0x724], R6 ;  /* 0x0007240601007387 */ /* 0x000fe20000100800 */
[----:B---3--:R-:W-:-:S02]  /*7010*/  ISETP.NE.AND P3, PT, R5, RZ, PT ;  /* 0x000000ff0500720c */ /* 0x008fc40003f65270 */
[----:B------:R-:W-:Y:S01]  /*7020*/  LOP3.LUT R5, RZ, R5, RZ, 0x33, !PT ;  /* 0x00000005ff057212 */ /* 0x000fe200078e33ff */
[----:B------:R-:W-:Y:S03]  /*7030*/  STL [R1+0x728], R4 ;  /* 0x0007280401007387 */ /* 0x000fe60000100800 */
[C---:B----4-:R-:W-:Y:S01]  /*7040*/  SEL R2, R5.reuse, R14, !P3 ;  /* 0x0000000e05027207 */ /* 0x050fe20005800000 */
[----:B------:R2:W-:Y:S04]  /*7050*/  STL [R1+0x72c], R3 ;  /* 0x00072c0301007387 */ /* 0x0005e80000100800 */
[----:B------:R0:W-:Y:S01]  /*7060*/  STL [R1+0x730], R2 ;  /* 0x0007300201007387 */ /* 0x0001e20000100800 */
[----:B--2---:R-:W-:-:S02]  /*7070*/  SEL R3, R5, R0, !P3 ;  /* 0x0000000005037207 */ /* 0x004fc40005800000 */
[----:B------:R-:W-:-:S03]  /*7080*/  SEL R0, R5, R21, !P3 ;  /* 0x0000001505007207 */ /* 0x000fc60005800000 */
[----:B------:R1:W-:Y:S01]  /*7090*/  STL [R1+0x28], R3 ;  /* 0x0000280301007387 */ /* 0x0003e20000100800 */
[----:B0-----:R-:W-:-:S03]  /*70a0*/  SEL R2, R5, R20, !P3 ;  /* 0x0000001405027207 */ /* 0x001fc60005800000 */
[----:B------:R0:W-:Y:S04]  /*70b0*/  STL [R1+0x24], R0 ;  /* 0x0000240001007387 */ /* 0x0001e80000100800 */
[----:B------:R2:W-:Y:S01]  /*70c0*/  STL [R1+0x20], R2 ;  /* 0x0000200201007387 */ /* 0x0005e20000100800 */
[C---:B-1----:R-:W-:Y:S02]  /*70d0*/  SEL R3, R5.reuse, R19, !P3 ;  /* 0x0000001305037207 */ /* 0x042fe40005800000 */
[----:B0-----:R-:W-:-:S03]  /*70e0*/  SEL R0, R5, R18, !P3 ;  /* 0x0000001205007207 */ /* 0x001fc60005800000 */
[----:B------:R-:W-:Y:S01]  /*70f0*/  STL [R1+0x1c], R3 ;  /* 0x00001c0301007387 */ /* 0x000fe20000100800 */
[----:B--2---:R-:W-:-:S03]  /*7100*/  SEL R2, R5, R17, !P3 ;  /* 0x0000001105027207 */ /* 0x004fc60005800000 */
[----:B------:R-:W-:Y:S04]  /*7110*/  STL [R1+0x2c], R0 ;  /* 0x00002c0001007387 */ /* 0x000fe80000100800 */
[----:B------:R0:W-:Y:S04]  /*7120*/  STL [R1+0x34], R2 ;  /* 0x0000340201007387 */ /* 0x0001e80000100800 */
[----:B0-----:R-:W2:Y:S01]  /*7130*/  LDL.LU R2, [R1+0x1d0] ;  /* 0x0001d00001027983 */ /* 0x001ea20000300800 */
[----:B------:R-:W-:-:S05]  /*7140*/  SEL R3, R5, R16, !P3 ;  /* 0x0000001005037207 */ /* 0x000fca0005800000 */
[----:B------:R-:W-:Y:S01]  /*7150*/  STL [R1+0x3c], R3 ;  /* 0x00003c0301007387 */ /* 0x000fe20000100800 */
[----:B------:R-:W-:-:S03]  /*7160*/  SEL R0, R5, R15, !P3 ;  /* 0x0000000f05007207 */ /* 0x000fc60005800000 */
[----:B--2---:R0:W-:Y:S04]  /*7170*/  STL [R1+0x74c], R2 ;  /* 0x00074c0201007387 */ /* 0x0041e80000100800 */
[----:B------:R-:W-:Y:S04]  /*7180*/  STL [R1+0x40], R0 ;  /* 0x0000400001007387 */ /* 0x000fe80000100800 */
[----:B0-----:R-:W2:Y:S04]  /*7190*/  LDL.LU R2, [R1+0x1c8] ;  /* 0x0001c80001027983 */ /* 0x001ea80000300800 */
[----:B--2---:R0:W-:Y:S04]  /*71a0*/  STL [R1+0x750], R2 ;  /* 0x0007500201007387 */ /* 0x0041e80000100800 */
[----:B0-----:R-:W2:Y:S04]  /*71b0*/  LDL.LU R2, [R1+0x1c4] ;  /* 0x0001c40001027983 */ /* 0x001ea80000300800 */
[----:B--2---:R0:W-:Y:S04]  /*71c0*/  STL [R1+0x754], R2 ;  /* 0x0007540201007387 */ /* 0x0041e80000100800 */
[----:B0-----:R-:W2:Y:S04]  /*71d0*/  LDL.LU R2, [R1+0xb8] ;  /* 0x0000b80001027983 */ /* 0x001ea80000300800 */
[----:B------:R-:W3:Y:S04]  /*71e0*/  LDL.LU R14, [R1+0x1cc] ;  /* 0x0001cc00010e7983 */ /* 0x000ee80000300800 */
[----:B------:R-:W4:Y:S04]  /*71f0*/  LDL.LU R3, [R1+0xc0] ;  /* 0x0000c00001037983 */ /* 0x000f280000300800 */
[----:B------:R-:W3:Y:S04]  /*7200*/  LDL.LU R4, [R1+0x1b0] ;  /* 0x0001b00001047983 */ /* 0x000ee80000300800 */
        /* <DEDUP_REMOVED lines=23> */
[----:B------:R-:W3:Y:S01]  /*7380*/  LDL.LU R15, [R1+0x144] ;  /* 0x00014400010f7983 */ /* 0x000ee20000300800 */
[----:B--2---:R-:W-:-:S05]  /*7390*/  SEL R2, R5, R2, !P3 ;  /* 0x0000000205027207 */ /* 0x004fca0005800000 */
[----:B------:R0:W-:Y:S04]  /*73a0*/  STL [R1+0x4c], R2 ;  /* 0x00004c0201007387 */ /* 0x0001e80000100800 */
[----:B0-----:R-:W2:Y:S02]  /*73b0*/  LDL.LU R2, [R1+0x754] ;  /* 0x0007540001027983 */ /* 0x001ea40000300800 */
[----:B--2---:R-:W-:-:S05]  /*73c0*/  SEL R2, R5, R2, !P3 ;  /* 0x0000000205027207 */ /* 0x004fca0005800000 */
[----:B------:R0:W-:Y:S04]  /*73d0*/  STL [R1+0x50], R2 ;  /* 0x0000500201007387 */ /* 0x0001e80000100800 */
[----:B0-----:R-:W2:Y:S02]  /*73e0*/  LDL.LU R2, [R1+0x750] ;  /* 0x0007500001027983 */ /* 0x001ea40000300800 */
[----:B--2---:R-:W-:-:S05]  /*73f0*/  SEL R2, R5, R2, !P3 ;  /* 0x0000000205027207 */ /* 0x004fca0005800000 */
[----:B------:R0:W-:Y:S04]  /*7400*/  STL [R1+0x58], R2 ;  /* 0x0000580201007387 */ /* 0x0001e80000100800 */
[----:B0-----:R-:W2:Y:S01]  /*7410*/  LDL.LU R2, [R1+0x74c] ;  /* 0x00074c0001027983 */ /* 0x001ea20000300800 */
[C---:B----4-:R-:W-:Y:S02]  /*7420*/  SEL R3, R5.reuse, R3, !P3 ;  /* 0x0000000305037207 */ /* 0x050fe40005800000 */
[C---:B---3--:R-:W-:Y:S02]  /*7430*/  SEL R4, R5.reuse, R4, !P3 ;  /* 0x0000000405047207 */ /* 0x048fe40005800000 */
[----:B--2---:R-:W-:-:S05]  /*7440*/  SEL R2, R5, R2, !P3 ;  /* 0x0000000205027207 */ /* 0x004fca0005800000 */
[----:B------:R0:W-:Y:S02]  /*7450*/  STL [R1+0x60], R2 ;  /* 0x0000600201007387 */ /* 0x0001e40000100800 */
[----:B0-----:R-:W-:-:S05]  /*7460*/  SEL R2, R5, R14, !P3 ;  /* 0x0000000e05027207 */ /* 0x001fca0005800000 */
[----:B------:R0:W-:Y:S04]  /*7470*/  STL [R1+0x64], R2 ;  /* 0x0000640201007387 */ /* 0x0001e80000100800 */
[----:B------:R1:W-:Y:S01]  /*7480*/  STL [R1+0xa4], R3 ;  /* 0x0000a40301007387 */ /* 0x0003e20000100800 */
[----:B0-----:R-:W-:-:S03]  /*7490*/  SEL R2, R5, R6, !P3 ;  /* 0x0000000605027207 */ /* 0x001fc60005800000 */
[----:B------:R0:W-:Y:S01]  /*74a0*/  STL [R1+0xa8], R4 ;  /* 0x0000a80401007387 */ /* 0x0001e20000100800 */
[----:B-1----:R-:W-:-:S03]  /*74b0*/  SEL R3, R5, R7, !P3 ;  /* 0x0000000705037207 */ /* 0x002fc60005800000 */
[----:B------:R1:W-:Y:S01]  /*74c0*/  STL [R1+0xac], R2 ;  /* 0x0000ac0201007387 */ /* 0x0003e20000100800 */
[----:B0-----:R-:W-:-:S03]  /*74d0*/  SEL R4, R5, R8, !P3 ;  /* 0x0000000805047207 */ /* 0x001fc60005800000 */
[----:B------:R0:W-:Y:S01]  /*74e0*/  STL [R1+0xb0], R3 ;  /* 0x0000b00301007387 */ /* 0x0001e20000100800 */
[----:B-1----:R-:W-:-:S03]  /*74f0*/  SEL R2, R5, R9, !P3 ;  /* 0x0000000905027207 */ /* 0x002fc60005800000 */
[----:B------:R1:W-:Y:S04]  /*7500*/  STL [R1+0xb8], R4 ;  /* 0x0000b80401007387 */ /* 0x0003e80000100800 */
[----:B------:R2:W-:Y:S01]  /*7510*/  STL [R1+0xc0], R2 ;  /* 0x0000c00201007387 */ /* 0x0005e20000100800 */
[C---:B0-----:R-:W-:Y:S02]  /*7520*/  SEL R3, R5.reuse, R10, !P3 ;  /* 0x0000000a05037207 */ /* 0x041fe40005800000 */
[----:B-1----:R-:W-:-:S03]  /*7530*/  SEL R4, R5, R11, !P3 ;  /* 0x0000000b05047207 */ /* 0x002fc60005800000 */
[----:B------:R0:W-:Y:S01]  /*7540*/  STL [R1+0xd0], R3 ;  /* 0x0000d00301007387 */ /* 0x0001e20000100800 */
[----:B--2---:R-:W-:-:S03]  /*7550*/  SEL R2, R5, R12, !P3 ;  /* 0x0000000c05027207 */ /* 0x004fc60005800000 */
        /* <DEDUP_REMOVED lines=18> */
[----:B------:R-:W-:Y:S04]  /*7680*/  STL [R1+0x114], R4 ;  /* 0x0001140401007387 */ /* 0x000fe80000100800 */
[----:B------:R1:W-:Y:S01]  /*7690*/  STL [R1+0x11c], R2 ;  /* 0x00011c0201007387 */ /* 0x0003e20000100800 */
[C---:B0-----:R-:W-:Y:S02]  /*76a0*/  SEL R3, R5.reuse, R0, !P3 ;  /* 0x0000000005037207 */ /* 0x041fe40005800000 */
[----:B------:R-:W-:-:S03]  /*76b0*/  SEL R0, R5, R21, !P3 ;  /* 0x0000001505007207 */ /* 0x000fc60005800000 */
[----:B------:R0:W-:Y:S01]  /*76c0*/  STL [R1+0x120], R3 ;  /* 0x0001200301007387 */ /* 0x0001e20000100800 */
[----:B-1----:R-:W-:-:S03]  /*76d0*/  SEL R2, R5, R20, !P3 ;  /* 0x0000001405027207 */ /* 0x002fc60005800000 */
[----:B------:R1:W-:Y:S04]  /*76e0*/  STL [R1+0x124], R0 ;  /* 0x0001240001007387 */ /* 0x0003e80000100800 */
[----:B------:R2:W-:Y:S01]  /*76f0*/  STL [R1+0x12c], R2 ;  /* 0x00012c0201007387 */ /* 0x0005e20000100800 */
[C---:B0-----:R-:W-:Y:S02]  /*7700*/  SEL R3, R5.reuse, R19, !P3 ;  /* 0x0000001305037207 */ /* 0x041fe40005800000 */
[----:B-1----:R-:W-:-:S03]  /*7710*/  SEL R0, R5, R18, !P3 ;  /* 0x0000001205007207 */ /* 0x002fc60005800000 */
[----:B------:R-:W-:Y:S01]  /*7720*/  STL [R1+0x130], R3 ;  /* 0x0001300301007387 */ /* 0x000fe20000100800 */
[----:B--2---:R-:W-:-:S03]  /*7730*/  SEL R2, R5, R17, !P3 ;  /* 0x0000001105027207 */ /* 0x004fc60005800000 */
[----:B------:R-:W-:Y:S04]  /*7740*/  STL [R1+0x134], R0 ;  /* 0x0001340001007387 */ /* 0x000fe80000100800 */
[----:B------:R0:W-:Y:S04]  /*7750*/  STL [R1+0x13c], R2 ;  /* 0x00013c0201007387 */ /* 0x0001e80000100800 */
[----:B0-----:R-:W2:Y:S01]  /*7760*/  LDL.LU R2, [R1+0x168] ;  /* 0x0001680001027983 */ /* 0x001ea20000300800 */
[C---:B------:R-:W-:Y:S02]  /*7770*/  SEL R3, R5.reuse, R16, !P3 ;  /* 0x0000001005037207 */ /* 0x040fe40005800000 */
[----:B------:R-:W-:-:S03]  /*7780*/  SEL R0, R5, R15, !P3 ;  /* 0x0000000f05007207 */ /* 0x000fc60005800000 */
[----:B------:R-:W-:Y:S04]  /*7790*/  STL [R1+0x140], R3 ;  /* 0x0001400301007387 */ /* 0x000fe80000100800 */
        /* <DEDUP_REMOVED lines=142> */
[C---:B---3--:R-:W-:Y:S02]  /*8080*/  SEL R3, R5.reuse, R3, !P3 ;  /* 0x0000000305037207 */ /* 0x048fe40005800000 */
[C---:B----4-:R-:W-:Y:S02]  /*8090*/  SEL R4, R5.reuse, R4, !P3 ;  /* 0x0000000405047207 */ /* 0x050fe40005800000 */
[C---:B------:R-:W-:Y:S02]  /*80a0*/  SEL R6, R5.reuse, R6, !P3 ;  /* 0x0000000605067207 */ /* 0x040fe40005800000 */
[----:B------:R-:W-:-:S02]  /*80b0*/  SEL R7, R5, R7, !P3 ;  /* 0x0000000705077207 */ /* 0x000fc40005800000 */
[C---:B------:R-:W-:Y:S02]  /*80c0*/  SEL R8, R5.reuse, R8, !P3 ;  /* 0x0000000805087207 */ /* 0x040fe40005800000 */
[C---:B------:R-:W-:Y:S02]  /*80d0*/  SEL R9, R5.reuse, R9, !P3 ;  /* 0x0000000905097207 */ /* 0x040fe40005800000 */
[C---:B------:R-:W-:Y:S02]  /*80e0*/  SEL R10, R5.reuse, R10, !P3 ;  /* 0x0000000a050a7207 */ /* 0x040fe40005800000 */
[C---:B------:R-:W-:Y:S02]  /*80f0*/  SEL R11, R5.reuse, R11, !P3 ;  /* 0x0000000b050b7207 */ /* 0x040fe40005800000 */
        /* <DEDUP_REMOVED lines=18> */
[----:B--2---:R-:W-:-:S05]  /*8220*/  SEL R2, R5, R2, !P3 ;  /* 0x0000000205027207 */ /* 0x004fca0005800000 */
[----:B------:R0:W-:Y:S04]  /*8230*/  STL [R1+0x148], R2 ;  /* 0x0001480201007387 */ /* 0x0001e80000100800 */
[----:B0-----:R-:W2:Y:S04]  /*8240*/  LDL.LU R2, [R1+0x730] ;  /* 0x0007300001027983 */ /* 0x001ea80000300800 */
[----:B------:R0:W-:Y:S04]  /*8250*/  STL [R1+0x138], R3 ;  /* 0x0001380301007387 */ /* 0x0001e80000100800 */
[----:B0-----:R-:W3:Y:S04]  /*8260*/  LDL.LU R3, [R1+0x72c] ;  /* 0x00072c0001037983 */ /* 0x001ee80000300800 */
[----:B------:R0:W-:Y:S04]  /*8270*/  STL [R1+0x128], R4 ;  /* 0x0001280401007387 */ /* 0x0001e80000100800 */
[----:B0-----:R-:W4:Y:S04]  /*8280*/  LDL.LU R4, [R1+0x728] ;  /* 0x0007280001047983 */ /* 0x001f280000300800 */
[----:B------:R0:W-:Y:S04]  /*8290*/  STL [R1+0x100], R6 ;  /* 0x0001000601007387 */ /* 0x0001e80000100800 */
[----:B0-----:R-:W2:Y:S04]  /*82a0*/  LDL.LU R6, [R1+0x724] ;  /* 0x0007240001067983 */ /* 0x001ea80000300800 */
[----:B------:R0:W-:Y:S04]  /*82b0*/  STL [R1+0xfc], R7 ;  /* 0x0000fc0701007387 */ /* 0x0001e80000100800 */
[----:B0-----:R-:W2:Y:S04]  /*82c0*/  LDL.LU R7, [R1+0x720] ;  /* 0x0007200001077983 */ /* 0x001ea80000300800 */
[----:B------:R0:W-:Y:S04]  /*82d0*/  STL [R1+0xf8], R8 ;  /* 0x0000f80801007387 */ /* 0x0001e80000100800 */
[----:B0-----:R-:W2:Y:S04]  /*82e0*/  LDL.LU R8, [R1+0x71c] ;  /* 0x00071c0001087983 */ /* 0x001ea80000300800 */
[----:B------:R0:W-:Y:S04]  /*82f0*/  STL [R1+0xf4], R9 ;  /* 0x0000f40901007387 */ /* 0x0001e80000100800 */
[----:B0-----:R-:W2:Y:S04]  /*8300*/  LDL.LU R9, [R1+0x718] ;  /* 0x0007180001097983 */ /* 0x001ea80000300800 */
[----:B------:R0:W-:Y:S04]  /*8310*/  STL [R1+0xf0], R10 ;  /* 0x0000f00a01007387 */ /* 0x0001e80000100800 */
[----:B0-----:R-:W3:Y:S04]  /*8320*/  LDL.LU R10, [R1+0x714] ;  /* 0x00071400010a7983 */ /* 0x001ee80000300800 */
[----:B------:R0:W-:Y:S04]  /*8330*/  STL [R1+0xec], R11 ;  /* 0x0000ec0b01007387 */ /* 0x0001e80000100800 */
[----:B0-----:R-:W4:Y:S04]  /*8340*/  LDL.LU R11, [R1+0x710] ;  /* 0x00071000010b7983 */ /* 0x001f280000300800 */
        /* <DEDUP_REMOVED lines=35> */
[----:B0-----:R-:W4:Y:S01]  /*8580*/  LDL.LU R15, [R1+0x6c8] ;  /* 0x0006c800010f7983 */ /* 0x001f220000300800 */
[----:B------:R-:W-:-:S05]  /*8590*/  SEL R14, R5, R14, !P3 ;  /* 0x0000000e050e7207 */ /* 0x000fca0005800000 */
[----:B------:R0:W-:Y:S01]  /*85a0*/  STL [R1+0x54], R14 ;  /* 0x0000540e01007387 */ /* 0x0001e20000100800 */
[C---:B--2---:R-:W-:Y:S02]  /*85b0*/  SEL R9, R5.reuse, R9, !P3 ;  /* 0x0000000905097207 */ /* 0x044fe40005800000 */
[C---:B---3--:R-:W-:Y:S02]  /*85c0*/  SEL R10, R5.reuse, R10, !P3 ;  /* 0x0000000a050a7207 */ /* 0x048fe40005800000 */
[C---:B----4-:R-:W-:Y:S02]  /*85d0*/  SEL R11, R5.reuse, R11, !P3 ;  /* 0x0000000b050b7207 */ /* 0x050fe40005800000 */
        /* <DEDUP_REMOVED lines=10> */
[C---:B0-----:R-:W-:Y:S02]  /*8680*/  SEL R14, R5.reuse, R16, !P3 ;  /* 0x00000010050e7207 */ /* 0x041fe40005800000 */
[C---:B------:R-:W-:Y:S02]  /*8690*/  SEL R16, R5.reuse, R17, !P3 ;  /* 0x0000001105107207 */ /* 0x040fe40005800000 */
[----:B------:R-:W-:-:S05]  /*86a0*/  SEL R15, R5, R15, !P3 ;  /* 0x0000000f050f7207 */ /* 0x000fca0005800000 */
        /* <DEDUP_REMOVED lines=9> */
[----:B------:R1:W-:Y:S01]  /*8740*/  STL [R1+0x10], R16 ;  /* 0x0000101001007387 */ /* 0x0003e20000100800 */
[----:B0-----:R-:W-:-:S03]  /*8750*/  SEL R14, R5, R0, !P3 ;  /* 0x00000000050e7207 */ /* 0x001fc60005800000 */
[----:B------:R-:W2:Y:S04]  /*8760*/  LDL.LU R0, [R1+0x6c4] ;  /* 0x0006c40001007983 */ /* 0x000ea80000300800 */
[----:B------:R-:W-:Y:S04]  /*8770*/  STL [R1+0xc], R15 ;  /* 0x00000c0f01007387 */ /* 0x000fe80000100800 */
[----:B------:R-:W3:Y:S04]  /*8780*/  LDL.LU R17, [R1] ;  /* 0x0000000001117983 */ /* 0x000ee80000300800 */
[----:B------:R-:W4:Y:S04]  /*8790*/  LDL.LU R20, [R1+0x4] ;  /* 0x0000040001147983 */ /* 0x000f280000300800 */
[----:B------:R-:W-:Y:S04]  /*87a0*/  STL [R1+0x8], R14 ;  /* 0x0000080e01007387 */ /* 0x000fe80000100800 */
[----:B------:R-:W4:Y:S04]  /*87b0*/  LDL.LU R18, [R1+0x28] ;  /* 0x0000280001127983 */ /* 0x000f280000300800 */
[----:B-1----:R-:W4:Y:S04]  /*87c0*/  LDL.LU R16, [R1+0x24] ;  /* 0x0000240001107983 */ /* 0x002f280000300800 */
        /* <DEDUP_REMOVED lines=16> */
[----:B------:R0:W-:Y:S01]  /*88d0*/  STL [R1+0x664], R13 ;  /* 0x0006640d01007387 */ /* 0x0001e20000100800 */
[----:B------:R-:W-:-:S03]  /*88e0*/  SEL R14, R5, R8, !P3 ;  /* 0x00000008050e7207 */ /* 0x000fc60005800000 */
        /* <DEDUP_REMOVED lines=9> */
[----:B------:R-:W4:Y:S01]  /*8980*/  LDL.LU R8, [R1+0x20] ;  /* 0x0000200001087983 */ /* 0x000f220000300800 */
[----:B------:R-:W-:-:S02]  /*8990*/  SEL R15, R5, R7, !P3 ;  /* 0x00000007050f7207 */ /* 0x000fc40005800000 */
[C---:B------:R-:W-:Y:S02]  /*89a0*/  SEL R19, R5.reuse, R4, !P3 ;  /* 0x0000000405137207 */ /* 0x040fe40005800000 */
[----:B------:R-:W-:Y:S01]  /*89b0*/  SEL R21, R5, R3, !P3 ;  /* 0x0000000305157207 */ /* 0x000fe20005800000 */
[----:B------:R-:W-:Y:S04]  /*89c0*/  STL [R1+0x678], R14 ;  /* 0x0006780e01007387 */ /* 0x000fe80000100800 */
[----:B------:R-:W-:Y:S01]  /*89d0*/  STL [R1+0x67c], R15 ;  /* 0x00067c0f01007387 */ /* 0x000fe20000100800 */
[----:B--2---:R-:W-:Y:S01]  /*89e0*/  IMAD R0, R0, UR12, RZ ;  /* 0x0000000c00007c24 */ /* 0x004fe2000f8e02ff */
[----:B------:R-:W0:Y:S04]  /*89f0*/  LDCU UR12, c[0x0][0x3a8] ;  /* 0x00007500ff0c77ac */ /* 0x000e280008000800 */
[----:B---3--:R-:W-:-:S02]  /*8a00*/  LEA R7, P0, R0, R17, 0x1 ;  /* 0x0000001100077211 */ /* 0x008fc400078008ff */
[----:B------:R-:W-:Y:S02]  /*8a10*/  SEL R17, R5, R6, !P3 ;  /* 0x0000000605117207 */ /* 0x000fe40005800000 */
[----:B------:R-:W1:Y:S01]  /*8a20*/  LDC.64 R4, c[0x0][0x388] ;  /* 0x0000e200ff047b82 */ /* 0x000e620000000a00 */
[----:B----4-:R-:W-:Y:S01]  /*8a30*/  LEA.HI.X.SX32 R3, R0, R20, 0x1, P0 ;  /* 0x0000001400037211 */ /* 0x010fe200000f0eff */
[----:B------:R-:W-:Y:S01]  /*8a40*/  STL [R1+0x5fc], R7 ;  /* 0x0005fc0701007387 */ /* 0x000fe20000100800 */
[----:B------:R-:W-:-:S03]  /*8a50*/  IMAD R20, R2, UR10, RZ ;  /* 0x0000000a02147c24 */ /* 0x000fc6000f8e02ff */
[----:B------:R-:W-:Y:S01]  /*8a60*/  STL [R1+0x680], R17 ;  /* 0x0006801101007387 */ /* 0x000fe20000100800 */
[----:B------:R-:W-:-:S03]  /*8a70*/  IMAD R18, R18, UR10, RZ ;  /* 0x0000000a12127c24 */ /* 0x000fc6000f8e02ff */
[----:B------:R-:W-:Y:S01]  /*8a80*/  STL [R1+0x684], R19 ;  /* 0x0006841301007387 */ /* 0x000fe20000100800 */
[----:B------:R-:W-:-:S03]  /*8a90*/  IMAD R16, R16, UR10, RZ ;  /* 0x0000000a10107c24 */ /* 0x000fc6000f8e02ff */
[----:B------:R-:W-:Y:S04]  /*8aa0*/  STL [R1+0x688], R21 ;  /* 0x0006881501007387 */ /* 0x000fe80000100800 */
[----:B------:R2:W-:Y:S04]  /*8ab0*/  STL [R1+0x600], R3 ;  /* 0x0006000301007387 */ /* 0x0005e80000100800 */
[----:B-1----:R-:W-:Y:S04]  /*8ac0*/  STL [R1+0x690], R4 ;  /* 0x0006900401007387 */ /* 0x002fe80000100800 */
[----:B------:R-:W-:Y:S04]  /*8ad0*/  STL [R1+0x68c], R5 ;  /* 0x00068c0501007387 */ /* 0x000fe80000100800 */
[----:B------:R-:W-:Y:S04]  /*8ae0*/  STL [R1+0x694], R20 ;  /* 0x0006941401007387 */ /* 0x000fe80000100800 */
[----:B------:R-:W-:Y:S04]  /*8af0*/  STL [R1+0x698], R18 ;  /* 0x0006981201007387 */ /* 0x000fe80000100800 */
[----:B------:R-:W-:Y:S01]  /*8b00*/  STL [R1+0x69c], R16 ;  /* 0x00069c1001007387 */ /* 0x000fe20000100800 */
[----:B--2---:R-:W-:-:S02]  /*8b10*/  IMAD R3, R29, UR10, RZ ;  /* 0x0000000a1d037c24 */ /* 0x004fc4000f8e02ff */
[----:B------:R-:W-:Y:S02]  /*8b20*/  IMAD R0, R11, UR10, RZ ;  /* 0x0000000a0b007c24 */ /* 0x000fe4000f8e02ff */
[----:B------:R-:W-:Y:S02]  /*8b30*/  IMAD R2, R10, UR10, RZ ;  /* 0x0000000a0a027c24 */ /* 0x000fe4000f8e02ff */
[----:B------:R-:W-:Y:S02]  /*8b40*/  IMAD R6, R9, UR10, RZ ;  /* 0x0000000a09067c24 */ /* 0x000fe4000f8e02ff */
[----:B------:R-:W-:-:S05]  /*8b50*/  IMAD R8, R8, UR10, RZ ;  /* 0x0000000a08087c24 */ /* 0x000fca000f8e02ff */
[----:B------:R-:W-:Y:S04]  /*8b60*/  STL [R1+0x6a0], R8 ;  /* 0x0006a00801007387 */ /* 0x000fe80000100800 */
[----:B------:R-:W-:Y:S04]  /*8b70*/  STL [R1+0x6a4], R6 ;  /* 0x0006a40601007387 */ /* 0x000fe80000100800 */
[----:B------:R1:W-:Y:S04]  /*8b80*/  STL [R1+0x6a8], R2 ;  /* 0x0006a80201007387 */ /* 0x0003e80000100800 */
[----:B------:R2:W-:Y:S01]  /*8b90*/  STL [R1+0x6ac], R0 ;  /* 0x0006ac0001007387 */ /* 0x0005e20000100800 */
[----:B-1----:R-:W-:-:S02]  /*8ba0*/  IMAD R2, R12, UR10, RZ ;  /* 0x0000000a0c027c24 */ /* 0x002fc4000f8e02ff */
[----:B--2---:R-:W-:-:S03]  /*8bb0*/  IMAD R0, R13, UR10, RZ ;  /* 0x0000000a0d007c24 */ /* 0x004fc6000f8e02ff */
[----:B------:R1:W-:Y:S04]  /*8bc0*/  STL [R1], R2 ;  /* 0x0000000201007387 */ /* 0x0003e80000100800 */
[----:B------:R2:W-:Y:S01]  /*8bd0*/  STL [R1+0x4], R0 ;  /* 0x0000040001007387 */ /* 0x0005e20000100800 */
[----:B-1----:R-:W-:-:S03]  /*8be0*/  IMAD R2, R28, UR10, RZ ;  /* 0x0000000a1c027c24 */ /* 0x002fc6000f8e02ff */
[----:B------:R1:W-:Y:S01]  /*8bf0*/  STL [R1+0x1c], R3 ;  /* 0x00001c0301007387 */ /* 0x0003e20000100800 */
[----:B--2---:R-:W-:-:S03]  /*8c00*/  IMAD R0, R27, UR10, RZ ;  /* 0x0000000a1b007c24 */ /* 0x004fc6000f8e02ff */
[----:B------:R2:W-:Y:S04]  /*8c10*/  STL [R1+0x20], R2 ;  /* 0x0000200201007387 */ /* 0x0005e80000100800 */
[----:B------:R3:W-:Y:S01]  /*8c20*/  STL [R1+0x24], R0 ;  /* 0x0000240001007387 */ /* 0x0007e20000100800 */
[----:B-1----:R-:W-:Y:S02]  /*8c30*/  IMAD R3, R26, UR10, RZ ;  /* 0x0000000a1a037c24 */ /* 0x002fe4000f8e02ff */
[----:B--2---:R-:W-:-:S03]  /*8c40*/  IMAD R2, R25, UR10, RZ ;  /* 0x0000000a19027c24 */ /* 0x004fc6000f8e02ff */
[----:B------:R-:W-:Y:S01]  /*8c50*/  STL [R1+0x28], R3 ;  /* 0x0000280301007387 */ /* 0x000fe20000100800 */
[----:B---3--:R-:W-:-:S03]  /*8c60*/  IMAD R0, R24, UR10, RZ ;  /* 0x0000000a18007c24 */ /* 0x008fc6000f8e02ff */
[----:B------:R-:W-:Y:S04]  /*8c70*/  STL [R1+0x2c], R2 ;  /* 0x00002c0201007387 */ /* 0x000fe80000100800 */
[----:B------:R1:W-:Y:S04]  /*8c80*/  STL [R1+0x34], R0 ;  /* 0x0000340001007387 */ /* 0x0003e80000100800 */
[----:B-1----:R-:W2:Y:S01]  /*8c90*/  LDL.LU R0, [R1+0xc0] ;  /* 0x0000c00001007983 */ /* 0x002ea20000300800 */
[----:B------:R-:W-:Y:S02]  /*8ca0*/  IMAD R3, R23, UR10, RZ ;  /* 0x0000000a17037c24 */ /* 0x000fe4000f8e02ff */
[----:B------:R-:W-:-:S03]  /*8cb0*/  IMAD R2, R22, UR10, RZ ;  /* 0x0000000a16027c24 */ /* 0x000fc6000f8e02ff */
[----:B------:R-:W-:Y:S04]  /*8cc0*/  STL [R1+0x38], R3 ;  /* 0x0000380301007387 */ /* 0x000fe80000100800 */
[----:B--2---:R1:W-:Y:S04]  /*8cd0*/  STL [R1+0x6bc], R0 ;  /* 0x0006bc0001007387 */ /* 0x0043e80000100800 */
[----:B------:R-:W-:Y:S04]  /*8ce0*/  STL [R1+0x3c], R2 ;  /* 0x00003c0201007387 */ /* 0x000fe80000100800 */
[----:B-1----:R-:W2:Y:S04]  /*8cf0*/  LDL.LU R0, [R1+0xb8] ;  /* 0x0000b80001007983 */ /* 0x002ea80000300800 */
[----:B--2---:R1:W-:Y:S04]  /*8d00*/  STL [R1+0x6c0], R0 ;  /* 0x0006c00001007387 */ /* 0x0043e80000100800 */
[----:B-1----:R-:W2:Y:S04]  /*8d10*/  LDL.LU R0, [R1+0xb0] ;  /* 0x0000b00001007983 */ /* 0x002ea80000300800 */
        /* <DEDUP_REMOVED lines=28> */
[----:B--2---:R-:W-:-:S05]  /*8ee0*/  IMAD R0, R0, UR10, RZ ;  /* 0x0000000a00007c24 */ /* 0x004fca000f8e02ff */
[----:B------:R1:W-:Y:S04]  /*8ef0*/  STL [R1+0x40], R0 ;  /* 0x0000400001007387 */ /* 0x0003e80000100800 */
[----:B-1----:R-:W2:Y:S02]  /*8f00*/  LDL.LU R0, [R1+0x6c0] ;  /* 0x0006c00001007983 */ /* 0x002ea40000300800 */
[----:B--2---:R-:W-:-:S05]  /*8f10*/  IMAD R0, R0, UR10, RZ ;  /* 0x0000000a00007c24 */ /* 0x004fca000f8e02ff */
[----:B------:R1:W-:Y:S04]  /*8f20*/  STL [R1+0x4c], R0 ;  /* 0x00004c0001007387 */ /* 0x0003e80000100800 */
[----:B-1----:R-:W2:Y:S01]  /*8f30*/  LDL.LU R0, [R1+0x6bc] ;  /* 0x0006bc0001007983 */ /* 0x002ea20000300800 */
[----:B---3--:R-:W-:Y:S02]  /*8f40*/  IMAD R2, R2, UR10, RZ ;  /* 0x0000000a02027c24 */ /* 0x008fe4000f8e02ff */
[----:B------:R-:W-:Y:S02]  /*8f50*/  IMAD R3, R3, UR10, RZ ;  /* 0x0000000a03037c24 */ /* 0x000fe4000f8e02ff */
[----:B--2---:R-:W-:-:S05]  /*8f60*/  IMAD R0, R0, UR10, RZ ;  /* 0x0000000a00007c24 */ /* 0x004fca000f8e02ff */
[----:B------:R4:W-:Y:S04]  /*8f70*/  STL [R1+0x50], R0 ;  /* 0x0000500001007387 */ /* 0x0009e80000100800 */
[----:B------:R1:W-:Y:S01]  /*8f80*/  STL [R1+0x58], R2 ;  /* 0x0000580201007387 */ /* 0x0003e20000100800 */
[----:B----4-:R-:W-:Y:S02]  /*8f90*/  IMAD R0, R6, UR10, RZ ;  /* 0x0000000a06007c24 */ /* 0x010fe4000f8e02ff */
[----:B------:R-:W-:Y:S02]  /*8fa0*/  IMAD R6, R8, UR10, RZ ;  /* 0x0000000a08067c24 */ /* 0x000fe4000f8e02ff */
[----:B-1----:R-:W-:Y:S01]  /*8fb0*/  IMAD R2, R16, UR10, RZ ;  /* 0x0000000a10027c24 */ /* 0x002fe2000f8e02ff */
[----:B------:R1:W-:Y:S04]  /*8fc0*/  STL [R1+0x60], R0 ;  /* 0x0000600001007387 */ /* 0x0003e80000100800 */
[----:B------:R2:W-:Y:S01]  /*8fd0*/  STL [R1+0x64], R6 ;  /* 0x0000640601007387 */ /* 0x0005e20000100800 */
[----:B-1----:R-:W-:-:S03]  /*8fe0*/  IMAD R0, R18, UR10, RZ ;  /* 0x0000000a12007c24 */ /* 0x002fc6000f8e02ff */
[----:B------:R1:W-:Y:S01]  /*8ff0*/  STL [R1+0x74], R2 ;  /* 0x0000740201007387 */ /* 0x0003e20000100800 */
[----:B--2---:R-:W-:-:S03]  /*9000*/  IMAD R6, R20, UR10, RZ ;  /* 0x0000000a14067c24 */ /* 0x004fc6000f8e02ff */
[----:B------:R2:W-:Y:S01]  /*9010*/  STL [R1+0xa4], R0 ;  /* 0x0000a40001007387 */ /* 0x0005e20000100800 */
[----:B-1----:R-:W-:-:S03]  /*9020*/  IMAD R2, R5, UR10, RZ ;  /* 0x0000000a05027c24 */ /* 0x002fc6000f8e02ff */
[----:B------:R-:W-:Y:S01]  /*9030*/  STL [R1+0xa8], R6 ;  /* 0x0000a80601007387 */ /* 0x000fe20000100800 */
[----:B--2---:R-:W-:-:S03]  /*9040*/  IMAD R0, R4, UR10, RZ ;  /* 0x0000000a04007c24 */ /* 0x004fc6000f8e02ff */
[----:B------:R1:W-:Y:S04]  /*9050*/  STL [R1+0xac], R2 ;  /* 0x0000ac0201007387 */ /* 0x0003e80000100800 */
        /* <DEDUP_REMOVED lines=8> */
[----:B------:R1:W-:Y:S01]  /*90e0*/  STL [R1+0xc0], R3 ;  /* 0x0000c00301007387 */ /* 0x0003e20000100800 */
[----:B---3--:R-:W-:-:S03]  /*90f0*/  IMAD R0, R15, UR10, RZ ;  /* 0x0000000a0f007c24 */ /* 0x008fc6000f8e02ff */
        /* <DEDUP_REMOVED lines=70> */
[----:B----4-:R-:W-:Y:S02]  /*9560*/  IMAD R6, R6, UR10, RZ ;  /* 0x0000000a06067c24 */ /* 0x010fe4000f8e02ff */
[----:B------:R-:W-:Y:S02]  /*9570*/  IMAD R4, R4, UR10, RZ ;  /* 0x0000000a04047c24 */ /* 0x000fe4000f8e02ff */
[----:B--2---:R-:W-:-:S05]  /*9580*/  IMAD R0, R0, UR10, RZ ;  /* 0x0000000a00007c24 */ /* 0x004fca000f8e02ff */
[----:B------:R1:W-:Y:S04]  /*9590*/  STL [R1+0x134], R0 ;  /* 0x0001340001007387 */ /* 0x0003e80000100800 */
[----:B------:R2:W-:Y:S01]  /*95a0*/  STL [R1+0x13c], R2 ;  /* 0x00013c0201007387 */ /* 0x0005e20000100800 */
[----:B-1----:R-:W-:-:S03]  /*95b0*/  IMAD R0, R8, UR10, RZ ;  /* 0x0000000a08007c24 */ /* 0x002fc6000f8e02ff */
[----:B------:R1:W-:Y:S01]  /*95c0*/  STL [R1+0x140], R6 ;  /* 0x0001400601007387 */ /* 0x0003e20000100800 */
[----:B--2---:R-:W-:-:S03]  /*95d0*/  IMAD R2, R16, UR10, RZ ;  /* 0x0000000a10027c24 */ /* 0x004fc6000f8e02ff */
[----:B------:R2:W-:Y:S01]  /*95e0*/  STL [R1+0x144], R0 ;  /* 0x0001440001007387 */ /* 0x0005e20000100800 */
[----:B-1----:R-:W-:-:S03]  /*95f0*/  IMAD R6, R18, UR10, RZ ;  /* 0x0000000a12067c24 */ /* 0x002fc6000f8e02ff */
[----:B------:R1:W-:Y:S01]  /*9600*/  STL [R1+0x158], R2 ;  /* 0x0001580201007387 */ /* 0x0003e20000100800 */
[----:B--2---:R-:W-:-:S03]  /*9610*/  IMAD R0, R20, UR10, RZ ;  /* 0x0000000a14007c24 */ /* 0x004fc6000f8e02ff */
[----:B------:R-:W-:Y:S04]  /*9620*/  STL [R1+0x15c], R6 ;  /* 0x00015c0601007387 */ /* 0x000fe80000100800 */
[----:B------:R2:W-:Y:S01]  /*9630*/  STL [R1+0x160], R0 ;  /* 0x0001600001007387 */ /* 0x0005e20000100800 */
[----:B-1----:R-:W-:-:S05]  /*9640*/  IMAD R2, R5, UR10, RZ ;  /* 0x0000000a05027c24 */ /* 0x002fca000f8e02ff */
[----:B------:R1:W-:Y:S01]  /*9650*/  STL [R1+0x168], R2 ;  /* 0x0001680201007387 */ /* 0x0003e20000100800 */
[----:B--2---:R-:W-:-:S03]  /*9660*/  IMAD R0, R3, UR10, RZ ;  /* 0x0000000a03007c24 */ /* 0x004fc6000f8e02ff */
[----:B------:R-:W-:Y:S01]  /*9670*/  STL [R1+0x16c], R4 ;  /* 0x00016c0401007387 */ /* 0x000fe20000100800 */
[----:B------:R-:W-:-:S03]  /*9680*/  IMAD R3, R19, UR10, RZ ;  /* 0x0000000a13037c24 */ /* 0x000fc6000f8e02ff */
[----:B------:R2:W-:Y:S01]  /*9690*/  STL [R1+0x170], R0 ;  /* 0x0001700001007387 */ /* 0x0005e20000100800 */
[----:B-1----:R-:W-:-:S05]  /*96a0*/  IMAD R2, R21, UR10, RZ ;  /* 0x0000000a15027c24 */ /* 0x002fca000f8e02ff */
        /* <DEDUP_REMOVED lines=33> */
[----:B------:R-:W2:Y:S04]  /*98c0*/  LDL.LU R7, [R1+0xf8] ;  /* 0x0000f80001077983 */ /* 0x000ea80000300800 */
[----:B------:R1:W-:Y:S04]  /*98d0*/  STL [R1+0x100], R0 ;  /* 0x0001000001007387 */ /* 0x0003e80000100800 */
[----:B-1----:R-:W3:Y:S01]  /*98e0*/  LDL.LU R0, [R1+0xf0] ;  /* 0x0000f00001007983 */ /* 0x002ee20000300800 */
[----:B------:R-:W-:-:S05]  /*98f0*/  IMAD R2, R22, UR10, RZ ;  /* 0x0000000a16027c24 */ /* 0x000fca000f8e02ff */
[----:B------:R-:W-:Y:S04]  /*9900*/  STL [R1+0xfc], R2 ;  /* 0x0000fc0201007387 */ /* 0x000fe80000100800 */
[----:B---3--:R1:W-:Y:S04]  /*9910*/  STL [R1+0x6b0], R0 ;  /* 0x0006b00001007387 */ /* 0x0083e80000100800 */
[----:B-1----:R-:W3:Y:S04]  /*9920*/  LDL.LU R0, [R1+0xf4] ;  /* 0x0000f40001007983 */ /* 0x002ee80000300800 */
[----:B------:R-:W4:Y:S04]  /*9930*/  LDL.LU R2, [R1+0xec] ;  /* 0x0000ec0001027983 */ /* 0x000f280000300800 */
        /* <DEDUP_REMOVED lines=17> */
[----:B------:R-:W4:Y:S01]  /*9a50*/  LDL.LU R29, [R1+0x5c] ;  /* 0x00005c00011d7983 */ /* 0x000f220000300800 */
[----:B--2---:R-:W-:-:S03]  /*9a60*/  IMAD R7, R7, UR10, RZ ;  /* 0x0000000a07077c24 */ /* 0x004fc6000f8e02ff */
[----:B------:R-:W2:Y:S04]  /*9a70*/  LDL.LU R28, [R1+0x54] ;  /* 0x00005400011c7983 */ /* 0x000ea80000300800 */
[----:B------:R-:W2:Y:S04]  /*9a80*/  LDL.LU R27, [R1+0x48] ;  /* 0x00004800011b7983 */ /* 0x000ea80000300800 */
[----:B------:R-:W2:Y:S04]  /*9a90*/  LDL.LU R26, [R1+0x44] ;  /* 0x00004400011a7983 */ /* 0x000ea80000300800 */
[----:B------:R-:W2:Y:S04]  /*9aa0*/  LDL.LU R25, [R1+0x30] ;  /* 0x0000300001197983 */ /* 0x000ea80000300800 */
[----:B------:R-:W2:Y:S04]  /*9ab0*/  LDL.LU R24, [R1+0x18] ;  /* 0x0000180001187983 */ /* 0x000ea80000300800 */
[----:B------:R-:W2:Y:S04]  /*9ac0*/  LDL.LU R23, [R1+0x14] ;  /* 0x0000140001177983 */ /* 0x000ea80000300800 */
[----:B------:R-:W2:Y:S04]  /*9ad0*/  LDL.LU R22, [R1+0x10] ;  /* 0x0000100001167983 */ /* 0x000ea80000300800 */
[----:B------:R-:W2:Y:S04]  /*9ae0*/  LDL.LU R3, [R1+0xc] ;  /* 0x00000c0001037983 */ /* 0x000ea80000300800 */
[----:B------:R1:W-:Y:S04]  /*9af0*/  STL [R1+0xf8], R7 ;  /* 0x0000f80701007387 */ /* 0x0003e80000100800 */
[----:B-1----:R-:W2:Y:S01]  /*9b00*/  LDL.LU R7, [R1+0x8] ;  /* 0x0000080001077983 */ /* 0x002ea20000300800 */
[----:B---3--:R-:W-:-:S05]  /*9b10*/  IMAD R0, R0, UR10, RZ ;  /* 0x0000000a00007c24 */ /* 0x008fca000f8e02ff */
[----:B------:R1:W-:Y:S04]  /*9b20*/  STL [R1+0xf4], R0 ;  /* 0x0000f40001007387 */ /* 0x0003e80000100800 */
[----:B-1----:R-:W3:Y:S01]  /*9b30*/  LDL.LU R0, [R1+0x6b0] ;  /* 0x0006b00001007983 */ /* 0x002ee20000300800 */
[----:B----4-:R-:W-:Y:S02]  /*9b40*/  IMAD R2, R2, UR10, RZ ;  /* 0x0000000a02027c24 */ /* 0x010fe4000f8e02ff */
[----:B------:R-:W-:Y:S02]  /*9b50*/  IMAD R6, R6, UR10, RZ ;  /* 0x0000000a06067c24 */ /* 0x000fe4000f8e02ff */
[----:B------:R-:W-:Y:S02]  /*9b60*/  IMAD R8, R8, UR10, RZ ;  /* 0x0000000a08087c24 */ /* 0x000fe4000f8e02ff */
[----:B------:R-:W-:-:S02]  /*9b70*/  IMAD R16, R16, UR10, RZ ;  /* 0x0000000a10107c24 */ /* 0x000fc4000f8e02ff */
[----:B------:R-:W-:Y:S02]  /*9b80*/  IMAD R18, R18, UR10, RZ ;  /* 0x0000000a12127c24 */ /* 0x000fe4000f8e02ff */
[----:B------:R-:W-:Y:S02]  /*9b90*/  IMAD R20, R20, UR10, RZ ;  /* 0x0000000a14147c24 */ /* 0x000fe4000f8e02ff */
[----:B------:R-:W-:Y:S02]  /*9ba0*/  IMAD R4, R4, UR10, RZ ;  /* 0x0000000a04047c24 */ /* 0x000fe4000f8e02ff */
        /* <DEDUP_REMOVED lines=12> */
[----:B--2---:R-:W-:Y:S02]  /*9c70*/  IMAD R28, R28, UR10, RZ ;  /* 0x0000000a1c1c7c24 */ /* 0x004fe4000f8e02ff */
[----:B------:R-:W-:Y:S02]  /*9c80*/  IMAD R27, R27, UR10, RZ ;  /* 0x0000000a1b1b7c24 */ /* 0x000fe4000f8e02ff */
[----:B------:R-:W-:-:S02]  /*9c90*/  IMAD R26, R26, UR10, RZ ;  /* 0x0000000a1a1a7c24 */ /* 0x000fc4000f8e02ff */
[----:B------:R-:W-:Y:S02]  /*9ca0*/  IMAD R25, R25, UR10, RZ ;  /* 0x0000000a19197c24 */ /* 0x000fe4000f8e02ff */
[----:B------:R-:W-:Y:S02]  /*9cb0*/  IMAD R24, R24, UR10, RZ ;  /* 0x0000000a18187c24 */ /* 0x000fe4000f8e02ff */
[----:B------:R-:W-:Y:S02]  /*9cc0*/  IMAD R23, R23, UR10, RZ ;  /* 0x0000000a17177c24 */ /* 0x000fe4000f8e02ff */
[----:B------:R-:W-:Y:S02]  /*9cd0*/  IMAD R22, R22, UR10, RZ ;  /* 0x0000000a16167c24 */ /* 0x000fe4000f8e02ff */
[----:B---3--:R-:W-:-:S05]  /*9ce0*/  IMAD R0, R0, UR10, RZ ;  /* 0x0000000a00007c24 */ /* 0x008fca000f8e02ff */
[----:B------:R1:W-:Y:S04]  /*9cf0*/  STL [R1+0xf0], R0 ;  /* 0x0000f00001007387 */ /* 0x0003e80000100800 */
[----:B-1----:R-:W2:Y:S04]  /*9d00*/  LDL.LU R0, [R1+0x6ac] ;  /* 0x0006ac0001007983 */ /* 0x002ea80000300800 */
[----:B------:R1:W-:Y:S04]  /*9d10*/  STL [R1+0xec], R2 ;  /* 0x0000ec0201007387 */ /* 0x0003e80000100800 */
[----:B-1----:R-:W3:Y:S04]  /*9d20*/  LDL.LU R2, [R1+0x6a8] ;  /* 0x0006a80001027983 */ /* 0x002ee80000300800 */
[----:B------:R1:W-:Y:S04]  /*9d30*/  STL [R1+0xe8], R6 ;  /* 0x0000e80601007387 */ /* 0x0003e80000100800 */
[----:B-1----:R-:W4:Y:S04]  /*9d40*/  LDL.LU R6, [R1+0x6a4] ;  /* 0x0006a40001067983 */ /* 0x002f280000300800 */
[----:B------:R1:W-:Y:S04]  /*9d50*/  STL [R1+0xe4], R8 ;  /* 0x0000e40801007387 */ /* 0x0003e80000100800 */
[----:B-1----:R-:W2:Y:S04]  /*9d60*/  LDL.LU R8, [R1+0x6a0] ;  /* 0x0006a00001087983 */ /* 0x002ea80000300800 */
        /* <DEDUP_REMOVED lines=43> */
[----:B-1----:R-:W3:Y:S04]  /*a020*/  LDL.LU R23, [R1+0x648] ;  /* 0x0006480001177983 */ /* 0x002ee80000300800 */
[----:B------:R1:W-:Y:S04]  /*a030*/  STL [R1+0x10], R22 ;  /* 0x0000101601007387 */ /* 0x0003e80000100800 */
[----:B-1----:R-:W4:Y:S01]  /*a040*/  LDL.LU R22, [R1+0x644] ;  /* 0x0006440001167983 */ /* 0x002f220000300800 */
[----:B------:R-:W-:-:S02]  /*a050*/  IMAD R3, R3, UR10, RZ ;  /* 0x0000000a03037c24 */ /* 0x000fc4000f8e02ff */
[----:B------:R-:W-:-:S03]  /*a060*/  IMAD R7, R7, UR10, RZ ;  /* 0x0000000a07077c24 */ /* 0x000fc6000f8e02ff */
[----:B------:R1:W-:Y:S04]  /*a070*/  STL [R1+0x604], R3 ;  /* 0x0006040301007387 */ /* 0x0003e80000100800 */
[----:B-1----:R-:W4:Y:S04]  /*a080*/  LDL.LU R3, [R1+0x24] ;  /* 0x0000240001037983 */ /* 0x002f280000300800 */
[----:B------:R1:W-:Y:S04]  /*a090*/  STL [R1+0x608], R7 ;  /* 0x0006080701007387 */ /* 0x0003e80000100800 */
[----:B-1----:R-:W4:Y:S01]  /*a0a0*/  LDL.LU R7, [R1+0x20] ;  /* 0x0000200001077983 */ /* 0x002f220000300800 */
[----:B--2---:R-:W-:-:S02]  /*a0b0*/  IMAD R24, R24, UR10, RZ ;  /* 0x0000000a18187c24 */ /* 0x004fc4000f8e02ff */
[----:B---3--:R-:W-:Y:S02]  /*a0c0*/  IMAD R23, R23, UR10, RZ ;  /* 0x0000000a17177c24 */ /* 0x008fe4000f8e02ff */
[----:B----4-:R-:W-:-:S05]  /*a0d0*/  IMAD R22, R22, UR10, RZ ;  /* 0x0000000a16167c24 */ /* 0x010fca000f8e02ff */
[----:B------:R1:W-:Y:S04]  /*a0e0*/  STL [R1+0x60c], R22 ;  /* 0x00060c1601007387 */ /* 0x0003e80000100800 */
[----:B-1----:R-:W2:Y:S04]  /*a0f0*/  LDL.LU R22, [R1+0x1c] ;  /* 0x00001c0001167983 */ /* 0x002ea80000300800 */
[----:B------:R1:W-:Y:S04]  /*a100*/  STL [R1+0x610], R23 ;  /* 0x0006101701007387 */ /* 0x0003e80000100800 */
[----:B-1----:R-:W3:Y:S04]  /*a110*/  LDL.LU R23, [R1+0x4] ;  /* 0x0000040001177983 */ /* 0x002ee80000300800 */
[----:B------:R1:W-:Y:S04]  /*a120*/  STL [R1+0x614], R24 ;  /* 0x0006141801007387 */ /* 0x0003e80000100800 */
[----:B-1----:R-:W4:Y:S01]  /*a130*/  LDL.LU R24, [R1] ;  /* 0x0000000001187983 */ /* 0x002f220000300800 */
[----:B------:R-:W-:-:S02]  /*a140*/  IMAD R25, R25, UR10, RZ ;  /* 0x0000000a19197c24 */ /* 0x000fc4000f8e02ff */
[----:B------:R-:W-:Y:S02]  /*a150*/  IMAD R26, R26, UR10, RZ ;  /* 0x0000000a1a1a7c24 */ /* 0x000fe4000f8e02ff */
[----:B------:R-:W-:Y:S02]  /*a160*/  IMAD R27, R27, UR10, RZ ;  /* 0x0000000a1b1b7c24 */ /* 0x000fe4000f8e02ff */
[----:B------:R-:W-:Y:S01]  /*a170*/  IMAD R28, R28, UR10, RZ ;  /* 0x0000000a1c1c7c24 */ /* 0x000fe2000f8e02ff */
[----:B------:R-:W-:Y:S01]  /*a180*/  STL [R1+0x618], R25 ;  /* 0x0006181901007387 */ /* 0x000fe20000100800 */
[----:B------:R-:W-:Y:S02]  /*a190*/  IMAD R29, R29, UR10, RZ ;  /* 0x0000000a1d1d7c24 */ /* 0x000fe4000f8e02ff */
[----:B------:R-:W-:Y:S01]  /*a1a0*/  IMAD R13, R13, UR10, RZ ;  /* 0x0000000a0d0d7c24 */ /* 0x000fe2000f8e02ff */
[----:B------:R-:W-:Y:S01]  /*a1b0*/  STL [R1+0x61c], R26 ;  /* 0x00061c1a01007387 */ /* 0x000fe20000100800 */
[----:B------:R-:W-:-:S02]  /*a1c0*/  IMAD R12, R12, UR10, RZ ;  /* 0x0000000a0c0c7c24 */ /* 0x000fc4000f8e02ff */
[----:B------:R-:W-:Y:S01]  /*a1d0*/  IMAD R11, R11, UR10, RZ ;  /* 0x0000000a0b0b7c24 */ /* 0x000fe2000f8e02ff */
[----:B------:R-:W-:Y:S01]  /*a1e0*/  STL [R1+0x620], R27 ;  /* 0x0006201b01007387 */ /* 0x000fe20000100800 */
[----:B------:R-:W-:Y:S02]  /*a1f0*/  IMAD R10, R10, UR10, RZ ;  /* 0x0000000a0a0a7c24 */ /* 0x000fe4000f8e02ff */
[----:B------:R-:W-:Y:S01]  /*a200*/  IMAD R9, R9, UR10, RZ ;  /* 0x0000000a09097c24 */ /* 0x000fe2000f8e02ff */
[----:B------:R-:W-:Y:S01]  /*a210*/  STL [R1+0x624], R28 ;  /* 0x0006241c01007387 */ /* 0x000fe20000100800 */
[----:B------:R-:W-:-:S03]  /*a220*/  IMAD R14, R14, UR10, RZ ;  /* 0x0000000a0e0e7c24 */ /* 0x000fc6000f8e02ff */
[----:B------:R-:W-:Y:S04]  /*a230*/  STL [R1+0x628], R29 ;  /* 0x0006281d01007387 */ /* 0x000fe80000100800 */
[----:B------:R-:W-:Y:S04]  /*a240*/  STL [R1+0x62c], R13 ;  /* 0x00062c0d01007387 */ /* 0x000fe80000100800 */
[----:B------:R1:W-:Y:S04]  /*a250*/  STL [R1+0x630], R12 ;  /* 0x0006300c01007387 */ /* 0x0003e80000100800 */
[----:B------:R0:W-:Y:S04]  /*a260*/  STL [R1+0x634], R11 ;  /* 0x0006340b01007387 */ /* 0x0001e80000100800 */
[----:B------:R0:W-:Y:S01]  /*a270*/  STL [R1+0x638], R10 ;  /* 0x0006380a01007387 */ /* 0x0001e20000100800 */
[----:B-1----:R-:W-:-:S03]  /*a280*/  LEA R12, P3, R16, R4, 0x1 ;  /* 0x00000004100c7211 */ /* 0x002fc600078608ff */
[----:B------:R-:W-:Y:S01]  /*a290*/  STL [R1+0x63c], R9 ;  /* 0x00063c0901007387 */ /* 0x000fe20000100800 */
[----:B0-----:R-:W-:-:S03]  /*a2a0*/  LEA R11, P2, R20, R4, 0x1 ;  /* 0x00000004140b7211 */ /* 0x001fc600078408ff */
[----:B------:R0:W-:Y:S01]  /*a2b0*/  STL [R1+0x640], R14 ;  /* 0x0006400e01007387 */ /* 0x0001e20000100800 */
[----:B------:R-:W-:-:S03]  /*a2c0*/  LEA R10, P4, R18, R4, 0x1 ;  /* 0x00000004120a7211 */ /* 0x000fc600078808ff */
[----:B0-----:R-:W2:Y:S04]  /*a2d0*/  LDL.LU R14, [R1+0x2c] ;  /* 0x00002c00010e7983 */ /* 0x001ea80000300800 */
[----:B------:R-:W2:Y:S04]  /*a2e0*/  LDL.LU R9, [R1+0x34] ;  /* 0x0000340001097983 */ /* 0x000ea80000300800 */
[----:B------:R0:W-:Y:S04]  /*a2f0*/  STL [R1+0x5dc], R11 ;  /* 0x0005dc0b01007387 */ /* 0x0001e80000100800 */
[----:B------:R1:W-:Y:S01]  /*a300*/  STL [R1+0x3a0], R10 ;  /* 0x0003a00a01007387 */ /* 0x0003e20000100800 */
[----:B------:R-:W-:-:S02]  /*a310*/  LEA R13, P0, R2, R4, 0x1 ;  /* 0x00000004020d7211 */ /* 0x000fc400078008ff */
[-C--:B0-----:R-:W-:Y:S01]  /*a320*/  LEA R11, P6, R8, R4.reuse, 0x1 ;  /* 0x00000004080b7211 */ /* 0x081fe200078c08ff */
[----:B-1----:R-:W2:Y:S04]  /*a330*/  LDL.LU R10, [R1+0x38] ;  /* 0x00003800010a7983 */ /* 0x002ea80000300800 */
[----:B------:R0:W-:Y:S04]  /*a340*/  STL [R1+0x3a4], R12 ;  /* 0x0003a40c01007387 */ /* 0x0001e80000100800 */
[----:B------:R1:W-:Y:S01]  /*a350*/  STL [R1+0x5b4], R11 ;  /* 0x0005b40b01007387 */ /* 0x0003e20000100800 */
[----:B0-----:R-:W-:-:S03]  /*a360*/  LEA R12, P5, R6, R4, 0x1 ;  /* 0x00000004060c7211 */ /* 0x001fc600078a08ff */
[----:B-1----:R-:W2:Y:S04]  /*a370*/  LDL.LU R11, [R1+0x3c] ;  /* 0x00003c00010b7983 */ /* 0x002ea80000300800 */
[----:B------:R-:W-:Y:S04]  /*a380*/  STL [R1+0x5bc], R12 ;  /* 0x0005bc0c01007387 */ /* 0x000fe80000100800 */
[----:B------:R0:W-:Y:S02]  /*a390*/  STL [R1+0x5d4], R13 ;  /* 0x0005d40d01007387 */ /* 0x0001e40000100800 */
[----:B0-----:R-:W-:-:S02]  /*a3a0*/  LEA.HI.X.SX32 R13, R20, R5, 0x1, P2 ;  /* 0x00000005140d7211 */ /* 0x001fc400010f0eff */
[----:B------:R-:W2:Y:S01]  /*a3b0*/  LDL.LU R20, [R1+0x28] ;  /* 0x0000280001147983 */ /* 0x000ea20000300800 */
[----:B------:R-:W-:-:S05]  /*a3c0*/  LEA R12, P1, R0, R4, 0x1 ;  /* 0x00000004000c7211 */ /* 0x000fca00078208ff */
[----:B------:R0:W-:Y:S04]  /*a3d0*/  STL [R1+0x5d8], R12 ;  /* 0x0005d80c01007387 */ /* 0x0001e80000100800 */
[----:B0-----:R-:W2:Y:S04]  /*a3e0*/  LDL.LU R12, [R1+0x40] ;  /* 0x00004000010c7983 */ /* 0x001ea80000300800 */
[----:B------:R0:W-:Y:S01]  /*a3f0*/  STL [R1+0x39c], R13 ;  /* 0x00039c0d01007387 */ /* 0x0001e20000100800 */
[----:B------:R-:W-:-:S03]  /*a400*/  LEA.HI.X.SX32 R18, R18, R5, 0x1, P4 ;  /* 0x0000000512127211 */ /* 0x000fc600020f0eff */
[----:B0-----:R-:W2:Y:S01]  /*a410*/  LDL.LU R13, [R1+0x4c] ;  /* 0x00004c00010d7983 */ /* 0x001ea20000300800 */
[----:B------:R-:W-:Y:S02]  /*a420*/  LEA.HI.X.SX32 R8, R8, R5, 0x1, P6 ;  /* 0x0000000508087211 */ /* 0x000fe400030f0eff */
[----:B----4-:R-:W-:-:S05]  /*a430*/  LEA R25, P2, R24, R4, 0x1 ;  /* 0x0000000418197211 */ /* 0x010fca00078408ff */
[----:B------:R3:W-:Y:S04]  /*a440*/  STL [R1+0x3a8], R25 ;  /* 0x0003a81901007387 */ /* 0x0007e80000100800 */
[----:B------:R0:W-:Y:S04]  /*a450*/  STL [R1+0x398], R18 ;  /* 0x0003981201007387 */ /* 0x0001e80000100800 */
[----:B------:R-:W4:Y:S01]  /*a460*/  LDL.LU R29, [R1+0x50] ;  /* 0x00005000011d7983 */ /* 0x000f220000300800 */
[----:B---3--:R-:W-:Y:S02]  /*a470*/  LEA R25, P4, R23, R4, 0x1 ;  /* 0x0000000417197211 */ /* 0x008fe400078808ff */
[----:B0-----:R-:W-:-:S03]  /*a480*/  LEA.HI.X.SX32 R18, R16, R5, 0x1, P3 ;  /* 0x0000000510127211 */ /* 0x001fc600018f0eff */
[----:B------:R-:W-:Y:S04]  /*a490*/  STL [R1+0x3ac], R25 ;  /* 0x0003ac1901007387 */ /* 0x000fe80000100800 */
[----:B------:R-:W-:Y:S04]  /*a4a0*/  STL [R1+0x390], R18 ;  /* 0x0003901201007387 */ /* 0x000fe80000100800 */
[----:B------:R-:W3:Y:S01]  /*a4b0*/  LDL.LU R28, [R1+0x58] ;  /* 0x00005800011c7983 */ /* 0x000ee20000300800 */
[----:B--2---:R-:W-:-:S05]  /*a4c0*/  LEA R16, P3, R22, R4, 0x1 ;  /* 0x0000000416107211 */ /* 0x004fca00078608ff */
[----:B------:R0:W-:Y:S04]  /*a4d0*/  STL [R1+0x3b0], R16 ;  /* 0x0003b01001007387 */ /* 0x0001e80000100800 */
[----:B------:R1:W-:Y:S04]  /*a4e0*/  STL [R1+0x388], R8 ;  /* 0x0003880801007387 */ /* 0x0003e80000100800 */
[----:B------:R-:W2:Y:S01]  /*a4f0*/  LDL.LU R27, [R1+0x60] ;  /* 0x00006000011b7983 */ /* 0x000ea20000300800 */
[----:B0-----:R-:W-:Y:S02]  /*a500*/  LEA R16, P6, R7, R4, 0x1 ;  /* 0x0000000407107211 */ /* 0x001fe400078c08ff */
[----:B-1----:R-:W-:-:S03]  /*a510*/  LEA.HI.X.SX32 R8, R6, R5, 0x1, P5 ;  /* 0x0000000506087211 */ /* 0x002fc600028f0eff */
[----:B------:R-:W-:Y:S01]  /*a520*/  STL [R1+0x3b4], R16 ;  /* 0x0003b41001007387 */ /* 0x000fe20000100800 */
[----:B------:R-:W-:Y:S02]  /*a530*/  LEA R6, P5, R3, R4, 0x1 ;  /* 0x0000000403067211 */ /* 0x000fe400078a08ff */
[-C--:B------:R-:W-:Y:S01]  /*a540*/  LEA.HI.X.SX32 R2, R2, R5.reuse, 0x1, P0 ;  /* 0x0000000502027211 */ /* 0x080fe200000f0eff */
[----:B------:R-:W-:Y:S04]  /*a550*/  STL [R1+0x380], R8 ;  /* 0x0003800801007387 */ /* 0x000fe80000100800 */
[----:B------:R-:W2:Y:S04]  /*a560*/  LDL.LU R26, [R1+0x64] ;  /* 0x00006400011a7983 */ /* 0x000ea80000300800 */
[----:B------:R-:W-:Y:S04]  /*a570*/  STL [R1+0x3b8], R6 ;  /* 0x0003b80601007387 */ /* 0x000fe80000100800 */
[----:B------:R0:W-:Y:S04]  /*a580*/  STL [R1+0x378], R2 ;  /* 0x0003780201007387 */ /* 0x0001e80000100800 */
[----:B------:R-:W2:Y:S01]  /*a590*/  LDL.LU R25, [R1+0x74] ;  /* 0x0000740001197983 */ /* 0x000ea20000300800 */
[----:B0-----:R-:W-:-:S02]  /*a5a0*/  LEA.HI.X.SX32 R2, R0, R5, 0x1, P1 ;  /* 0x0000000500027211 */ /* 0x001fc400008f0eff */
[-C--:B------:R-:W-:Y:S02]  /*a5b0*/  LEA R0, P1, R14, R4.reuse, 0x1 ;  /* 0x000000040e007211 */ /* 0x080fe400078208ff */
[----:B------:R-:W-:-:S05]  /*a5c0*/  LEA R6, P0, R20, R4, 0x1 ;  /* 0x0000000414067211 */ /* 0x000fca00078008ff */
[----:B------:R-:W-:Y:S04]  /*a5d0*/  STL [R1+0x3bc], R6 ;  /* 0x0003bc0601007387 */ /* 0x000fe80000100800 */
[----:B------:R0:W-:Y:S02]  /*a5e0*/  STL [R1+0x370], R2 ;  /* 0x0003700201007387 */ /* 0x0001e40000100800 */
[----:B0-----:R-:W-:Y:S02]  /*a5f0*/  LEA.HI.X.SX32 R2, R24, R5, 0x1, P2 ;  /* 0x0000000518027211 */ /* 0x001fe400010f0eff */
[----:B------:R-:W2:Y:S04]  /*a600*/  LDL.LU R24, [R1+0xa4] ;  /* 0x0000a40001187983 */ /* 0x000ea80000300800 */
[----:B------:R0:W-:Y:S04]  /*a610*/  STL [R1+0x3c0], R0 ;  /* 0x0003c00001007387 */ /* 0x0001e80000100800 */
[----:B------:R1:W-:Y:S01]  /*a620*/  STL [R1+0x368], R2 ;  /* 0x0003680201007387 */ /* 0x0003e20000100800 */
[----:B0-----:R-:W-:-:S02]  /*a630*/  LEA R0, P2, R9, R4, 0x1 ;  /* 0x0000000409007211 */ /* 0x001fc400078408ff */
[----:B-1----:R-:W-:Y:S02]  /*a640*/  LEA.HI.X.SX32 R2, R23, R5, 0x1, P4 ;  /* 0x0000000517027211 */ /* 0x002fe400020f0eff */
[----:B------:R-:W2:Y:S04]  /*a650*/  LDL.LU R23, [R1+0xa8] ;  /* 0x0000a80001177983 */ /* 0x000ea80000300800 */
[----:B------:R0:W-:Y:S04]  /*a660*/  STL [R1+0x3c4], R0 ;  /* 0x0003c40001007387 */ /* 0x0001e80000100800 */
[----:B------:R1:W-:Y:S01]  /*a670*/  STL [R1+0x360], R2 ;  /* 0x0003600201007387 */ /* 0x0003e20000100800 */
[----:B0-----:R-:W-:-:S02]  /*a680*/  LEA R0, P4, R10, R4, 0x1 ;  /* 0x000000040a007211 */ /* 0x001fc400078808ff */
[-C--:B-1----:R-:W-:Y:S02]  /*a690*/  LEA.HI.X.SX32 R2, R22, R5.reuse, 0x1, P3 ;  /* 0x0000000516027211 */ /* 0x082fe400018f0eff */
[----:B------:R-:W2:Y:S04]  /*a6a0*/  LDL.LU R22, [R1+0xac] ;  /* 0x0000ac0001167983 */ /* 0x000ea80000300800 */
[----:B------:R-:W-:Y:S04]  /*a6b0*/  STL [R1+0x3c8], R0 ;  /* 0x0003c80001007387 */ /* 0x000fe80000100800 */
[----:B------:R0:W-:Y:S02]  /*a6c0*/  STL [R1+0x358], R2 ;  /* 0x0003580201007387 */ /* 0x0001e40000100800 */
[----:B0-----:R-:W-:-:S02]  /*a6d0*/  LEA.HI.X.SX32 R2, R7, R5, 0x1, P6 ;  /* 0x0000000507027211 */ /* 0x001fc400030f0eff */
[----:B------:R-:W2:Y:S01]  /*a6e0*/  LDL.LU R7, [R1+0xb0] ;  /* 0x0000b00001077983 */ /* 0x000ea20000300800 */
[----:B------:R-:W-:-:S05]  /*a6f0*/  LEA R0, P3, R11, R4, 0x1 ;  /* 0x000000040b007211 */ /* 0x000fca00078608ff */
[----:B------:R-:W-:Y:S04]  /*a700*/  STL [R1+0x3cc], R0 ;  /* 0x0003cc0001007387 */ /* 0x000fe80000100800 */
[----:B------:R0:W-:Y:S02]  /*a710*/  STL [R1+0x350], R2 ;  /* 0x0003500201007387 */ /* 0x0001e40000100800 */
[----:B0-----:R-:W-:Y:S02]  /*a720*/  LEA.HI.X.SX32 R2, R3, R5, 0x1, P5 ;  /* 0x0000000503027211 */ /* 0x001fe400028f0eff */
        /* <DEDUP_REMOVED lines=11> */
[----:B----4-:R-:W-:-:S05]  /*a7e0*/  LEA R0, P0, R29, R4, 0x1 ;  /* 0x000000041d007211 */ /* 0x010fca00078008ff */
[----:B------:R3:W-:Y:S04]  /*a7f0*/  STL [R1+0x3d8], R0 ;  /* 0x0003d80001007387 */ /* 0x0007e80000100800 */
[----:B------:R0:W-:Y:S01]  /*a800*/  STL [R1+0x338], R2 ;  /* 0x0003380201007387 */ /* 0x0001e20000100800 */
[----:B---3--:R-:W-:Y:S02]  /*a810*/  LEA R0, P1, R28, R4, 0x1 ;  /* 0x000000041c007211 */ /* 0x008fe400078208ff */
[-C--:B0-----:R-:W-:Y:S02]  /*a820*/  LEA.HI.X.SX32 R2, R9, R5.reuse, 0x1, P2 ;  /* 0x0000000509027211 */ /* 0x081fe400010f0eff */
[----:B------:R-:W3:Y:S04]  /*a830*/  LDL.LU R9, [R1+0xc0] ;  /* 0x0000c00001097983 */ /* 0x000ee80000300800 */
[----:B------:R-:W-:Y:S04]  /*a840*/  STL [R1+0x3dc], R0 ;  /* 0x0003dc0001007387 */ /* 0x000fe80000100800 */
[----:B------:R0:W-:Y:S02]  /*a850*/  STL [R1+0x330], R2 ;  /* 0x0003300201007387 */ /* 0x0001e40000100800 */
[----:B0-----:R-:W-:-:S02]  /*a860*/  LEA.HI.X.SX32 R2, R10, R5, 0x1, P4 ;  /* 0x000000050a027211 */ /* 0x001fc400020f0eff */
[----:B------:R-:W4:Y:S01]  /*a870*/  LDL.LU R10, [R1+0xc4] ;  /* 0x0000c400010a7983 */ /* 0x000f220000300800 */
[----:B--2---:R-:W-:-:S05]  /*a880*/  LEA R0, P2, R27, R4, 0x1 ;  /* 0x000000041b007211 */ /* 0x004fca00078408ff */
[----:B------:R-:W-:Y:S04]  /*a890*/  STL [R1+0x3e0], R0 ;  /* 0x0003e00001007387 */ /* 0x000fe80000100800 */
[----:B------:R0:W-:Y:S02]  /*a8a0*/  STL [R1+0x328], R2 ;  /* 0x0003280201007387 */ /* 0x0001e40000100800 */
[----:B0-----:R-:W-:Y:S02]  /*a8b0*/  LEA.HI.X.SX32 R2, R11, R5, 0x1, P3 ;  /* 0x000000050b027211 */ /* 0x001fe400018f0eff */
[----:B------:R-:W2:Y:S01]  /*a8c0*/  LDL.LU R11, [R1+0xcc] ;  /* 0x0000cc00010b7983 */ /* 0x000ea20000300800 */
[----:B------:R-:W-:-:S05]  /*a8d0*/  LEA R0, P4, R26, R4, 0x1 ;  /* 0x000000041a007211 */ /* 0x000fca00078808ff */
[----:B------:R0:W-:Y:S04]  /*a8e0*/  STL [R1+0x3e4], R0 ;  /* 0x0003e40001007387 */ /* 0x0001e80000100800 */
[----:B------:R1:W-:Y:S01]  /*a8f0*/  STL [R1+0x320], R2 ;  /* 0x0003200201007387 */ /* 0x0003e20000100800 */
[----:B0-----:R-:W-:Y:S02]  /*a900*/  LEA R0, P3, R25, R4, 0x1 ;  /* 0x0000000419007211 */ /* 0x001fe400078608ff */
        /* <DEDUP_REMOVED lines=41> */
[----:B---3--:R-:W-:-:S05]  /*aba0*/  LEA R0, P6, R9, R4, 0x1 ;  /* 0x0000000409007211 */ /* 0x008fca00078c08ff */
[----:B------:R-:W-:Y:S04]  /*abb0*/  STL [R1+0x408], R0 ;  /* 0x0004080001007387 */ /* 0x000fe80000100800 */
[----:B------:R0:W-:Y:S02]  /*abc0*/  STL [R1+0x2d8], R2 ;  /* 0x0002d80201007387 */ /* 0x0001e40000100800 */
[-C--:B0-----:R-:W-:Y:S02]  /*abd0*/  LEA.HI.X.SX32 R2, R22, R5.reuse, 0x1, P0 ;  /* 0x0000000516027211 */ /* 0x081fe400000f0eff */
[----:B----4-:R-:W-:Y:S01]  /*abe0*/  LEA R0, P5, R10, R4, 0x1 ;  /* 0x000000040a007211 */ /* 0x010fe200078a08ff */
        /* <DEDUP_REMOVED lines=12> */
[----:B------:R1:W-:Y:S04]  /*acb0*/  STL [R1+0x2c0], R2 ;  /* 0x0002c00201007387 */ /* 0x0003e80000100800 */
[----:B------:R-:W2:Y:S01]  /*acc0*/  LDL.LU R18, [R1+0x120] ;  /* 0x0001200001127983 */ /* 0x000ea20000300800 */
[----:B0-----:R-:W-:Y:S02]  /*acd0*/  LEA R0, P2, R13, R4, 0x1 ;  /* 0x000000040d007211 */ /* 0x001fe400078408ff */
[----:B-1----:R-:W-:-:S03]  /*ace0*/  LEA.HI.X.SX32 R2, R20, R5, 0x1, P4 ;  /* 0x0000000514027211 */ /* 0x002fc600020f0eff */
[----:B------:R-:W-:Y:S04]  /*acf0*/  STL [R1+0x418], R0 ;  /* 0x0004180001007387 */ /* 0x000fe80000100800 */
[----:B------:R0:W-:Y:S04]  /*ad00*/  STL [R1+0x2b8], R2 ;  /* 0x0002b80201007387 */ /* 0x0001e80000100800 */
[----:B------:R-:W2:Y:S01]  /*ad10*/  LDL.LU R20, [R1+0x124] ;  /* 0x0001240001147983 */ /* 0x000ea20000300800 */
[----:B0-----:R-:W-:Y:S02]  /*ad20*/  LEA.HI.X.SX32 R2, R14, R5, 0x1, P3 ;  /* 0x000000050e027211 */ /* 0x001fe400018f0eff */
[----:B------:R-:W-:-:S05]  /*ad30*/  LEA R0, P4, R29, R4, 0x1 ;  /* 0x000000041d007211 */ /* 0x000fca00078808ff */
        /* <DEDUP_REMOVED lines=34> */
[----:B---3--:R-:W-:-:S05]  /*af60*/  LEA R0, P4, R22, R4, 0x1 ;  /* 0x0000000416007211 */ /* 0x008fca00078808ff */
[----:B------:R-:W-:Y:S04]  /*af70*/  STL [R1+0x438], R0 ;  /* 0x0004380001007387 */ /* 0x000fe80000100800 */
[----:B------:R0:W-:Y:S04]  /*af80*/  STL [R1+0x278], R2 ;  /* 0x0002780201007387 */ /* 0x0001e80000100800 */
[----:B------:R-:W3:Y:S01]  /*af90*/  LDL.LU R28, [R1+0x15c] ;  /* 0x00015c00011c7983 */ /* 0x000ee20000300800 */
[----:B0-----:R-:W-:Y:S02]  /*afa0*/  LEA.HI.X.SX32 R2, R27, R5, 0x1, P6 ;  /* 0x000000051b027211 */ /* 0x001fe400030f0eff */
[----:B----4-:R-:W-:-:S05]  /*afb0*/  LEA R0, P3, R7, R4, 0x1 ;  /* 0x0000000407007211 */ /* 0x010fca00078608ff */
[----:B------:R-:W-:Y:S04]  /*afc0*/  STL [R1+0x43c], R0 ;  /* 0x00043c0001007387 */ /* 0x000fe80000100800 */
[----:B------:R0:W-:Y:S04]  /*afd0*/  STL [R1+0x270], R2 ;  /* 0x0002700201007387 */ /* 0x0001e80000100800 */
[----:B------:R-:W4:Y:S01]  /*afe0*/  LDL.LU R27, [R1+0x160] ;  /* 0x00016000011b7983 */ /* 0x000f220000300800 */
[----:B0-----:R-:W-:Y:S02]  /*aff0*/  LEA.HI.X.SX32 R2, R26, R5, 0x1, P5 ;  /* 0x000000051a027211 */ /* 0x001fe400028f0eff */
[----:B--2---:R-:W-:-:S05]  /*b000*/  LEA R0, P6, R3, R4, 0x1 ;  /* 0x0000000403007211 */ /* 0x004fca00078c08ff */
[----:B------:R0:W-:Y:S04]  /*b010*/  STL [R1+0x440], R0 ;  /* 0x0004400001007387 */ /* 0x0001e80000100800 */
[----:B------:R1:W-:Y:S04]  /*b020*/  STL [R1+0x268], R2 ;  /* 0x0002680201007387 */ /* 0x0003e80000100800 */
[----:B------:R-:W2:Y:S01]  /*b030*/  LDL.LU R26, [R1+0x168] ;  /* 0x00016800011a7983 */ /* 0x000ea20000300800 */
[----:B0-----:R-:W-:Y:S02]  /*b040*/  LEA R0, P5, R18, R4, 0x1 ;  /* 0x0000000412007211 */ /* 0x001fe400078a08ff */
[----:B-1----:R-:W-:-:S03]  /*b050*/  LEA.HI.X.SX32 R2, R25, R5, 0x1, P0 ;  /* 0x0000000519027211 */ /* 0x002fc600000f0eff */
        /* <DEDUP_REMOVED lines=10> */
[----:B------:R0:W-:Y:S04]  /*b100*/  STL [R1+0x44c], R0 ;  /* 0x00044c0001007387 */ /* 0x0001e80000100800 */
[----:B------:R1:W-:Y:S04]  /*b110*/  STL [R1+0x250], R2 ;  /* 0x0002500201007387 */ /* 0x0003e80000100800 */
[----:B------:R-:W2:Y:S01]  /*b120*/  LDL.LU R23, [R1+0x178] ;  /* 0x0001780001177983 */ /* 0x000ea20000300800 */
[----:B0-----:R-:W-:Y:S02]  /*b130*/  LEA R0, P2, R9, R4, 0x1 ;  /* 0x0000000409007211 */ /* 0x001fe400078408ff */
[----:B-1----:R-:W-:-:S03]  /*b140*/  LEA.HI.X.SX32 R2, R22, R5, 0x1, P4 ;  /* 0x0000000516027211 */ /* 0x002fc600020f0eff */
[----:B------:R0:W-:Y:S04]  /*b150*/  STL [R1+0x450], R0 ;  /* 0x0004500001007387 */ /* 0x0001e80000100800 */
[----:B------:R-:W2:Y:S04]  /*b160*/  LDL.LU R22, [R1+0x17c] ;  /* 0x00017c0001167983 */ /* 0x000ea80000300800 */
[----:B------:R1:W-:Y:S01]  /*b170*/  STL [R1+0x248], R2 ;  /* 0x0002480201007387 */ /* 0x0003e20000100800 */
        /* <DEDUP_REMOVED lines=13> */
[----:B------:R-:W2:Y:S01]  /*b250*/  LDL.LU R18, [R1+0x194] ;  /* 0x0001940001127983 */ /* 0x000ea20000300800 */
[----:B------:R-:W-:-:S03]  /*b260*/  LEA.HI.X.SX32 R6, R20, R5, 0x1, P0 ;  /* 0x0000000514067211 */ /* 0x000fc600000f0eff */
[----:B------:R-:W-:Y:S01]  /*b270*/  STL [R1+0x230], R2 ;  /* 0x0002300201007387 */ /* 0x000fe20000100800 */
[----:B0-----:R-:W-:-:S05]  /*b280*/  LEA R0, P5, R13, R4, 0x1 ;  /* 0x000000040d007211 */ /* 0x001fca00078a08ff */
[----:B------:R0:W-:Y:S04]  /*b290*/  STL [R1+0x460], R0 ;  /* 0x0004600001007387 */ /* 0x0001e80000100800 */
[----:B------:R-:W-:Y:S04]  /*b2a0*/  STL [R1+0x228], R6 ;  /* 0x0002280601007387 */ /* 0x000fe80000100800 */
        /* <DEDUP_REMOVED lines=24> */
[----:B------:R-:W-:Y:S01]  /*b430*/  STL [R1+0x200], R0 ;  /* 0x0002000001007387 */ /* 0x000fe20000100800 */
[----:B------:R-:W-:Y:S02]  /*b440*/  LEA R6, P6, R24, R4, 0x1 ;  /* 0x0000000418067211 */ /* 0x000fe400078c08ff */
[----:B0-----:R-:W-:-:S03]  /*b450*/  LEA.HI.X.SX32 R2, R13, R5, 0x1, P5 ;  /* 0x000000050d027211 */ /* 0x001fc600028f0eff */
[----:B------:R-:W-:Y:S04]  /*b460*/  STL [R1+0x478], R6 ;  /* 0x0004780601007387 */ /* 0x000fe80000100800 */
[----:B------:R-:W2:Y:S04]  /*b470*/  LDL.LU R12, [R1+0x164] ;  /* 0x00016400010c7983 */ /* 0x000ea80000300800 */
[----:B------:R0:W-:Y:S02]  /*b480*/  STL [R1+0x1f8], R2 ;  /* 0x0001f80201007387 */ /* 0x0001e40000100800 */
[----:B0-----:R-:W-:-:S02]  /*b490*/  LEA.HI.X.SX32 R2, R29, R5, 0x1, P0 ;  /* 0x000000051d027211 */ /* 0x001fc400000f0eff */
[----:B------:R-:W-:-:S05]  /*b4a0*/  LEA R0, P5, R23, R4, 0x1 ;  /* 0x0000000417007211 */ /* 0x000fca00078a08ff */
[----:B------:R0:W-:Y:S04]  /*b4b0*/  STL [R1+0x47c], R0 ;  /* 0x00047c0001007387 */ /* 0x0001e80000100800 */
[----:B------:R-:W2:Y:S04]  /*b4c0*/  LDL.LU R13, [R1+0x154] ;  /* 0x00015400010d7983 */ /* 0x000ea80000300800 */
[----:B------:R1:W-:Y:S01]  /*b4d0*/  STL [R1+0x1f0], R2 ;  /* 0x0001f00201007387 */ /* 0x0003e20000100800 */
[----:B0-----:R-:W-:-:S05]  /*b4e0*/  LEA R0, P0, R22, R4, 0x1 ;  /* 0x0000000416007211 */ /* 0x001fca00078008ff */
[----:B------:R0:W-:Y:S04]  /*b4f0*/  STL [R1+0x480], R0 ;  /* 0x0004800001007387 */ /* 0x0001e80000100800 */
[----:B------:R-:W2:Y:S01]  /*b500*/  LDL.LU R29, [R1+0x150] ;  /* 0x00015000011d7983 */ /* 0x000ea20000300800 */
[----:B-1----:R-:W-:-:S05]  /*b510*/  LEA.HI.X.SX32 R2, R28, R5, 0x1, P1 ;  /* 0x000000051c027211 */ /* 0x002fca00008f0eff */
[----:B------:R1:W-:Y:S01]  /*b520*/  STL [R1+0x1e8], R2 ;  /* 0x0001e80201007387 */ /* 0x0003e20000100800 */
[----:B0-----:R-:W-:Y:S02]  /*b530*/  LEA R0, P1, R7, R4, 0x1 ;  /* 0x0000000407007211 */ /* 0x001fe400078208ff */
[----:B-1----:R-:W-:-:S03]  /*b540*/  LEA.HI.X.SX32 R2, R27, R5, 0x1, P2 ;  /* 0x000000051b027211 */ /* 0x002fc600010f0eff */
        /* <DEDUP_REMOVED lines=8> */
[----:B0-----:R-:W-:-:S05]  /*b5d0*/  LEA R0, P4, R18, R4, 0x1 ;  /* 0x0000000412007211 */ /* 0x001fca00078808ff */
[----:B------:R-:W-:Y:S04]  /*b5e0*/  STL [R1+0x48c], R0 ;  /* 0x00048c0001007387 */ /* 0x000fe80000100800 */
[----:B------:R-:W2:Y:S01]  /*b5f0*/  LDL.LU R26, [R1+0x138] ;  /* 0x00013800011a7983 */ /* 0x000ea20000300800 */
[----:B-1----:R-:W-:-:S05]  /*b600*/  LEA.HI.X.SX32 R2, R25, R5, 0x1, P3 ;  /* 0x0000000519027211 */ /* 0x002fca00018f0eff */
        /* <DEDUP_REMOVED lines=14> */
[----:B------:R4:W-:Y:S04]  /*b6f0*/  STL [R1+0x498], R0 ;  /* 0x0004980001007387 */ /* 0x0009e80000100800 */
[----:B------:R-:W3:Y:S04]  /*b700*/  LDL.LU R22, [R1+0xf8] ;  /* 0x0000f80001167983 */ /* 0x000ee80000300800 */
[----:B------:R0:W-:Y:S01]  /*b710*/  STL [R1+0x1b8], R2 ;  /* 0x0001b80201007387 */ /* 0x0001e20000100800 */
[----:B----4-:R-:W-:Y:S02]  /*b720*/  LEA R0, P0, R10, R4, 0x1 ;  /* 0x000000040a007211 */ /* 0x010fe400078008ff */
[----:B0-----:R-:W-:-:S03]  /*b730*/  LEA.HI.X.SX32 R2, R7, R5, 0x1, P1 ;  /* 0x0000000507027211 */ /* 0x001fc600008f0eff */
[----:B------:R2:W-:Y:S04]  /*b740*/  STL [R1+0x49c], R0 ;  /* 0x00049c0001007387 */ /* 0x0005e80000100800 */
[----:B------:R-:W4:Y:S04]  /*b750*/  LDL.LU R7, [R1+0xf4] ;  /* 0x0000f40001077983 */ /* 0x000f280000300800 */
[----:B------:R0:W-:Y:S01]  /*b760*/  STL [R1+0x1b4], R2 ;  /* 0x0001b40201007387 */ /* 0x0001e20000100800 */
[----:B--2---:R-:W-:Y:S02]  /*b770*/  LEA R0, P1, R11, R4, 0x1 ;  /* 0x000000040b007211 */ /* 0x004fe400078208ff */
[----:B0-----:R-:W-:-:S03]  /*b780*/  LEA.HI.X.SX32 R2, R3, R5, 0x1, P2 ;  /* 0x0000000503027211 */ /* 0x001fc600010f0eff */
[----:B------:R-:W-:Y:S04]  /*b790*/  STL [R1+0x4a0], R0 ;  /* 0x0004a00001007387 */ /* 0x000fe80000100800 */
[----:B------:R-:W2:Y:S04]  /*b7a0*/  LDL.LU R3, [R1+0xf0] ;  /* 0x0000f00001037983 */ /* 0x000ea80000300800 */
[----:B------:R0:W-:Y:S04]  /*b7b0*/  STL [R1+0x1bc], R2 ;  /* 0x0001bc0201007387 */ /* 0x0001e80000100800 */
[----:B------:R-:W2:Y:S01]  /*b7c0*/  LDL.LU R16, [R1+0xec] ;  /* 0x0000ec0001107983 */ /* 0x000ea20000300800 */
[----:B0-----:R-:W-:-:S02]  /*b7d0*/  LEA.HI.X.SX32 R2, R18, R5, 0x1, P4 ;  /* 0x0000000512027211 */ /* 0x001fc400020f0eff */
[----:B------:R-:W-:-:S05]  /*b7e0*/  LEA R0, P2, R12, R4, 0x1 ;  /* 0x000000040c007211 */ /* 0x000fca00078408ff */
[----:B------:R-:W-:Y:S04]  /*b7f0*/  STL [R1+0x4a4], R0 ;  /* 0x0004a40001007387 */ /* 0x000fe80000100800 */
[----:B------:R0:W-:Y:S04]  /*b800*/  STL [R1+0x1c4], R2 ;  /* 0x0001c40201007387 */ /* 0x0001e80000100800 */
[----:B------:R-:W2:Y:S01]  /*b810*/  LDL.LU R18, [R1+0xe8] ;  /* 0x0000e80001127983 */ /* 0x000ea20000300800 */
[-C--:B0-----:R-:W-:Y:S02]  /*b820*/  LEA.HI.X.SX32 R2, R20, R5.reuse, 0x1, P3 ;  /* 0x0000000514027211 */ /* 0x081fe400018f0eff */
[----:B------:R-:W-:-:S02]  /*b830*/  LEA.HI.X.SX32 R6, R14, R5, 0x1, P6 ;  /* 0x000000050e067211 */ /* 0x000fc400030f0eff */
[----:B------:R-:W-:-:S05]  /*b840*/  LEA R0, P4, R13, R4, 0x1 ;  /* 0x000000040d007211 */ /* 0x000fca00078808ff */
[----:B------:R0:W-:Y:S04]  /*b850*/  STL [R1+0x4a8], R0 ;  /* 0x0004a80001007387 */ /* 0x0001e80000100800 */
[----:B------:R-:W-:Y:S04]  /*b860*/  STL [R1+0x1cc], R2 ;  /* 0x0001cc0201007387 */ /* 0x000fe80000100800 */
[----:B------:R-:W2:Y:S01]  /*b870*/  LDL.LU R20, [R1+0xe4] ;  /* 0x0000e40001147983 */ /* 0x000ea20000300800 */
[----:B0-----:R-:W-:-:S05]  /*b880*/  LEA R0, P3, R29, R4, 0x1 ;  /* 0x000000041d007211 */ /* 0x001fca00078608ff */
[----:B------:R0:W-:Y:S04]  /*b890*/  STL [R1+0x4ac], R0 ;  /* 0x0004ac0001007387 */ /* 0x0001e80000100800 */
[----:B------:R1:W-:Y:S04]  /*b8a0*/  STL [R1+0x1d4], R6 ;  /* 0x0001d40601007387 */ /* 0x0003e80000100800 */
[----:B------:R-:W2:Y:S01]  /*b8b0*/  LDL.LU R14, [R1+0xc8] ;  /* 0x0000c800010e7983 */ /* 0x000ea20000300800 */
[----:B0-----:R-:W-:Y:S02]  /*b8c0*/  LEA.HI.X.SX32 R0, R9, R5, 0x1, P5 ;  /* 0x0000000509007211 */ /* 0x001fe400028f0eff */
[----:B------:R-:W-:-:S05]  /*b8d0*/  LEA R2, P6, R28, R4, 0x1 ;  /* 0x000000041c027211 */ /* 0x000fca00078c08ff */
[----:B------:R0:W-:Y:S04]  /*b8e0*/  STL [R1+0x4b0], R2 ;  /* 0x0004b00201007387 */ /* 0x0001e80000100800 */
[----:B------:R-:W-:Y:S01]  /*b8f0*/  STL [R1+0x1dc], R0 ;  /* 0x0001dc0001007387 */ /* 0x000fe20000100800 */
[----:B-1----:R-:W-:-:S05]  /*b900*/  LEA R6, P5, R27, R4, 0x1 ;  /* 0x000000041b067211 */ /* 0x002fca00078a08ff */
[----:B------:R1:W-:Y:S04]  /*b910*/  STL [R1+0x4b4], R6 ;  /* 0x0004b40601007387 */ /* 0x0003e80000100800 */
[----:B------:R-:W2:Y:S01]  /*b920*/  LDL.LU R9, [R1+0xa0] ;  /* 0x0000a00001097983 */ /* 0x000ea20000300800 */
[-C--:B0-----:R-:W-:Y:S02]  /*b930*/  LEA.HI.X.SX32 R2, R10, R5.reuse, 0x1, P0 ;  /* 0x000000050a027211 */ /* 0x081fe400000f0eff */
[----:B-1----:R-:W-:-:S03]  /*b940*/  LEA.HI.X.SX32 R6, R11, R5, 0x1, P1 ;  /* 0x000000050b067211 */ /* 0x002fc600008f0eff */
[----:B------:R0:W-:Y:S01]  /*b950*/  STL [R1+0x1e4], R2 ;  /* 0x0001e40201007387 */ /* 0x0001e20000100800 */
[----:B------:R-:W-:-:S05]  /*b960*/  LEA R0, P0, R26, R4, 0x1 ;  /* 0x000000041a007211 */ /* 0x000fca00078008ff */
[----:B------:R1:W-:Y:S04]  /*b970*/  STL [R1+0x4b8], R0 ;  /* 0x0004b80001007387 */ /* 0x0003e80000100800 */
[----:B------:R1:W-:Y:S04]  /*b980*/  STL [R1+0x1ec], R6 ;  /* 0x0001ec0601007387 */ /* 0x0003e80000100800 */
[----:B------:R-:W2:Y:S01]  /*b990*/  LDL.LU R10, [R1+0x9c] ;  /* 0x00009c00010a7983 */ /* 0x000ea20000300800 */
[----:B0-----:R-:W-:Y:S02]  /*b9a0*/  LEA R2, P1, R25, R4, 0x1 ;  /* 0x0000000419027211 */ /* 0x001fe400078208ff */
[----:B-1----:R-:W-:-:S03]  /*b9b0*/  LEA.HI.X.SX32 R0, R12, R5, 0x1, P2 ;  /* 0x000000050c007211 */ /* 0x002fc600010f0eff */
[----:B------:R0:W-:Y:S04]  /*b9c0*/  STL [R1+0x4bc], R2 ;  /* 0x0004bc0201007387 */ /* 0x0001e80000100800 */
[----:B------:R-:W-:Y:S01]  /*b9d0*/  STL [R1+0x1f4], R0 ;  /* 0x0001f40001007387 */ /* 0x000fe20000100800 */
[----:B------:R-:W-:-:S05]  /*b9e0*/  LEA R6, P2, R24, R4, 0x1 ;  /* 0x0000000418067211 */ /* 0x000fca00078408ff */
[----:B------:R1:W-:Y:S04]  /*b9f0*/  STL [R1+0x4c0], R6 ;  /* 0x0004c00601007387 */ /* 0x0003e80000100800 */
[----:B------:R-:W2:Y:S01]  /*ba00*/  LDL.LU R11, [R1+0x98] ;  /* 0x00009800010b7983 */ /* 0x000ea20000300800 */
[-C--:B0-----:R-:W-:Y:S02]  /*ba10*/  LEA.HI.X.SX32 R2, R13, R5.reuse, 0x1, P4 ;  /* 0x000000050d027211 */ /* 0x081fe400020f0eff */
[----:B-1----:R-:W-:-:S03]  /*ba20*/  LEA.HI.X.SX32 R6, R29, R5, 0x1, P3 ;  /* 0x000000051d067211 */ /* 0x002fc600018f0eff */
[----:B------:R-:W-:Y:S01]  /*ba30*/  STL [R1+0x1fc], R2 ;  /* 0x0001fc0201007387 */ /* 0x000fe20000100800 */
[----:B------:R-:W-:-:S05]  /*ba40*/  LEA R0, P4, R23, R4, 0x1 ;  /* 0x0000000417007211 */ /* 0x000fca00078808ff */
[----:B------:R0:W-:Y:S04]  /*ba50*/  STL [R1+0x4c4], R0 ;  /* 0x0004c40001007387 */ /* 0x0001e80000100800 */
[----:B------:R4:W-:Y:S04]  /*ba60*/  STL [R1+0x204], R6 ;  /* 0x0002040601007387 */ /* 0x0009e80000100800 */
[----:B------:R-:W2:Y:S01]  /*ba70*/  LDL.LU R12, [R1+0x94] ;  /* 0x00009400010c7983 */ /* 0x000ea20000300800 */
[----:B0-----:R-:W-:Y:S02]  /*ba80*/  LEA.HI.X.SX32 R0, R28, R5, 0x1, P6 ;  /* 0x000000051c007211 */ /* 0x001fe400030f0eff */
[----:B---3--:R-:W-:-:S05]  /*ba90*/  LEA R2, P3, R22, R4, 0x1 ;  /* 0x0000000416027211 */ /* 0x008fca00078608ff */
[----:B------:R0:W-:Y:S04]  /*baa0*/  STL [R1+0x4c8], R2 ;  /* 0x0004c80201007387 */ /* 0x0001e80000100800 */
[----:B------:R-:W-:Y:S01]  /*bab0*/  STL [R1+0x20c], R0 ;  /* 0x00020c0001007387 */ /* 0x000fe20000100800 */
[----:B----4-:R-:W-:-:S05]  /*bac0*/  LEA R6, P6, R7, R4, 0x1 ;  /* 0x0000000407067211 */ /* 0x010fca00078c08ff */
[----:B------:R1:W-:Y:S04]  /*bad0*/  STL [R1+0x4cc], R6 ;  /* 0x0004cc0601007387 */ /* 0x0003e80000100800 */
[----:B------:R-:W3:Y:S01]  /*bae0*/  LDL.LU R13, [R1+0x90] ;  /* 0x00009000010d7983 */ /* 0x000ee20000300800 */
[-C--:B0-----:R-:W-:Y:S02]  /*baf0*/  LEA.HI.X.SX32 R2, R27, R5.reuse, 0x1, P5 ;  /* 0x000000051b027211 */ /* 0x081fe400028f0eff */
[----:B-1----:R-:W-:-:S03]  /*bb00*/  LEA.HI.X.SX32 R6, R26, R5, 0x1, P0 ;  /* 0x000000051a067211 */ /* 0x002fc600000f0eff */
[----:B------:R0:W-:Y:S01]  /*bb10*/  STL [R1+0x214], R2 ;  /* 0x0002140201007387 */ /* 0x0001e20000100800 */
[----:B--2---:R-:W-:-:S05]  /*bb20*/  LEA R0, P5, R3, R4, 0x1 ;  /* 0x0000000403007211 */ /* 0x004fca00078a08ff */
[----:B------:R1:W-:Y:S04]  /*bb30*/  STL [R1+0x4d0], R0 ;  /* 0x0004d00001007387 */ /* 0x0003e80000100800 */
[----:B------:R2:W-:Y:S04]  /*bb40*/  STL [R1+0x21c], R6 ;  /* 0x00021c0601007387 */ /* 0x0005e80000100800 */
[----:B------:R-:W4:Y:S01]  /*bb50*/  LDL.LU R29, [R1+0x8c] ;  /* 0x00008c00011d7983 */ /* 0x000f220000300800 */
[----:B0-----:R-:W-:Y:S02]  /*bb60*/  LEA R2, P0, R16, R4, 0x1 ;  /* 0x0000000410027211 */ /* 0x001fe400078008ff */
[----:B-1----:R-:W-:-:S03]  /*bb70*/  LEA.HI.X.SX32 R0, R25, R5, 0x1, P1 ;  /* 0x0000000519007211 */ /* 0x002fc600008f0eff */
[----:B------:R0:W-:Y:S04]  /*bb80*/  STL [R1+0x4d4], R2 ;  /* 0x0004d40201007387 */ /* 0x0001e80000100800 */
[----:B------:R-:W-:Y:S01]  /*bb90*/  STL [R1+0x224], R0 ;  /* 0x0002240001007387 */ /* 0x000fe20000100800 */
[----:B--2---:R-:W-:Y:S02]  /*bba0*/  LEA R6, P1, R18, R4, 0x1 ;  /* 0x0000000412067211 */ /* 0x004fe400078208ff */
        /* <DEDUP_REMOVED lines=8> */
[----:B------:R1:W-:Y:S04]  /*bc30*/  STL [R1+0x234], R2 ;  /* 0x0002340201007387 */ /* 0x0003e80000100800 */
[----:B------:R-:W2:Y:S01]  /*bc40*/  LDL.LU R26, [R1+0x80] ;  /* 0x00008000011a7983 */ /* 0x000ea20000300800 */
[----:B0-----:R-:W-:-:S05]  /*bc50*/  LEA R0, P4, R14, R4, 0x1 ;  /* 0x000000040e007211 */ /* 0x001fca00078808ff */
[----:B------:R-:W-:Y:S01]  /*bc60*/  STL [R1+0x4e0], R0 ;  /* 0x0004e00001007387 */ /* 0x000fe20000100800 */
[----:B-1----:R-:W-:-:S03]  /*bc70*/  LEA.HI.X.SX32 R2, R22, R5, 0x1, P3 ;  /* 0x0000000516027211 */ /* 0x002fc600018f0eff */
[----:B------:R-:W2:Y:S04]  /*bc80*/  LDL.LU R25, [R1+0x7c] ;  /* 0x00007c0001197983 */ /* 0x000ea80000300800 */
[----:B------:R0:W-:Y:S04]  /*bc90*/  STL [R1+0x23c], R2 ;  /* 0x00023c0201007387 */ /* 0x0001e80000100800 */
[----:B------:R-:W2:Y:S01]  /*bca0*/  LDL.LU R24, [R1+0x78] ;  /* 0x0000780001187983 */ /* 0x000ea20000300800 */
[----:B0-----:R-:W-:Y:S02]  /*bcb0*/  LEA.HI.X.SX32 R2, R7, R5, 0x1, P6 ;  /* 0x0000000507027211 */ /* 0x001fe400030f0eff */
[----:B------:R-:W-:-:S05]  /*bcc0*/  LEA R0, P3, R9, R4, 0x1 ;  /* 0x0000000409007211 */ /* 0x000fca00078608ff */
[----:B------:R0:W-:Y:S04]  /*bcd0*/  STL [R1+0x4e4], R0 ;  /* 0x0004e40001007387 */ /* 0x0001e80000100800 */
[----:B------:R-:W2:Y:S04]  /*bce0*/  LDL.LU R23, [R1+0x70] ;  /* 0x0000700001177983 */ /* 0x000ea80000300800 */
[----:B------:R1:W-:Y:S04]  /*bcf0*/  STL [R1+0x244], R2 ;  /* 0x0002440201007387 */ /* 0x0003e80000100800 */
[----:B------:R-:W2:Y:S01]  /*bd00*/  LDL.LU R22, [R1+0x6c] ;  /* 0x00006c0001167983 */ /* 0x000ea20000300800 */
[----:B0-----:R-:W-:-:S02]  /*bd10*/  LEA R0, P6, R10, R4, 0x1 ;  /* 0x000000040a007211 */ /* 0x001fc400078c08ff */
[----:B-1----:R-:W-:-:S03]  /*bd20*/  LEA.HI.X.SX32 R2, R3, R5, 0x1, P5 ;  /* 0x0000000503027211 */ /* 0x002fc600028f0eff */
[----:B------:R0:W-:Y:S04]  /*bd30*/  STL [R1+0x4e8], R0 ;  /* 0x0004e80001007387 */ /* 0x0001e80000100800 */
[----:B------:R-:W2:Y:S04]  /*bd40*/  LDL.LU R7, [R1+0x68] ;  /* 0x0000680001077983 */ /* 0x000ea80000300800 */
[----:B------:R1:W-:Y:S04]  /*bd50*/  STL [R1+0x24c], R2 ;  /* 0x00024c0201007387 */ /* 0x0003e80000100800 */
[----:B------:R-:W2:Y:S01]  /*bd60*/  LDL.LU R3, [R1+0x5c] ;  /* 0x00005c0001037983 */ /* 0x000ea20000300800 */
[----:B0-----:R-:W-:-:S02]  /*bd70*/  LEA R0, P5, R11, R4, 0x1 ;  /* 0x000000040b007211 */ /* 0x001fc400078a08ff */
[----:B-1----:R-:W-:-:S03]  /*bd80*/  LEA.HI.X.SX32 R2, R16, R5, 0x1, P0 ;  /* 0x0000000510027211 */ /* 0x002fc600000f0eff */
[----:B------:R0:W-:Y:S04]  /*bd90*/  STL [R1+0x4ec], R0 ;  /* 0x0004ec0001007387 */ /* 0x0001e80000100800 */
[----:B0-----:R-:W2:Y:S04]  /*bda0*/  LDL.LU R0, [R1+0x54] ;  /* 0x0000540001007983 */ /* 0x001ea80000300800 */
[----:B------:R0:W-:Y:S01]  /*bdb0*/  STL [R1+0x254], R2 ;  /* 0x0002540201007387 */ /* 0x0001e20000100800 */
[----:B------:R-:W-:-:S03]  /*bdc0*/  LEA R6, P0, R12, R4, 0x1 ;  /* 0x000000040c067211 */ /* 0x000fc600078008ff */
[----:B0-----:R-:W2:Y:S01]  /*bdd0*/  LDL.LU R2, [R1+0x48] ;  /* 0x0000480001027983 */ /* 0x001ea20000300800 */
[----:B------:R-:W-:-:S03]  /*bde0*/  LEA.HI.X.SX32 R8, R18, R5, 0x1, P1 ;  /* 0x0000000512087211 */ /* 0x000fc600008f0eff */
[----:B------:R0:W-:Y:S04]  /*bdf0*/  STL [R1+0x4f0], R6 ;  /* 0x0004f00601007387 */ /* 0x0001e80000100800 */
[----:B0-----:R-:W2:Y:S04]  /*be00*/  LDL.LU R6, [R1+0x44] ;  /* 0x0000440001067983 */ /* 0x001ea80000300800 */
[----:B------:R0:W-:Y:S04]  /*be10*/  STL [R1+0x25c], R8 ;  /* 0x00025c0801007387 */ /* 0x0001e80000100800 */
[----:B0-----:R-:W2:Y:S01]  /*be20*/  LDL.LU R8, [R1+0x30] ;  /* 0x0000300001087983 */ /* 0x001ea20000300800 */
[----:B------:R-:W-:-:S02]  /*be30*/  LEA.HI.X.SX32 R18, R20, R5, 0x1, P2 ;  /* 0x0000000514127211 */ /* 0x000fc400010f0eff */
[----:B---3--:R-:W-:-:S05]  /*be40*/  LEA R16, P1, R13, R4, 0x1 ;  /* 0x000000040d107211 */ /* 0x008fca00078208ff */
[----:B------:R0:W-:Y:S04]  /*be50*/  STL [R1+0x4f4], R16 ;  /* 0x0004f41001007387 */ /* 0x0001e80000100800 */
[----:B0-----:R-:W3:Y:S04]  /*be60*/  LDL.LU R16, [R1+0x18] ;  /* 0x0000180001107983 */ /* 0x001ee80000300800 */
[----:B------:R0:W-:Y:S01]  /*be70*/  STL [R1+0x264], R18 ;  /* 0x0002641201007387 */ /* 0x0001e20000100800 */
[----:B----4-:R-:W-:-:S03]  /*be80*/  LEA R20, P2, R29, R4, 0x1 ;  /* 0x000000041d147211 */ /* 0x010fc600078408ff */
[----:B0-----:R-:W4:Y:S04]  /*be90*/  LDL.LU R18, [R1+0x14] ;  /* 0x0000140001127983 */ /* 0x001f280000300800 */
[----:B------:R0:W-:Y:S04]  /*bea0*/  STL [R1+0x4f8], R20 ;  /* 0x0004f81401007387 */ /* 0x0001e80000100800 */
[----:B0-----:R-:W3:Y:S01]  /*beb0*/  LDL.LU R20, [R1+0x10] ;  /* 0x0000100001147983 */ /* 0x001ee20000300800 */
[-C--:B------:R-:W-:Y:S02]  /*bec0*/  LEA.HI.X.SX32 R14, R14, R5.reuse, 0x1, P4 ;  /* 0x000000050e0e7211 */ /* 0x080fe400020f0eff */
[----:B------:R-:W-:-:S03]  /*bed0*/  LEA.HI.X.SX32 R9, R9, R5, 0x1, P3 ;  /* 0x0000000509097211 */ /* 0x000fc600018f0eff */
[----:B------:R2:W-:Y:S02]  /*bee0*/  STL [R1+0x26c], R14 ;  /* 0x00026c0e01007387 */ /* 0x0005e40000100800 */
[----:B--2---:R-:W-:-:S05]  /*bef0*/  LEA R14, P4, R28, R4, 0x1 ;  /* 0x000000041c0e7211 */ /* 0x004fca00078808ff */
[----:B------:R0:W-:Y:S01]  /*bf00*/  STL [R1+0x4fc], R14 ;  /* 0x0004fc0e01007387 */ /* 0x0001e20000100800 */
[----:B------:R-:W-:-:S03]  /*bf10*/  LEA.HI.X.SX32 R10, R10, R5, 0x1, P6 ;  /* 0x000000050a0a7211 */ /* 0x000fc600030f0eff */
[----:B0-----:R-:W2:Y:S04]  /*bf20*/  LDL.LU R14, [R1+0x640] ;  /* 0x00064000010e7983 */ /* 0x001ea80000300800 */
[----:B------:R0:W-:Y:S01]  /*bf30*/  STL [R1+0x274], R9 ;  /* 0x0002740901007387 */ /* 0x0001e20000100800 */
[----:B------:R-:W-:Y:S02]  /*bf40*/  LEA.HI.X.SX32 R11, R11, R5, 0x1, P5 ;  /* 0x000000050b0b7211 */ /* 0x000fe400028f0eff */
[----:B0-----:R-:W-:-:S05]  /*bf50*/  LEA R9, P3, R27, R4, 0x1 ;  /* 0x000000041b097211 */ /* 0x001fca00078608ff */
[----:B------:R0:W-:Y:S04]  /*bf60*/  STL [R1+0x500], R9 ;  /* 0x0005000901007387 */ /* 0x0001e80000100800 */
[----:B0-----:R-:W2:Y:S04]  /*bf70*/  LDL.LU R9, [R1+0x63c] ;  /* 0x00063c0001097983 */ /* 0x001ea80000300800 */
[----:B------:R0:W-:Y:S02]  /*bf80*/  STL [R1+0x27c], R10 ;  /* 0x00027c0a01007387 */ /* 0x0001e40000100800 */
[----:B0-----:R-:W-:-:S05]  /*bf90*/  LEA R10, P6, R26, R4, 0x1 ;  /* 0x000000041a0a7211 */ /* 0x001fca00078c08ff */
[----:B------:R0:W-:Y:S01]  /*bfa0*/  STL [R1+0x504], R10 ;  /* 0x0005040a01007387 */ /* 0x0001e20000100800 */
[----:B------:R-:W-:-:S03]  /*bfb0*/  LEA.HI.X.SX32 R12, R12, R5, 0x1, P0 ;  /* 0x000000050c0c7211 */ /* 0x000fc600000f0eff */
        /* <DEDUP_REMOVED lines=52> */
[----:B---3--:R-:W-:-:S05]  /*c300*/  LEA R22, P2, R16, R4, 0x1 ;  /* 0x0000000410167211 */ /* 0x008fca00078408ff */
[----:B------:R0:W-:Y:S01]  /*c310*/  STL [R1+0x530], R22 ;  /* 0x0005301601007387 */ /* 0x0001e20000100800 */
[----:B------:R-:W-:-:S03]  /*c320*/  LEA.HI.X.SX32 R3, R3, R5, 0x1, P3 ;  /* 0x0000000503037211 */ /* 0x000fc600018f0eff */
[----:B0-----:R-:W3:Y:S04]  /*c330*/  LDL.LU R22, [R1+0x60c] ;  /* 0x00060c0001167983 */ /* 0x001ee80000300800 */
[----:B------:R4:W-:Y:S02]  /*c340*/  STL [R1+0x2dc], R7 ;  /* 0x0002dc0701007387 */ /* 0x0009e40000100800 */
[----:B----4-:R-:W-:-:S05]  /*c350*/  LEA R7, P4, R18, R4, 0x1 ;  /* 0x0000000412077211 */ /* 0x010fca00078808ff */
[----:B------:R0:W-:Y:S04]  /*c360*/  STL [R1+0x534], R7 ;  /* 0x0005340701007387 */ /* 0x0001e80000100800 */
[----:B0-----:R-:W4:Y:S04]  /*c370*/  LDL.LU R7, [R1+0x608] ;  /* 0x0006080001077983 */ /* 0x001f280000300800 */
[----:B------:R0:W-:Y:S02]  /*c380*/  STL [R1+0x2e4], R3 ;  /* 0x0002e40301007387 */ /* 0x0001e40000100800 */
[----:B0-----:R-:W-:-:S05]  /*c390*/  LEA R3, P3, R20, R4, 0x1 ;  /* 0x0000000414037211 */ /* 0x001fca00078608ff */
[----:B------:R0:W-:Y:S04]  /*c3a0*/  STL [R1+0x538], R3 ;  /* 0x0005380301007387 */ /* 0x0001e80000100800 */
[----:B0-----:R-:W2:Y:S01]  /*c3b0*/  LDL.LU R3, [R1+0x604] ;  /* 0x0006040001037983 */ /* 0x001ea20000300800 */
[----:B------:R-:W-:-:S05]  /*c3c0*/  LEA.HI.X.SX32 R0, R0, R5, 0x1, P6 ;  /* 0x0000000500007211 */ /* 0x000fca00030f0eff */
[----:B------:R2:W-:Y:S01]  /*c3d0*/  STL [R1+0x2ec], R0 ;  /* 0x0002ec0001007387 */ /* 0x0005e20000100800 */
[----:B------:R-:W-:Y:S02]  /*c3e0*/  IMAD R15, R15, UR10, RZ ;  /* 0x0000000a0f0f7c24 */ /* 0x000fe4000f8e02ff */
[----:B------:R-:W-:Y:S02]  /*c3f0*/  IMAD R17, R17, UR10, RZ ;  /* 0x0000000a11117c24 */ /* 0x000fe4000f8e02ff */
[----:B------:R-:W-:Y:S02]  /*c400*/  IMAD R19, R19, UR10, RZ ;  /* 0x0000000a13137c24 */ /* 0x000fe4000f8e02ff */
[----:B------:R-:W-:Y:S01]  /*c410*/  IMAD R21, R21, UR10, RZ ;  /* 0x0000000a15157c24 */ /* 0x000fe2000f8e02ff */
[----:B------:R-:W-:Y:S01]  /*c420*/  USHF.R.S32.HI UR5, URZ, 0x1f, UR4 ;  /* 0x0000001fff057899 */ /* 0x000fe20008011404 */
[----:B------:R-:W0:Y:S03]  /*c430*/  LDCU UR10, c[0x0][0x3a8] ;  /* 0x00007500ff0a77ac */ /* 0x000e260008000800 */
[----:B------:R-:W-:-:S04]  /*c440*/  ULEA.HI UR5, UR5, UR4, URZ, 0x7 ;  /* 0x0000000405057291 */ /* 0x000fc8000f8f38ff */
[----:B------:R-:W-:Y:S01]  /*c450*/  USHF.R.S32.HI UR5, URZ, 0x7, UR5 ;  /* 0x00000007ff057899 */ /* 0x000fe20008011405 */
[----:B--2---:R-:W-:-:S05]  /*c460*/  LEA R0, P6, R3, R4, 0x1 ;  /* 0x0000000403007211 */ /* 0x004fca00078c08ff */
[----:B------:R1:W-:Y:S02]  /*c470*/  STL [R1+0x53c], R0 ;  /* 0x00053c0001007387 */ /* 0x0003e40000100800 */
[----:B-1----:R-:W-:Y:S02]  /*c480*/  LEA.HI.X.SX32 R0, R2, R5, 0x1, P5 ;  /* 0x0000000502007211 */ /* 0x002fe400028f0eff */
[----:B----4-:R-:W-:-:S03]  /*c490*/  LEA R2, P5, R7, R4, 0x1 ;  /* 0x0000000407027211 */ /* 0x010fc600078a08ff */
[----:B------:R1:W-:Y:S04]  /*c4a0*/  STL [R1+0x2f4], R0 ;  /* 0x0002f40001007387 */ /* 0x0003e80000100800 */
[----:B------:R2:W-:Y:S01]  /*c4b0*/  STL [R1+0x540], R2 ;  /* 0x0005400201007387 */ /* 0x0005e20000100800 */
[-C--:B-1----:R-:W-:Y:S02]  /*c4c0*/  LEA.HI.X.SX32 R0, R6, R5.reuse, 0x1, P0 ;  /* 0x0000000506007211 */ /* 0x082fe400000f0eff */
[-C--:B---3--:R-:W-:Y:S02]  /*c4d0*/  LEA R6, P0, R22, R4.reuse, 0x1 ;  /* 0x0000000416067211 */ /* 0x088fe400078008ff */
[----:B--2---:R-:W-:Y:S01]  /*c4e0*/  LEA.HI.X.SX32 R2, R8, R5, 0x1, P1 ;  /* 0x0000000508027211 */ /* 0x004fe200008f0eff */
[----:B------:R1:W-:Y:S04]  /*c4f0*/  STL [R1+0x2fc], R0 ;  /* 0x0002fc0001007387 */ /* 0x0003e80000100800 */
[----:B------:R2:W-:Y:S01]  /*c500*/  STL [R1+0x544], R6 ;  /* 0x0005440601007387 */ /* 0x0005e20000100800 */
[----:B-1----:R-:W-:-:S03]  /*c510*/  LEA R0, P1, R23, R4, 0x1 ;  /* 0x0000000417007211 */ /* 0x002fc600078208ff */
[----:B------:R1:W-:Y:S01]  /*c520*/  STL [R1+0x304], R2 ;  /* 0x0003040201007387 */ /* 0x0003e20000100800 */
[----:B--2---:R-:W-:-:S03]  /*c530*/  LEA.HI.X.SX32 R6, R16, R5, 0x1, P2 ;  /* 0x0000000510067211 */ /* 0x004fc600010f0eff */
[----:B------:R2:W-:Y:S01]  /*c540*/  STL [R1+0x548], R0 ;  /* 0x0005480001007387 */ /* 0x0005e20000100800 */
[----:B-1----:R-:W-:-:S03]  /*c550*/  LEA R2, P2, R24, R4, 0x1 ;  /* 0x0000000418027211 */ /* 0x002fc600078408ff */
[----:B------:R1:W-:Y:S01]  /*c560*/  STL [R1+0x30c], R6 ;  /* 0x00030c0601007387 */ /* 0x0003e20000100800 */
[----:B--2---:R-:W-:-:S03]  /*c570*/  LEA.HI.X.SX32 R0, R18, R5, 0x1, P4 ;  /* 0x0000000512007211 */ /* 0x004fc600020f0eff */
[----:B------:R2:W-:Y:S04]  /*c580*/  STL [R1+0x54c], R2 ;  /* 0x00054c0201007387 */ /* 0x0005e80000100800 */
[----:B------:R3:W-:Y:S01]  /*c590*/  STL [R1+0x314], R0 ;  /* 0x0003140001007387 */ /* 0x0007e20000100800 */
[----:B-1----:R-:W-:Y:S02]  /*c5a0*/  LEA R6, P4, R25, R4, 0x1 ;  /* 0x0000000419067211 */ /* 0x002fe400078808ff */
[----:B--2---:R-:W-:-:S03]  /*c5b0*/  LEA.HI.X.SX32 R2, R20, R5, 0x1, P3 ;  /* 0x0000000514027211 */ /* 0x004fc600018f0eff */
[----:B------:R1:W-:Y:S01]  /*c5c0*/  STL [R1+0x560], R6 ;  /* 0x0005600601007387 */ /* 0x0003e20000100800 */
[----:B---3--:R-:W-:-:S03]  /*c5d0*/  LEA R0, P3, R26, R4, 0x1 ;  /* 0x000000041a007211 */ /* 0x008fc600078608ff */
[----:B------:R2:W-:Y:S01]  /*c5e0*/  STL [R1+0x31c], R2 ;  /* 0x00031c0201007387 */ /* 0x0005e20000100800 */
[----:B-1----:R-:W-:-:S03]  /*c5f0*/  LEA.HI.X.SX32 R6, R3, R5, 0x1, P6 ;  /* 0x0000000503067211 */ /* 0x002fc600030f0eff */
[----:B------:R1:W5:Y:S04]  /*c600*/  LDL.LU R3, [R1+0x600] ;  /* 0x0006000001037983 */ /* 0x0003680000300800 */
[----:B------:R3:W-:Y:S01]  /*c610*/  STL [R1+0x564], R0 ;  /* 0x0005640001007387 */ /* 0x0007e20000100800 */
[----:B--2---:R-:W-:-:S03]  /*c620*/  LEA.HI.X.SX32 R2, R7, R5, 0x1, P5 ;  /* 0x0000000507027211 */ /* 0x004fc600028f0eff */
[----:B------:R2:W-:Y:S04]  /*c630*/  STL [R1+0x324], R6 ;  /* 0x0003240601007387 */ /* 0x0005e80000100800 */
[----:B------:R1:W5:Y:S01]  /*c640*/  LDL.LU R7, [R1+0x5fc] ;  /* 0x0005fc0001077983 */ /* 0x0003620000300800 */
[----:B---3--:R-:W-:-:S05]  /*c650*/  LEA R0, P6, R27, R4, 0x1 ;  /* 0x000000041b007211 */ /* 0x008fca00078c08ff */
[----:B------:R3:W-:Y:S01]  /*c660*/  STL [R1+0x568], R0 ;  /* 0x0005680001007387 */ /* 0x0007e20000100800 */
[----:B--2---:R-:W-:-:S03]  /*c670*/  LEA.HI.X.SX32 R6, R22, R5, 0x1, P0 ;  /* 0x0000000516067211 */ /* 0x004fc600000f0eff */
[----:B------:R2:W-:Y:S01]  /*c680*/  STL [R1+0x32c], R2 ;  /* 0x00032c0201007387 */ /* 0x0005e20000100800 */
[-C--:B---3--:R-:W-:Y:S02]  /*c690*/  LEA R0, P5, R28, R4.reuse, 0x1 ;  /* 0x000000041c007211 */ /* 0x088fe400078a08ff */
[----:B--2---:R-:W-:-:S03]  /*c6a0*/  LEA R2, P0, R29, R4, 0x1 ;  /* 0x000000041d027211 */ /* 0x004fc600078008ff */
[----:B------:R2:W-:Y:S04]  /*c6b0*/  STL [R1+0x56c], R0 ;  /* 0x00056c0001007387 */ /* 0x0005e80000100800 */
[----:B------:R3:W-:Y:S01]  /*c6c0*/  STL [R1+0x334], R6 ;  /* 0x0003340601007387 */ /* 0x0007e20000100800 */
[----:B--2---:R-:W-:-:S03]  /*c6d0*/  LEA.HI.X.SX32 R0, R23, R5, 0x1, P1 ;  /* 0x0000000517007211 */ /* 0x004fc600008f0eff */
[----:B------:R2:W-:Y:S01]  /*c6e0*/  STL [R1+0x570], R2 ;  /* 0x0005700201007387 */ /* 0x0005e20000100800 */
[----:B---3--:R-:W-:Y:S01]  /*c6f0*/  LEA R6, P1, R13, R4, 0x1 ;  /* 0x000000040d067211 */ /* 0x008fe200078208ff */
[----:B------:R-:W3:Y:S02]  /*c700*/  S2R R8, SR_TID.X ;  /* 0x0000000000087919 */ /* 0x000ee40000002100 */
[----:B------:R4:W-:Y:S01]  /*c710*/  STL [R1+0x33c], R0 ;  /* 0x00033c0001007387 */ /* 0x0009e20000100800 */
[----:B--2---:R-:W-:-:S03]  /*c720*/  LEA.HI.X.SX32 R2, R24, R5, 0x1, P2 ;  /* 0x0000000518027211 */ /* 0x004fc600010f0eff */
[----:B------:R2:W-:Y:S01]  /*c730*/  STL [R1+0x574], R6 ;  /* 0x0005740601007387 */ /* 0x0005e20000100800 */
[----:B----4-:R-:W-:-:S03]  /*c740*/  LEA R0, P2, R12, R4, 0x1 ;  /* 0x000000040c007211 */ /* 0x010fc600078408ff */
[----:B------:R4:W-:Y:S01]  /*c750*/  STL [R1+0x344], R2 ;  /* 0x0003440201007387 */ /* 0x0009e20000100800 */
[----:B--2---:R-:W-:-:S03]  /*c760*/  LEA.HI.X.SX32 R6, R25, R5, 0x1, P4 ;  /* 0x0000000519067211 */ /* 0x004fc600020f0eff */
[----:B------:R2:W-:Y:S01]  /*c770*/  STL [R1+0x578], R0 ;  /* 0x0005780001007387 */ /* 0x0005e20000100800 */
[----:B----4-:R-:W-:-:S03]  /*c780*/  LEA R2, P4, R11, R4, 0x1 ;  /* 0x000000040b027211 */ /* 0x010fc600078808ff */
[----:B------:R4:W-:Y:S01]  /*c790*/  STL [R1+0x34c], R6 ;  /* 0x00034c0601007387 */ /* 0x0009e20000100800 */
[----:B--2---:R-:W-:-:S03]  /*c7a0*/  LEA.HI.X.SX32 R0, R26, R5, 0x1, P3 ;  /* 0x000000051a007211 */ /* 0x004fc600018f0eff */
[----:B------:R2:W-:Y:S04]  /*c7b0*/  STL [R1+0x57c], R2 ;  /* 0x00057c0201007387 */ /* 0x0005e80000100800 */
[----:B------:R0:W-:Y:S01]  /*c7c0*/  STL [R1+0x354], R0 ;  /* 0x0003540001007387 */ /* 0x0001e20000100800 */
[-C--:B----4-:R-:W-:Y:S01]  /*c7d0*/  LEA R6, P3, R10, R4.reuse, 0x1 ;  /* 0x000000040a067211 */ /* 0x090fe200078608ff */
[----:B------:R-:W4:Y:S01]  /*c7e0*/  S2R R20, SR_TID.X ;  /* 0x0000000000147919 */ /* 0x000f220000002100 */
[-C--:B--2---:R-:W-:Y:S02]  /*c7f0*/  LEA.HI.X.SX32 R2, R27, R5.reuse, 0x1, P6 ;  /* 0x000000051b027211 */ /* 0x084fe400030f0eff */
[----:B0-----:R-:W-:Y:S01]  /*c800*/  LEA R0, P6, R9, R4, 0x1 ;  /* 0x0000000409007211 */ /* 0x001fe200078c08ff */
[----:B------:R0:W-:Y:S04]  /*c810*/  STL [R1+0x580], R6 ;  /* 0x0005800601007387 */ /* 0x0001e80000100800 */
[----:B------:R2:W-:Y:S04]  /*c820*/  STL [R1+0x35c], R2 ;  /* 0x00035c0201007387 */ /* 0x0005e80000100800 */
[----:B------:R1:W-:Y:S01]  /*c830*/  STL [R1+0x584], R0 ;  /* 0x0005840001007387 */ /* 0x0003e20000100800 */
[----:B0-----:R-:W-:-:S02]  /*c840*/  LEA.HI.X.SX32 R6, R28, R5, 0x1, P5 ;  /* 0x000000051c067211 */ /* 0x001fc400028f0eff */
[----:B--2---:R-:W-:-:S03]  /*c850*/  LEA R2, P5, R14, R4, 0x1 ;  /* 0x000000040e027211 */ /* 0x004fc600078a08ff */
[----:B------:R0:W-:Y:S01]  /*c860*/  STL [R1+0x364], R6 ;  /* 0x0003640601007387 */ /* 0x0001e20000100800 */
[----:B-1----:R-:W-:-:S03]  /*c870*/  LEA.HI.X.SX32 R0, R29, R5, 0x1, P0 ;  /* 0x000000051d007211 */ /* 0x002fc600000f0eff */
[----:B------:R1:W-:Y:S04]  /*c880*/  STL [R1+0x588], R2 ;  /* 0x0005880201007387 */ /* 0x0003e80000100800 */
[----:B------:R2:W-:Y:S01]  /*c890*/  STL [R1+0x36c], R0 ;  /* 0x00036c0001007387 */ /* 0x0005e20000100800 */
[-C--:B0-----:R-:W-:Y:S02]  /*c8a0*/  LEA.HI.X.SX32 R6, R13, R5.reuse, 0x1, P1 ;  /* 0x000000050d067211 */ /* 0x081fe400008f0eff */
[----:B-1----:R-:W-:-:S03]  /*c8b0*/  LEA.HI.X.SX32 R2, R12, R5, 0x1, P2 ;  /* 0x000000050c027211 */ /* 0x002fc600010f0eff */
[----:B------:R0:W-:Y:S01]  /*c8c0*/  STL [R1+0x374], R6 ;  /* 0x0003740601007387 */ /* 0x0001e20000100800 */
[----:B--2---:R-:W-:-:S03]  /*c8d0*/  LEA.HI.X.SX32 R0, R11, R5, 0x1, P4 ;  /* 0x000000050b007211 */ /* 0x004fc600020f0eff */
[----:B------:R1:W-:Y:S01]  /*c8e0*/  STL [R1+0x37c], R2 ;  /* 0x00037c0201007387 */ /* 0x0003e20000100800 */
[--C-:B---3--:R-:W-:Y:S02]  /*c8f0*/  SHF.R.U32.HI R18, RZ, 0x4, R8.reuse ;  /* 0x00000004ff127819 */ /* 0x108fe40000011608 */
[--C-:B------:R-:W-:Y:S01]  /*c900*/  SHF.R.U32.HI R16, RZ, 0x4, R8.reuse ;  /* 0x00000004ff107819 */ /* 0x100fe20000011608 */
[----:B------:R2:W-:Y:S01]  /*c910*/  STL [R1+0x384], R0 ;  /* 0x0003840001007387 */ /* 0x0005e20000100800 */
[-C--:B0-----:R-:W-:Y:S02]  /*c920*/  LEA R6, P0, R15, R4.reuse, 0x1 ;  /* 0x000000040f067211 */ /* 0x081fe400078008ff */
[----:B------:R-:W-:Y:S02]  /*c930*/  SHF.R.U32.HI R8, RZ, 0x4, R8 ;  /* 0x00000004ff087819 */ /* 0x000fe40000011608 */
[-C--:B-1----:R-:W-:Y:S01]  /*c940*/  LEA R2, P1, R17, R4.reuse, 0x1 ;  /* 0x0000000411027211 */ /* 0x082fe200078208ff */
[----:B------:R-:W-:Y:S01]  /*c950*/  STL [R1+0x58c], R6 ;  /* 0x00058c0601007387 */ /* 0x000fe20000100800 */
[----:B--2---:R-:W-:-:S02]  /*c960*/  LEA R0, P2, R19, R4, 0x1 ;  /* 0x0000000413007211 */ /* 0x004fc400078408ff */
[----:B------:R-:W-:Y:S01]  /*c970*/  LEA R4, P4, R21, R4, 0x1 ;  /* 0x0000000415047211 */ /* 0x000fe200078808ff */
[----:B------:R0:W-:Y:S01]  /*c980*/  STL [R1+0x5b0], R2 ;  /* 0x0005b00201007387 */ /* 0x0001e20000100800 */
[----:B------:R-:W-:-:S03]  /*c990*/  SGXT.U32 R8, R8, 0x4 ;  /* 0x000000040808781a */ /* 0x000fc60000000000 */
[----:B------:R1:W-:Y:S01]  /*c9a0*/  STL [R1+0x5b8], R0 ;  /* 0x0005b80001007387 */ /* 0x0003e20000100800 */
[----:B------:R-:W-:-:S03]  /*c9b0*/  LOP3.LUT R8, R8, 0x40, RZ, 0xfc, !PT ;  /* 0x0000004008087812 */ /* 0x000fc600078efcff */
[----:B------:R2:W-:Y:S01]  /*c9c0*/  STL [R1+0x5d0], R4 ;  /* 0x0005d00401007387 */ /* 0x0005e20000100800 */
[-C--:B0-----:R-:W-:Y:S02]  /*c9d0*/  LEA.HI.X.SX32 R2, R10, R5.reuse, 0x1, P3 ;  /* 0x000000050a027211 */ /* 0x081fe400018f0eff */
[----:B-1----:R-:W-:-:S03]  /*c9e0*/  LEA.HI.X.SX32 R0, R9, R5, 0x1, P6 ;  /* 0x0000000509007211 */ /* 0x002fc600030f0eff */
[----:B------:R0:W-:Y:S01]  /*c9f0*/  STL [R1+0x1a0], R2 ;  /* 0x0001a00201007387 */ /* 0x0001e20000100800 */
[----:B--2---:R-:W-:-:S03]  /*ca00*/  LEA.HI.X.SX32 R4, R14, R5, 0x1, P5 ;  /* 0x000000050e047211 */ /* 0x004fc600028f0eff */
[----:B------:R1:W-:Y:S04]  /*ca10*/  STL [R1+0x1a4], R0 ;  /* 0x0001a40001007387 */ /* 0x0003e80000100800 */
[----:B------:R2:W-:Y:S01]  /*ca20*/  STL [R1+0x1a8], R4 ;  /* 0x0001a80401007387 */ /* 0x0005e20000100800 */
[-C--:B0-----:R-:W-:Y:S02]  /*ca30*/  LEA.HI.X.SX32 R2, R15, R5.reuse, 0x1, P0 ;  /* 0x000000050f027211 */ /* 0x081fe400000f0eff */
[----:B-1----:R-:W-:-:S03]  /*ca40*/  LEA.HI.X.SX32 R0, R17, R5, 0x1, P1 ;  /* 0x0000000511007211 */ /* 0x002fc600008f0eff */
[----:B------:R0:W-:Y:S01]  /*ca50*/  STL [R1+0x1ac], R2 ;  /* 0x0001ac0201007387 */ /* 0x0001e20000100800 */
[----:B--2---:R-:W-:Y:S01]  /*ca60*/  IMAD R4, R8, UR11, RZ ;  /* 0x0000000b08047c24 */ /* 0x004fe2000f8e02ff */
[----:B----4-:R-:W-:Y:S02]  /*ca70*/  SHF.L.U32 R4, R20, 0x5, RZ ;  /* 0x0000000514047819 */ /* 0x010fe400000006ff */
[----:B------:R1:W-:Y:S02]  /*ca80*/  STL [R1+0x38c], R0 ;  /* 0x00038c0001007387 */ /* 0x0003e40000100800 */
[----:B------:R-:W-:Y:S02]  /*ca90*/  LOP3.LUT R4, R4, 0x60, RZ, 0xc0, !PT ;  /* 0x0000006004047812 */ /* 0x000fe400078ec0ff */
[-C--:B0-----:R-:W-:Y:S02]  /*caa0*/  LEA.HI.X.SX32 R2, R19, R5.reuse, 0x1, P2 ;  /* 0x0000000513027211 */ /* 0x081fe400010f0eff */
[----:B-1----:R-:W-:-:S03]  /*cab0*/  LEA.HI.X.SX32 R0, R21, R5, 0x1, P4 ;  /* 0x0000000515007211 */ /* 0x002fc600020f0eff */
[----:B------:R0:W-:Y:S04]  /*cac0*/  STL [R1+0x394], R2 ;  /* 0x0003940201007387 */ /* 0x0001e80000100800 */
[----:B------:R1:W-:Y:S04]  /*cad0*/  STL [R1+0x1b0], R0 ;  /* 0x0001b00001007387 */ /* 0x0003e80000100800 */
[----:B------:R2:W-:Y:S04]  /*cae0*/  STL [R1+0x5f4], R4 ;  /* 0x0005f40401007387 */ /* 0x0005e80000100800 */
[----:B------:R2:W-:Y:S04]  /*caf0*/  STL [R1+0x5c0], RZ ;  /* 0x0005c0ff01007387 */ /* 0x0005e80000100800 */
        /* <DEDUP_REMOVED lines=14> */
[----:B------:R2:W-:Y:S01]  /*cbe0*/  STL [R1+0x59c], RZ ;  /* 0x00059cff01007387 */ /* 0x0005e20000100800 */
[----:B0-----:R-:W-:-:S02]  /*cbf0*/  LOP3.LUT R2, R20, 0x7f, RZ, 0xc0, !PT ;  /* 0x0000007f14027812 */ /* 0x001fc400078ec0ff */
[----:B------:R-:W-:Y:S02]  /*cc00*/  SGXT.U32 R16, R16, 0x4 ;  /* 0x000000041010781a */ /* 0x000fe40000000000 */
[----:B------:R-:W-:Y:S01]  /*cc10*/  SGXT.U32 R18, R18, 0x4 ;  /* 0x000000041212781a */ /* 0x000fe20000000000 */
[----:B------:R-:W-:Y:S01]  /*cc20*/  IMAD R2, R2, UR6, RZ ;  /* 0x0000000602027c24 */ /* 0x000fe2000f8e02ff */
[----:B------:R-:W-:Y:S02]  /*cc30*/  LOP3.LUT R16, R16, 0x20, RZ, 0xfc, !PT ;  /* 0x0000002010107812 */ /* 0x000fe400078efcff */
[----:B------:R-:W-:-:S03]  /*cc40*/  LOP3.LUT R18, R18, 0x10, RZ, 0xfc, !PT ;  /* 0x0000001012127812 */ /* 0x000fc600078efcff */
[----:B-1----:R-:W-:Y:S01]  /*cc50*/  IMAD R0, R16, UR11, RZ ;  /* 0x0000000b10007c24 */ /* 0x002fe2000f8e02ff */
[----:B------:R-:W-:Y:S01]  /*cc60*/  SHF.R.S32.HI R0, RZ, 0x1f, R2 ;  /* 0x0000001fff007819 */ /* 0x000fe20000011402 */
[----:B------:R-:W-:-:S03]  /*cc70*/  IMAD R5, R18, UR12, RZ ;  /* 0x0000000c12057c24 */ /* 0x000fc6000f8e02ff */
[C---:B------:R-:W-:Y:S01]  /*cc80*/  SHF.L.U64.HI R0, R2.reuse, 0x1, R0 ;  /* 0x0000000102007819 */ /* 0x040fe20000010200 */
[----:B--2---:R-:W-:-:S07]  /*cc90*/  IMAD.SHL.U32 R2, R2, 0x2, RZ ;  /* 0x0000000202027824 */ /* 0x004fce00078e00ff */
.L_x_2:
[----:B-----5:R-:W-:Y:S01]  /*cca0*/  IMAD.MOV.U32 R20, RZ, RZ, R7 ;  /* 0x000000ffff147224 */ /* 0x020fe200078e0007 */
[----:B------:R-:W0:Y:S01]  /*ccb0*/  S2R R24, SR_TID.X ;  /* 0x0000000000187919 */ /* 0x000e220000002100 */
[--C-:B------:R-:W-:Y:S01]  /*ccc0*/  IMAD.MOV.U32 R21, RZ, RZ, R3.reuse ;  /* 0x000000ffff157224 */ /* 0x100fe200078e0003 */
[----:B------:R-:W-:Y:S01]  /*ccd0*/  PRMT R3, RZ, 0x7610, R3 ;  /* 0x00007610ff037816 */ /* 0x000fe20000000003 */
[----:B------:R-:W1:Y:S03]  /*cce0*/  LDCU UR4, c[0x0][0x3a8] ;  /* 0x00007500ff0477ac */ /* 0x000e660008000800 */
[----:B------:R2:W-:Y:S01]  /*ccf0*/  STL.64 [R1+0x168], R20 ;  /* 0x0001681401007387 */ /* 0x0005e20000100a00 */
[----:B------:R-:W3:Y:S01]  /*cd00*/  S2R R8, SR_TID.X ;  /* 0x0000000000087919 */ /* 0x000ee20000002100 */
[----:B------:R-:W-:Y:S01]  /*cd10*/  PRMT R12, RZ, 0x7610, R12 ;  /* 0x00007610ff0c7816 */ /* 0x000fe2000000000c */
[----:B------:R-:W4:Y:S01]  /*cd20*/  LDCU UR6, c[0x0][0x3a8] ;  /* 0x00007500ff0677ac */ /* 0x000f220008000800 */
[----:B------:R-:W2:Y:S04]  /*cd30*/  LDL R28, [R1+0x5dc] ;  /* 0x0005dc00011c7983 */ /* 0x000ea80000100800 */
[----:B------:R-:W2:Y:S04]  /*cd40*/  LDL R27, [R1+0x39c] ;  /* 0x00039c00011b7983 */ /* 0x000ea80000100800 */
[----:B------:R-:W2:Y:S04]  /*cd50*/  LDL R26, [R1+0x58c] ;  /* 0x00058c00011a7983 */ /* 0x000ea80000100800 */
[----:B------:R-:W2:Y:S01]  /*cd60*/  LDL R25, [R1+0x1ac] ;  /* 0x0001ac0001197983 */ /* 0x000ea20000100800 */
[----:B------:R-:W-:-:S02]  /*cd70*/  PRMT R10, RZ, 0x7610, R10 ;  /* 0x00007610ff0a7816 */ /* 0x000fc4000000000a */
[----:B------:R-:W-:Y:S01]  /*cd80*/  PRMT R13, RZ, 0x7610, R13 ;  /* 0x00007610ff0d7816 */ /* 0x000fe2000000000d */
[----:B------:R-:W2:Y:S01]  /*cd90*/  LDL R23, [R1+0x57c] ;  /* 0x00057c0001177983 */ /* 0x000ea20000100800 */
[----:B0-----:R-:W-:Y:S02]  /*cda0*/  LEA.HI R4, R24, 0x30, RZ, 0x1c ;  /* 0x0000003018047811 */ /* 0x001fe400078fe0ff */
[----:B------:R-:W-:Y:S01]  /*cdb0*/  SHF.R.U32.HI R7, RZ, 0x4, R24 ;  /* 0x00000004ff077819 */ /* 0x000fe20000011618 */
[----:B------:R-:W2:Y:S01]  /*cdc0*/  LDL R22, [R1+0x384] ;  /* 0x0003840001167983 */ /* 0x000ea20000100800 */
[C---:B------:R-:W-:Y:S01]  /*cdd0*/  ISETP.GE.AND P0, PT, R4.reuse, UR7, PT ;  /* 0x0000000704007c0c */ /* 0x040fe2000bf06270 */
[----:B------:R-:W-:Y:S01]  /*cde0*/  IMAD R4, R4, UR10, RZ ;  /* 0x0000000a04047c24 */ /* 0x000fe2000f8e02ff */
[----:B------:R-:W-:-:S03]  /*cdf0*/  SGXT.U32 R7, R7, 0x4 ;  /* 0x000000040707781a */ /* 0x000fc60000000000 */
[----:B------:R-:W-:-:S08]  /*ce00*/  IMAD.WIDE R4, R4, 0x2, R20 ;  /* 0x0000000204047825 */ /* 0x000fd000078e0214 */
[----:B------:R0:W2:Y:S01]  /*ce10*/  @!P0 LDG.E.U16 R3, desc[UR8][R4.64] ;  /* 0x0000000804038981 */ /* 0x0000a2000c1e1500 */
[C---:B------:R-:W-:Y:S01]  /*ce20*/  ISETP.GE.AND P0, PT, R7.reuse, UR7, PT ;  /* 0x0000000707007c0c */ /* 0x040fe2000bf06270 */
[----:B0-----:R-:W-:-:S04]  /*ce30*/  IMAD R4, R7, UR10, RZ ;  /* 0x0000000a07047c24 */ /* 0x001fc8000f8e02ff */
[----:B------:R-:W-:-:S08]  /*ce40*/  IMAD.WIDE R4, R4, 0x2, R20 ;  /* 0x0000000204047825 */ /* 0x000fd000078e0214 */
[----:B------:R0:W2:Y:S02]  /*ce50*/  @!P0 LDG.E.U16 R12, desc[UR8][R4.64] ;  /* 0x00000008040c8981 */ /* 0x0000a4000c1e1500 */
[----:B0-----:R-:W-:-:S04]  /*ce60*/  LOP3.LUT R4, R7, 0x50, RZ, 0xfc, !PT ;  /* 0x0000005007047812 */ /* 0x001fc800078efcff */
[C---:B------:R-:W-:Y:S01]  /*ce70*/  ISETP.GE.AND P0, PT, R4.reuse, UR7, PT ;  /* 0x0000000704007c0c */ /* 0x040fe2000bf06270 */
[----:B------:R-:W-:-:S04]  /*ce80*/  IMAD R4, R4, UR10, RZ ;  /* 0x0000000a04047c24 */ /* 0x000fc8000f8e02ff */
[----:B------:R-:W-:Y:S01]  /*ce90*/  IMAD.WIDE R4, R4, 0x2, R20 ;  /* 0x0000000204047825 */ /* 0x000fe200078e0214 */
[----:B---3--:R-:W-:-:S07]  /*cea0*/  SHF.R.U32.HI R8, RZ, 0x4, R8 ;  /* 0x00000004ff087819 */ /* 0x008fce0000011608 */
[----:B------:R0:W3:Y:S01]  /*ceb0*/  @!P0 LDG.E.U16 R10, desc[UR8][R4.64] ;  /* 0x00000008040a8981 */ /* 0x0000e2000c1e1500 */
[----:B------:R-:W-:-:S04]  /*cec0*/  SGXT.U32 R8, R8, 0x4 ;  /* 0x000000040808781a */ /* 0x000fc80000000000 */
[----:B------:R-:W-:Y:S02]  /*ced0*/  LOP3.LUT R8, R8, 0x10, RZ, 0xfc, !PT ;  /* 0x0000001008087812 */ /* 0x000fe400078efcff */
[----:B0-----:R-:W-:-:S03]  /*cee0*/  LOP3.LUT R4, R7, 0x60, RZ, 0xfc, !PT ;  /* 0x0000006007047812 */ /* 0x001fc600078efcff */
[----:B-1----:R-:W-:Y:S01]  /*cef0*/  IMAD R8, R8, UR4, RZ ;  /* 0x0000000408087c24 */ /* 0x002fe2000f8e02ff */
[----:B------:R-:W-:Y:S01]  /*cf00*/  LOP3.LUT R5, R7, 0x10, RZ, 0xfc, !PT ;  /* 0x0000001007057812 */ /* 0x000fe200078efcff */
[----:B------:R-:W0:Y:S01]  /*cf10*/  LDCU UR4, c[0x0][0x3a8] ;  /* 0x00007500ff0477ac */ /* 0x000e220008000800 */
[C---:B------:R-:W-:Y:S01]  /*cf20*/  ISETP.GE.AND P1, PT, R4.reuse, UR7, PT ;  /* 0x0000000704007c0c */ /* 0x040fe2000bf26270 */
[----:B------:R-:W-:Y:S01]  /*cf30*/  IMAD R4, R4, UR10, RZ ;  /* 0x0000000a04047c24 */ /* 0x000fe2000f8e02ff */
[----:B------:R-:W-:-:S03]  /*cf40*/  ISETP.GE.AND P0, PT, R5, UR7, PT ;  /* 0x0000000705007c0c */ /* 0x000fc6000bf06270 */
[----:B------:R-:W-:-:S08]  /*cf50*/  IMAD.WIDE R4, R4, 0x2, R20 ;  /* 0x0000000204047825 */ /* 0x000fd000078e0214 */
[----:B------:R1:W3:Y:S01]  /*cf60*/  @!P1 LDG.E.U16 R13, desc[UR8][R4.64] ;  /* 0x00000008040d9981 */ /* 0x0002e2000c1e1500 */
[----:B------:R-:W-:Y:S01]  /*cf70*/  PRMT R6, RZ, 0x7610, R6 ;  /* 0x00007610ff067816 */ /* 0x000fe20000000006 */
[----:B-1----:R-:W-:Y:S02]  /*cf80*/  IMAD.WIDE R4, R8, 0x2, R20 ;  /* 0x0000000208047825 */ /* 0x002fe400078e0214 */
[----:B------:R-:W1:Y:S03]  /*cf90*/  S2R R8, SR_TID.X ;  /* 0x0000000000087919 */ /* 0x000e660000002100 */
[----:B------:R0:W3:Y:S02]  /*cfa0*/  @!P0 LDG.E.U16 R6, desc[UR8][R4.64] ;  /* 0x0000000804068981 */ /* 0x0000e4000c1e1500 */
[C---:B0-----:R-:W-:Y:S02]  /*cfb0*/  LOP3.LUT R4, R7.reuse, 0x20, RZ, 0xfc, !PT ;  /* 0x0000002007047812 */ /* 0x041fe400078efcff */
[----:B------:R-:W-:-:S02]  /*cfc0*/  LOP3.LUT R7, R7, 0x40, RZ, 0xfc, !PT ;  /* 0x0000004007077812 */ /* 0x000fc400078efcff */
[----:B------:R-:W-:Y:S02]  /*cfd0*/  ISETP.GE.AND P0, PT, R4, UR7, PT ;  /* 0x0000000704007c0c */ /* 0x000fe4000bf06270 */
[----:B------:R-:W-:Y:S02]  /*cfe0*/  ISETP.GE.AND P1, PT, R7, UR7, PT ;  /* 0x0000000707007c0c */ /* 0x000fe4000bf26270 */
[----:B------:R-:W-:Y:S02]  /*cff0*/  PRMT R5, RZ, 0x7610, R5 ;  /* 0x00007610ff057816 */ /* 0x000fe40000000005 */
[--C-:B-1----:R-:W-:Y:S02]  /*d000*/  SHF.R.U32.HI R18, RZ, 0x4, R8.reuse ;  /* 0x00000004ff127819 */ /* 0x102fe40000011608 */
[----:B------:R-:W-:Y:S02]  /*d010*/  SHF.R.U32.HI R8, RZ, 0x4, R8 ;  /* 0x00000004ff087819 */ /* 0x000fe40000011608 */
[----:B------:R-:W-:-:S02]  /*d020*/  SGXT.U32 R18, R18, 0x4 ;  /* 0x000000041212781a */ /* 0x000fc40000000000 */
[----:B------:R-:W-:Y:S02]  /*d030*/  SGXT.U32 R8, R8, 0x4 ;  /* 0x000000040808781a */ /* 0x000fe40000000000 */
[----:B------:R-:W-:Y:S02]  /*d040*/  LOP3.LUT R18, R18, 0x40, RZ, 0xfc, !PT ;  /* 0x0000004012127812 */ /* 0x000fe400078efcff */
[----:B------:R-:W-:-:S03]  /*d050*/  LOP3.LUT R8, R8, 0x20, RZ, 0xfc, !PT ;  /* 0x0000002008087812 */ /* 0x000fc600078efcff */
[----:B------:R-:W-:Y:S02]  /*d060*/  IMAD R18, R18, UR4, RZ ;  /* 0x0000000412127c24 */ /* 0x000fe4000f8e02ff */
[----:B----4-:R-:W-:-:S04]  /*d070*/  IMAD R8, R8, UR6, RZ ;  /* 0x0000000608087c24 */ /* 0x010fc8000f8e02ff */
[----:B------:R-:W-:Y:S01]  /*d080*/  IMAD.WIDE R8, R8, 0x2, R20 ;  /* 0x0000000208087825 */ /* 0x000fe200078e0214 */
[----:B------:R-:W-:-:S04]  /*d090*/  PRMT R4, RZ, 0x7610, R4 ;  /* 0x00007610ff047816 */ /* 0x000fc80000000004 */
[----:B------:R0:W4:Y:S02]  /*d0a0*/  @!P0 LDG.E.U16 R5, desc[UR8][R8.64] ;  /* 0x0000000808058981 */ /* 0x000124000c1e1500 */
[----:B0-----:R-:W-:Y:S01]  /*d0b0*/  IMAD.WIDE R8, R18, 0x2, R20 ;  /* 0x0000000212087825 */ /* 0x001fe200078e0214 */
[----:B------:R-:W-:Y:S01]  /*d0c0*/  PRMT R11, RZ, 0x7610, R11 ;  /* 0x00007610ff0b7816 */ /* 0x000fe2000000000b */
[----:B------:R-:W3:Y:S04]  /*d0d0*/  LDL R18, [R1+0x364] ;  /* 0x0003640001127983 */ /* 0x000ee80000100800 */
[----:B------:R0:W3:Y:S02]  /*d0e0*/  @!P1 LDG.E.U16 R4, desc[UR8][R8.64] ;  /* 0x0000000808049981 */ /* 0x0000e4000c1e1500 */
[----:B0-----:R-:W-:-:S04]  /*d0f0*/  LEA.HI R8, R24, 0x70, RZ, 0x1c ;  /* 0x0000007018087811 */ /* 0x001fc800078fe0ff */
[C---:B------:R-:W-:Y:S01]  /*d100*/  ISETP.GE.AND P0, PT, R8.reuse, UR7, PT ;  /* 0x0000000708007c0c */ /* 0x040fe2000bf06270 */
[----:B------:R-:W-:-:S04]  /*d110*/  IMAD R8, R8, UR10, RZ ;  /* 0x0000000a08087c24 */ /* 0x000fc8000f8e02ff */
[----:B------:R-:W-:Y:S02]  /*d120*/  IMAD.WIDE R8, R8, 0x2, R20 ;  /* 0x0000000208087825 */ /* 0x000fe400078e0214 */
[----:B--2---:R-:W2:Y:S06]  /*d130*/  LDL R21, [R1+0x56c] ;  /* 0x00056c0001157983 */ /* 0x004eac0000100800 */
[----:B------:R0:W4:Y:S01]  /*d140*/  @!P0 LDG.E.U16 R11, desc[UR8][R8.64] ;  /* 0x00000008080b8981 */ /* 0x000122000c1e1500 */
[----:B------:R-:W-:-:S04]  /*d150*/  LOP3.LUT R20, R24, 0x7f, RZ, 0xc0, !PT ;  /* 0x0000007f18147812 */ /* 0x000fc800078ec0ff */
[----:B------:R-:W-:Y:S02]  /*d160*/  ISETP.GE.AND P0, PT, R20, UR7, PT ;  /* 0x0000000714007c0c */ /* 0x000fe4000bf06270 */
[----:B------:R-:W-:Y:S02]  /*d170*/  PRMT R17, RZ, 0x7610, R17 ;  /* 0x00007610ff117816 */ /* 0x000fe40000000011 */
[-C--:B0-----:R-:W-:Y:S02]  /*d180*/  IADD3 R8, P1, PT, R28, R2.reuse, RZ ;  /* 0x000000021c087210 */ /* 0x081fe40007f3e0ff */
[----:B------:R-:W-:Y:S02]  /*d190*/  PRMT R16, RZ, 0x7610, R16 ;  /* 0x00007610ff107816 */ /* 0x000fe40000000010 */
[----:B------:R-:W-:Y:S01]  /*d1a0*/  PRMT R15, RZ, 0x7610, R15 ;  /* 0x00007610ff0f7816 */ /* 0x000fe2000000000f */
[----:B------:R-:W-:Y:S01]  /*d1b0*/  IMAD.X R9, R27, 0x1, R0, P1 ;  /* 0x000000011b097824 */ /* 0x000fe200008e0600 */
[----:B------:R-:W-:Y:S06]  /*d1c0*/  BAR.SYNC.DEFER_BLOCKING 0x0 ;  /* 0x0000000000007b1d */ /* 0x000fec0000010000 */
[----:B------:R-:W4:Y:S01]  /*d1d0*/  LDL R27, [R1+0x53c] ;  /* 0x00053c00011b7983 */ /* 0x000f220000100800 */
[----:B------:R-:W-:Y:S01]  /*d1e0*/  PRMT R7, RZ, 0x7610, R7 ;  /* 0x00007610ff077816 */ /* 0x000fe20000000007 */
[----:B------:R-:W0:Y:S01]  /*d1f0*/  S2UR UR6, SR_CgaCtaId ;  /* 0x00000000000679c3 */ /* 0x000e220000008800 */
[----:B------:R-:W-:Y:S01]  /*d200*/  UMOV UR4, 0x400 ;  /* 0x0000040000047882 */ /* 0x000fe20000000000 */
[----:B------:R-:W4:Y:S04]  /*d210*/  LDL R28, [R1+0x51c] ;  /* 0x00051c00011c7983 */ /* 0x000f280000100800 */
[----:B------:R1:W4:Y:S02]  /*d220*/  @!P0 LDG.E.U16 R17, desc[UR8][R8.64] ;  /* 0x0000000808118981 */ /* 0x000324000c1e1500 */
[----:B-1----:R-:W-:-:S02]  /*d230*/  IADD3 R8, P1, PT, R26, R2, RZ ;  /* 0x000000021a087210 */ /* 0x002fc40007f3e0ff */
[----:B------:R-:W4:Y:S03]  /*d240*/  LDL R26, [R1+0x52c] ;  /* 0x00052c00011a7983 */ /* 0x000f260000100800 */
[----:B------:R-:W-:Y:S02]  /*d250*/  IMAD.X R9, R25, 0x1, R0, P1 ;  /* 0x0000000119097824 */ /* 0x000fe400008e0600 */
[----:B------:R-:W4:Y:S04]  /*d260*/  LDL R25, [R1+0x54c] ;  /* 0x00054c0001197983 */ /* 0x000f280000100800 */
[----:B------:R1:W4:Y:S02]  /*d270*/  @!P0 LDG.E.U16 R16, desc[UR8][R8.64] ;  /* 0x0000000808108981 */ /* 0x000324000c1e1500 */
[----:B-1----:R-:W-:-:S02]  /*d280*/  IADD3 R8, P1, PT, R23, R2, RZ ;  /* 0x0000000217087210 */ /* 0x002fc40007f3e0ff */
[----:B------:R-:W4:Y:S03]  /*d290*/  LDL R23, [R1+0x344] ;  /* 0x0003440001177983 */ /* 0x000f260000100800 */
[----:B------:R-:W-:Y:S02]  /*d2a0*/  IMAD.X R9, R22, 0x1, R0, P1 ;  /* 0x0000000116097824 */ /* 0x000fe400008e0600 */
[----:B------:R-:W4:Y:S04]  /*d2b0*/  LDL R22, [R1+0x324] ;  /* 0x0003240001167983 */ /* 0x000f280000100800 */
[----:B------:R2:W4:Y:S02]  /*d2c0*/  @!P0 LDG.E.U16 R15, desc[UR8][R8.64] ;  /* 0x00000008080f8981 */ /* 0x000524000c1e1500 */
[----:B--2---:R-:W-:-:S02]  /*d2d0*/  IADD3 R8, P1, PT, R21, R2, RZ ;  /* 0x0000000215087210 */ /* 0x004fc40007f3e0ff */
[----:B------:R-:W2:Y:S03]  /*d2e0*/  LDL R21, [R1+0x304] ;  /* 0x0003040001157983 */ /* 0x000ea60000100800 */
[----:B---3--:R-:W-:-:S05]  /*d2f0*/  IMAD.X R9, R18, 0x1, R0, P1 ;  /* 0x0000000112097824 */ /* 0x008fca00008e0600 */
[----:B------:R1:W3:Y:S01]  /*d300*/  @!P0 LDG.E.U16 R7, desc[UR8][R8.64] ;  /* 0x0000000808078981 */ /* 0x0002e2000c1e1500 */
[----:B------:R-:W-:Y:S01]  /*d310*/  IMAD.SHL.U32 R18, R24, 0x2, RZ ;  /* 0x0000000218127824 */ /* 0x000fe200078e00ff */
[----:B-1----:R-:W-:-:S04]  /*d320*/  SHF.R.S32.HI R8, RZ, 0x6, R24 ;  /* 0x00000006ff087819 */ /* 0x002fc80000011418 */
[----:B------:R-:W-:-:S04]  /*d330*/  SGXT R8, R8, 0x1 ;  /* 0x000000010808781a */ /* 0x000fc80000000200 */
[----:B------:R-:W-:-:S04]  /*d340*/  LOP3.LUT R8, R8, 0x90, RZ, 0xc0, !PT ;  /* 0x0000009008087812 */ /* 0x000fc800078ec0ff */
[----:B------:R-:W-:Y:S02]  /*d350*/  LOP3.LUT R18, R8, 0x17e, R18, 0x78, !PT ;  /* 0x0000017e08127812 */ /* 0x000fe400078e7812 */
[----:B----4-:R-:W-:Y:S02]  /*d360*/  IADD3 R8, P1, PT, R25, R2, RZ ;  /* 0x0000000219087210 */ /* 0x010fe40007f3e0ff */
[----:B------:R-:W4:Y:S01]  /*d370*/  LDL R25, [R1+0x3a0] ;  /* 0x0003a00001197983 */ /* 0x000f220000100800 */
[----:B0-----:R-:W-:Y:S02]  /*d380*/  ULEA UR4, UR6, UR4, 0x18 ;  /* 0x0000000406047291 */ /* 0x001fe4000f8ec0ff */
[----:B------:R-:W-:Y:S02]  /*d390*/  IMAD.X R9, R23, 0x1, R0, P1 ;  /* 0x0000000117097824 */ /* 0x000fe400008e0600 */
[----:B------:R-:W3:Y:S05]  /*d3a0*/  LDL R23, [R1+0x398] ;  /* 0x0003980001177983 */ /* 0x000eea0000100800 */
[----:B------:R0:W-:Y:S01]  /*d3b0*/  STS.U16 [R18+UR4+0x10800], R4 ;  /* 0x0108000412007988 */ /* 0x0001e20008000404 */
[----:B------:R-:W-:-:S03]  /*d3c0*/  PRMT R14, RZ, 0x7610, R14 ;  /* 0x00007610ff0e7816 */ /* 0x000fc6000000000e */
[----:B------:R1:W-:Y:S01]  /*d3d0*/  STS.U16 [R18+UR4+0x10400], R5 ;  /* 0x0104000512007988 */ /* 0x0003e20008000404 */
[----:B0-----:R-:W-:-:S03]  /*d3e0*/  IADD3 R4, P1, PT, R27, R2, RZ ;  /* 0x000000021b047210 */ /* 0x001fc60007f3e0ff */
[----:B------:R-:W3:Y:S02]  /*d3f0*/  LDL R27, [R1+0x50c] ;  /* 0x00050c00011b7983 */ /* 0x000ee40000100800 */
[----:B-1----:R-:W-:Y:S02]  /*d400*/  IMAD.X R5, R22, 0x1, R0, P1 ;  /* 0x0000000116057824 */ /* 0x002fe400008e0600 */
[----:B------:R-:W3:Y:S04]  /*d410*/  LDL R22, [R1+0x2e4] ;  /* 0x0002e40001167983 */ /* 0x000ee80000100800 */
[----:B------:R0:W3:Y:S02]  /*d420*/  @!P0 LDG.E.U16 R14, desc[UR8][R4.64] ;  /* 0x00000008040e8981 */ /* 0x0000e4000c1e1500 */
[----:B0-----:R-:W-:-:S02]  /*d430*/  IADD3 R4, P1, PT, R26, R2, RZ ;  /* 0x000000021a047210 */ /* 0x001fc40007f3e0ff */
[----:B------:R-:W3:Y:S04]  /*d440*/  LDL R26, [R1+0x4fc] ;  /* 0x0004fc00011a7983 */ /* 0x000ee80000100800 */
[----:B------:R0:W-:Y:S02]  /*d450*/  STS.U16 [R18+UR4+0x10200], R6 ;  /* 0x0102000612007988 */ /* 0x0001e40008000404 */
[----:B0-----:R-:W-:Y:S01]  /*d460*/  PRMT R6, RZ, 0x7610, R6 ;  /* 0x00007610ff067816 */ /* 0x001fe20000000006 */
[----:B--2---:R-:W-:Y:S02]  /*d470*/  IMAD.X R5, R21, 0x1, R0, P1 ;  /* 0x0000000115057824 */ /* 0x004fe400008e0600 */
[----:B------:R-:W2:Y:S04]  /*d480*/  LDL R21, [R1+0x2c4] ;  /* 0x0002c40001157983 */ /* 0x000ea80000100800 */
[----:B------:R4:W2:Y:S02]  /*d490*/  @!P0 LDG.E.U16 R6, desc[UR8][R4.64] ;  /* 0x0000000804068981 */ /* 0x0008a4000c1e1500 */
[----:B----4-:R-:W-:-:S02]  /*d4a0*/  IADD3 R4, P1, PT, R25, R2, RZ ;  /* 0x0000000219047210 */ /* 0x010fc40007f3e0ff */
[----:B------:R-:W4:Y:S04]  /*d4b0*/  LDL R25, [R1+0x2a4] ;  /* 0x0002a40001197983 */ /* 0x000f280000100800 */
[----:B------:R0:W-:Y:S02]  /*d4c0*/  STS.U16 [R18+UR4+0x10600], R3 ;  /* 0x0106000312007988 */ /* 0x0001e40008000404 */
[----:B0-----:R-:W-:Y:S02]  /*d4d0*/  PRMT R3, RZ, 0x7610, R3 ;  /* 0x00007610ff037816 */ /* 0x001fe40000000003 */
[----:B---3--:R-:W-:Y:S02]  /*d4e0*/  IADD3.X R5, PT, PT, R23, R0, RZ, P1, !PT ;  /* 0x0000000017057210 */ /* 0x008fe40000ffe4ff */
[----:B------:R-:W3:Y:S04]  /*d4f0*/  LDL R23, [R1+0x4ec] ;  /* 0x0004ec0001177983 */ /* 0x000ee80000100800 */
[----:B------:R0:W3:Y:S01]  /*d500*/  @!P0 LDG.E.U16 R3, desc[UR8][R8.64] ;  /* 0x0000000808038981 */ /* 0x0000e2000c1e1500 */
[----:B------:R-:W-:-:S06]  /*d510*/  PRMT R19, RZ, 0x7610, R19 ;  /* 0x00007610ff137816 */ /* 0x000fcc0000000013 */
[----:B------:R1:W3:Y:S04]  /*d520*/  @!P0 LDG.E.U16 R19, desc[UR8][R4.64] ;  /* 0x0000000804138981 */ /* 0x0002e8000c1e1500 */
[----:B------:R-:W3:Y:S01]  /*d530*/  LDL R9, [R1+0x284] ;  /* 0x0002840001097983 */ /* 0x000ee20000100800 */
[----:B0-----:R-:W-:Y:S02]  /*d540*/  PRMT R8, RZ, 0x7610, R8 ;  /* 0x00007610ff087816 */ /* 0x001fe40000000008 */
[----:B-1----:R-:W-:-:S05]  /*d550*/  IADD3 R4, P1, PT, R28, R2, RZ ;  /* 0x000000021c047210 */ /* 0x002fca0007f3e0ff */
[--C-:B------:R-:W-:Y:S02]  /*d560*/  IMAD.X R5, R22, 0x1, R0.reuse, P1 ;  /* 0x0000000116057824 */ /* 0x100fe400008e0600 */
[----:B------:R-:W3:Y:S04]  /*d570*/  LDL R22, [R1+0x4dc] ;  /* 0x0004dc0001167983 */ /* 0x000ee80000100800 */
[----:B------:R0:W3:Y:S02]  /*d580*/  @!P0 LDG.E.U16 R8, desc[UR8][R4.64] ;  /* 0x0000000804088981 */ /* 0x0000e4000c1e1500 */
[----:B0-----:R-:W-:Y:S02]  /*d590*/  IADD3 R4, P1, PT, R27, R2, RZ ;  /* 0x000000021b047210 */ /* 0x001fe40007f3e0ff */
[----:B------:R0:W-:Y:S04]  /*d5a0*/  STS.U16 [R18+UR4+0x10e00], R11 ;  /* 0x010e000b12007988 */ /* 0x0001e80008000404 */
[----:B------:R-:W3:Y:S01]  /*d5b0*/  LDL R27, [R1+0x4cc] ;  /* 0x0004cc00011b7983 */ /* 0x000ee20000100800 */
[----:B0-----:R-:W-:Y:S01]  /*d5c0*/  PRMT R11, RZ, 0x7610, R11 ;  /* 0x00007610ff0b7816 */ /* 0x001fe2000000000b */
[----:B--2---:R-:W-:-:S02]  /*d5d0*/  IMAD.X R5, R21, 0x1, R0, P1 ;  /* 0x0000000115057824 */ /* 0x004fc400008e0600 */
[----:B------:R-:W2:Y:S04]  /*d5e0*/  LDL R21, [R1+0x264] ;  /* 0x0002640001157983 */ /* 0x000ea80000100800 */
[----:B------:R0:W2:Y:S02]  /*d5f0*/  @!P0 LDG.E.U16 R11, desc[UR8][R4.64] ;  /* 0x00000008040b8981 */ /* 0x0000a4000c1e1500 */
[----:B0-----:R-:W-:Y:S02]  /*d600*/  IADD3 R4, P1, PT, R26, R2, RZ ;  /* 0x000000021a047210 */ /* 0x001fe40007f3e0ff */
[----:B------:R-:W2:Y:S03]  /*d610*/  LDL R26, [R1+0x244] ;  /* 0x00024400011a7983 */ /* 0x000ea60000100800 */
[----:B----4-:R-:W-:-:S02]  /*d620*/  IMAD.X R5, R25, 0x1, R0, P1 ;  /* 0x0000000119057824 */ /* 0x010fc400008e0600 */
[----:B------:R-:W4:Y:S04]  /*d630*/  LDL R25, [R1+0x4bc] ;  /* 0x0004bc0001197983 */ /* 0x000f280000100800 */
[----:B------:R-:W-:Y:S04]  /*d640*/  STS.U16 [R18+UR4+0x10000], R12 ;  /* 0x0100000c12007988 */ /* 0x000fe80008000404 */
[----:B------:R-:W-:Y:S04]  /*d650*/  STS.U16 [R18+UR4+0x10a00], R10 ;  /* 0x010a000a12007988 */ /* 0x000fe80008000404 */
[----:B------:R0:W-:Y:S02]  /*d660*/  STS.U16 [R18+UR4+0x10c00], R13 ;  /* 0x010c000d12007988 */ /* 0x0001e40008000404 */
[----:B0-----:R-:W-:-:S06]  /*d670*/  PRMT R18, RZ, 0x7610, R18 ;  /* 0x00007610ff127816 */ /* 0x001fcc0000000012 */
[----:B------:R3:W4:Y:S02]  /*d680*/  @!P0 LDG.E.U16 R18, desc[UR8][R4.64] ;  /* 0x0000000804128981 */ /* 0x000724000c1e1500 */
[----:B---3--:R-:W-:Y:S02]  /*d690*/  IADD3 R4, P1, PT, R23, R2, RZ ;  /* 0x0000000217047210 */ /* 0x008fe40007f3e0ff */
[----:B------:R-:W-:Y:S01]  /*d6a0*/  PRMT R10, RZ, 0x7610, R10 ;  /* 0x00007610ff0a7816 */ /* 0x000fe2000000000a */
[----:B------:R-:W3:Y:S02]  /*d6b0*/  LDL R23, [R1+0x224] ;  /* 0x0002240001177983 */ /* 0x000ee40000100800 */
[----:B------:R-:W-:Y:S02]  /*d6c0*/  IMAD.X R5, R9, 0x1, R0, P1 ;  /* 0x0000000109057824 */ /* 0x000fe400008e0600 */
[----:B------:R-:W0:Y:S03]  /*d6d0*/  S2R R9, SR_TID.X ;  /* 0x0000000000097919 */ /* 0x000e260000002100 */
[----:B------:R1:W3:Y:S01]  /*d6e0*/  @!P0 LDG.E.U16 R10, desc[UR8][R4.64] ;  /* 0x00000008040a8981 */ /* 0x0002e2000c1e1500 */
[----:B------:R-:W-:-:S02]  /*d6f0*/  PRMT R13, RZ, 0x7610, R13 ;  /* 0x00007610ff0d7816 */ /* 0x000fc4000000000d */
[----:B-1----:R-:W-:Y:S02]  /*d700*/  IADD3 R4, P1, PT, R22, R2, RZ ;  /* 0x0000000216047210 */ /* 0x002fe40007f3e0ff */
[----:B------:R-:W3:Y:S01]  /*d710*/  LDL R22, [R1+0x4ac] ;  /* 0x0004ac0001167983 */ /* 0x000ee20000100800 */
[----:B------:R-:W-:Y:S02]  /*d720*/  PRMT R12, RZ, 0x7610, R12 ;  /* 0x00007610ff0c7816 */ /* 0x000fe4000000000c */
[----:B--2---:R-:W-:Y:S02]  /*d730*/  IMAD.X R5, R21, 0x1, R0, P1 ;  /* 0x0000000115057824 */ /* 0x004fe400008e0600 */
[----:B------:R-:W2:Y:S04]  /*d740*/  LDL R21, [R1+0x204] ;  /* 0x0002040001157983 */ /* 0x000ea80000100800 */
[----:B------:R0:W2:Y:S02]  /*d750*/  @!P0 LDG.E.U16 R13, desc[UR8][R4.64] ;  /* 0x00000008040d8981 */ /* 0x0000a4000c1e1500 */
[----:B0-----:R-:W-:Y:S01]  /*d760*/  LOP3.LUT R4, R9, 0x80, RZ, 0xc0, !PT ;  /* 0x0000008009047812 */ /* 0x001fe200078ec0ff */
[----:B------:R-:W-:-:S02]  /*d770*/  IMAD.SHL.U32 R9, R20, 0x2, RZ ;  /* 0x0000000214097824 */ /* 0x000fc400078e00ff */
[----:B------:R-:W2:Y:S01]  /*d780*/  LDL R20, [R1+0x1e4] ;  /* 0x0001e40001147983 */ /* 0x000ea20000100800 */
[----:B------:R-:W-:-:S04]  /*d790*/  ISETP.NE.U32.AND P1, PT, R4, RZ, PT ;  /* 0x000000ff0400720c */ /* 0x000fc80003f25070 */
[----:B------:R-:W-:-:S04]  /*d7a0*/  SEL R4, RZ, 0x110, !P1 ;  /* 0x00000110ff047807 */ /* 0x000fc80004800000 */
[----:B------:R-:W-:Y:S02]  /*d7b0*/  LOP3.LUT R9, R4, R9, RZ, 0x3c, !PT ;  /* 0x0000000904097212 */ /* 0x000fe400078e3cff */
[----:B------:R-:W-:-:S05]  /*d7c0*/  IADD3 R4, P1, PT, R27, R2, RZ ;  /* 0x000000021b047210 */ /* 0x000fca0007f3e0ff */
[----:B------:R-:W-:Y:S02]  /*d7d0*/  IMAD.X R5, R26, 0x1, R0, P1 ;  /* 0x000000011a057824 */ /* 0x000fe400008e0600 */
[----:B------:R-:W2:Y:S04]  /*d7e0*/  LDL R26, [R1+0x49c] ;  /* 0x00049c00011a7983 */ /* 0x000ea80000100800 */
[----:B------:R4:W2:Y:S02]  /*d7f0*/  @!P0 LDG.E.U16 R12, desc[UR8][R4.64] ;  /* 0x00000008040c8981 */ /* 0x0008a4000c1e1500 */
[----:B----4-:R-:W-:Y:S02]  /*d800*/  IADD3 R4, P1, PT, R25, R2, RZ ;  /* 0x0000000219047210 */ /* 0x010fe40007f3e0ff */
[----:B------:R-:W4:Y:S04]  /*d810*/  LDL R25, [R1+0x48c] ;  /* 0x00048c0001197983 */ /* 0x000f280000100800 */
[----:B------:R0:W-:Y:S02]  /*d820*/  STS.U16 [R9+UR4], R17 ;  /* 0x0000001109007988 */ /* 0x0001e40008000404 */
[----:B0-----:R-:W-:-:S02]  /*d830*/  PRMT R17, RZ, 0x7610, R17 ;  /* 0x00007610ff117816 */ /* 0x001fc40000000011 */
[----:B------:R0:W-:Y:S02]  /*d840*/  STS.U16 [R9+UR4+0x800], R16 ;  /* 0x0008001009007988 */ /* 0x0001e40008000404 */
[----:B0-----:R-:W-:Y:S01]  /*d850*/  PRMT R16, RZ, 0x7610, R16 ;  /* 0x00007610ff107816 */ /* 0x001fe20000000010 */
[----:B---3--:R-:W-:Y:S02]  /*d860*/  IMAD.X R5, R23, 0x1, R0, P1 ;  /* 0x0000000117057824 */ /* 0x008fe400008e0600 */
        /* <DEDUP_REMOVED lines=9> */
[----:B0-----:R-:W-:-:S02]  /*d900*/  IADD3 R4, P1, PT, R26, R2, RZ ;  /* 0x000000021a047210 */ /* 0x001fc40007f3e0ff */
[----:B------:R-:W2:Y:S03]  /*d910*/  LDL R26, [R1+0x46c] ;  /* 0x00046c00011a7983 */ /* 0x000ea60000100800 */
[----:B------:R-:W-:Y:S02]  /*d920*/  IMAD.X R5, R20, 0x1, R0, P1 ;  /* 0x0000000114057824 */ /* 0x000fe400008e0600 */
[----:B------:R-:W2:Y:S04]  /*d930*/  LDL R20, [R1+0x1e0] ;  /* 0x0001e00001147983 */ /* 0x000ea80000100800 */
[----:B------:R4:W2:Y:S02]  /*d940*/  @!P0 LDG.E.U16 R15, desc[UR8][R4.64] ;  /* 0x00000008040f8981 */ /* 0x0008a4000c1e1500 */
[----:B----4-:R-:W-:-:S02]  /*d950*/  IADD3 R4, P1, PT, R25, R2, RZ ;  /* 0x0000000219047210 */ /* 0x010fc40007f3e0ff */
[----:B------:R-:W4:Y:S04]  /*d960*/  LDL R25, [R1+0x45c] ;  /* 0x00045c0001197983 */ /* 0x000f280000100800 */
[----:B------:R0:W-:Y:S02]  /*d970*/  STS.U16 [R9+UR4+0x1800], R7 ;  /* 0x0018000709007988 */ /* 0x0001e40008000404 */
[----:B0-----:R-:W-:Y:S02]  /*d980*/  PRMT R7, RZ, 0x7610, R7 ;  /* 0x00007610ff077816 */ /* 0x001fe40000000007 */
[----:B------:R0:W-:Y:S02]  /*d990*/  STS.U16 [R9+UR4+0x2000], R3 ;  /* 0x0020000309007988 */ /* 0x0001e40008000404 */
[----:B0-----:R-:W-:Y:S01]  /*d9a0*/  PRMT R3, RZ, 0x7610, R3 ;  /* 0x00007610ff037816 */ /* 0x001fe20000000003 */
[----:B---3--:R-:W-:-:S02]  /*d9b0*/  IMAD.X R5, R23, 0x1, R0, P1 ;  /* 0x0000000117057824 */ /* 0x008fc400008e0600 */
[----:B------:R-:W3:Y:S04]  /*d9c0*/  LDL R23, [R1+0x200] ;  /* 0x0002000001177983 */ /* 0x000ee80000100800 */
[----:B------:R0:W3:Y:S02]  /*d9d0*/  @!P0 LDG.E.U16 R7, desc[UR8][R4.64] ;  /* 0x0000000804078981 */ /* 0x0000e4000c1e1500 */
[----:B0-----:R-:W-:Y:S02]  /*d9e0*/  IADD3 R4, P1, PT, R22, R2, RZ ;  /* 0x0000000216047210 */ /* 0x001fe40007f3e0ff */
[----:B------:R-:W3:Y:S04]  /*d9f0*/  LDL R22, [R1+0x44c] ;  /* 0x00044c0001167983 */ /* 0x000ee80000100800 */
[----:B------:R0:W-:Y:S02]  /*da00*/  STS.U16 [R9+UR4+0x2800], R14 ;  /* 0x0028000e09007988 */ /* 0x0001e40008000404 */
[----:B0-----:R-:W-:-:S02]  /*da10*/  PRMT R14, RZ, 0x7610, R14 ;  /* 0x00007610ff0e7816 */ /* 0x001fc4000000000e */
[----:B--2---:R-:W-:Y:S02]  /*da20*/  IADD3.X R5, PT, PT, R21, R0, RZ, P1, !PT ;  /* 0x0000000015057210 */ /* 0x004fe40000ffe4ff */
[----:B------:R-:W2:Y:S04]  /*da30*/  LDL R21, [R1+0x220] ;  /* 0x0002200001157983 */ /* 0x000ea80000100800 */
[----:B------:R0:W2:Y:S02]  /*da40*/  @!P0 LDG.E.U16 R3, desc[UR8][R4.64] ;  /* 0x0000000804038981 */ /* 0x0000a4000c1e1500 */
[----:B0-----:R-:W-:Y:S02]  /*da50*/  IADD3 R4, P1, PT, R26, R2, RZ ;  /* 0x000000021a047210 */ /* 0x001fe40007f3e0ff */
[----:B------:R-:W2:Y:S03]  /*da60*/  LDL R26, [R1+0x43c] ;  /* 0x00043c00011a7983 */ /* 0x000ea60000100800 */
[----:B------:R-:W-:-:S02]  /*da70*/  IMAD.X R5, R20, 0x1, R0, P1 ;  /* 0x0000000114057824 */ /* 0x000fc400008e0600 */
[----:B------:R-:W2:Y:S04]  /*da80*/  LDL R20, [R1+0x240] ;  /* 0x0002400001147983 */ /* 0x000ea80000100800 */
[----:B------:R4:W2:Y:S02]  /*da90*/  @!P0 LDG.E.U16 R14, desc[UR8][R4.64] ;  /* 0x00000008040e8981 */ /* 0x0008a4000c1e1500 */
[----:B----4-:R-:W-:Y:S02]  /*daa0*/  IADD3 R4, P1, PT, R25, R2, RZ ;  /* 0x0000000219047210 */ /* 0x010fe40007f3e0ff */
[----:B------:R-:W4:Y:S04]  /*dab0*/  LDL R25, [R1+0x42c] ;  /* 0x00042c0001197983 */ /* 0x000f280000100800 */
[----:B------:R0:W-:Y:S02]  /*dac0*/  STS.U16 [R9+UR4+0x3000], R6 ;  /* 0x0030000609007988 */ /* 0x0001e40008000404 */
        /* <DEDUP_REMOVED lines=30> */
[----:B0-----:R-:W-:Y:S01]  /*dcb0*/  PRMT R13, RZ, 0x7610, R13 ;  /* 0x00007610ff0d7816 */ /* 0x001fe2000000000d */
[----:B--2---:R-:W-:-:S02]  /*dcc0*/  IMAD.X R5, R21, 0x1, R0, P1 ;  /* 0x0000000115057824 */ /* 0x004fc400008e0600 */
        /* <DEDUP_REMOVED lines=143> */
[----:B------:R-:W3:Y:S01]  /*e5c0*/  LDL R22, [R1+0x498] ;  /* 0x0004980001167983 */ /* 0x000ee20000100800 */
[----:B------:R-:W-:-:S05]  /*e5d0*/  LOP3.LUT R9, R9, 0x20, RZ, 0x3c, !PT ;  /* 0x0000002009097812 */ /* 0x000fca00078e3cff */
        /* <DEDUP_REMOVED lines=194> */
[-C--:B0-----:R-:W-:Y:S02]  /*f200*/  IADD3 R4, P1, PT, R20, R2.reuse, RZ ;  /* 0x0000000214047210 */ /* 0x081fe40007f3e0ff */
[----:B------:R-:W2:Y:S03]  /*f210*/  LDL R20, [R1+0x4d4] ;  /* 0x0004d40001147983 */ /* 0x000ea60000100800 */
[----:B------:R-:W-:Y:S01]  /*f220*/  IMAD.X R5, R26, 0x1, R0, P1 ;  /* 0x000000011a057824 */ /* 0x000fe200008e0600 */
[----:B------:R0:W-:Y:S04]  /*f230*/  STS.U16 [R9+UR4+0xe200], R11 ;  /* 0x00e2000b09007988 */ /* 0x0001e80008000404 */
[----:B------:R4:W2:Y:S04]  /*f240*/  @!P0 LDG.E.U16 R8, desc[UR8][R4.64] ;  /* 0x0000000804088981 */ /* 0x0008a8000c1e1500 */
[----:B------:R1:W-:Y:S04]  /*f250*/  STS.U16 [R9+UR4+0xf200], R10 ;  /* 0x00f2000a09007988 */ /* 0x0003e80008000404 */
[----:B------:R-:W2:Y:S01]  /*f260*/  LDL R26, [R1+0x4a4] ;  /* 0x0004a400011a7983 */ /* 0x000ea20000100800 */
[----:B----4-:R-:W-:-:S03]  /*f270*/  IADD3 R4, P1, PT, R25, R2, RZ ;  /* 0x0000000219047210 */ /* 0x010fc60007f3e0ff */
[----:B------:R-:W4:Y:S01]  /*f280*/  LDL R25, [R1+0x254] ;  /* 0x0002540001197983 */ /* 0x000f220000100800 */
[----:B0-----:R-:W-:Y:S02]  /*f290*/  PRMT R11, RZ, 0x7610, R11 ;  /* 0x00007610ff0b7816 */ /* 0x001fe4000000000b */
[----:B-1----:R-:W-:Y:S01]  /*f2a0*/  PRMT R10, RZ, 0x7610, R10 ;  /* 0x00007610ff0a7816 */ /* 0x002fe2000000000a */
[----:B---3--:R-:W-:Y:S02]  /*f2b0*/  IMAD.X R5, R23, 0x1, R0, P1 ;  /* 0x0000000117057824 */ /* 0x008fe400008e0600 */
[----:B------:R-:W3:Y:S04]  /*f2c0*/  LDL R23, [R1+0x4c4] ;  /* 0x0004c40001177983 */ /* 0x000ee80000100800 */
[----:B------:R0:W3:Y:S02]  /*f2d0*/  @!P0 LDG.E.U16 R11, desc[UR8][R4.64] ;  /* 0x00000008040b8981 */ /* 0x0000e4000c1e1500 */
[----:B0-----:R-:W-:-:S02]  /*f2e0*/  IADD3 R4, P1, PT, R22, R2, RZ ;  /* 0x0000000216047210 */ /* 0x001fc40007f3e0ff */
[----:B------:R-:W3:Y:S03]  /*f2f0*/  LDL R22, [R1+0x234] ;  /* 0x0002340001167983 */ /* 0x000ee60000100800 */
[----:B--2---:R-:W-:Y:S02]  /*f300*/  IMAD.X R5, R21, 0x1, R0, P1 ;  /* 0x0000000115057824 */ /* 0x004fe400008e0600 */
[----:B------:R-:W2:Y:S04]  /*f310*/  LDL R21, [R1+0x4b4] ;  /* 0x0004b40001157983 */ /* 0x000ea80000100800 */
[----:B------:R0:W2:Y:S02]  /*f320*/  @!P0 LDG.E.U16 R10, desc[UR8][R4.64] ;  /* 0x00000008040a8981 */ /* 0x0000a4000c1e1500 */
[----:B0-----:R-:W-:-:S02]  /*f330*/  IADD3 R4, P1, PT, R20, R2, RZ ;  /* 0x0000000214047210 */ /* 0x001fc40007f3e0ff */
[----:B------:R-:W2:Y:S03]  /*f340*/  LDL R20, [R1+0x214] ;  /* 0x0002140001147983 */ /* 0x000ea60000100800 */
[----:B----4-:R-:W-:Y:S02]  /*f350*/  IMAD.X R5, R25, 0x1, R0, P1 ;  /* 0x0000000119057824 */ /* 0x010fe400008e0600 */
[----:B------:R-:W4:Y:S04]  /*f360*/  LDL R25, [R1+0x1f4] ;  /* 0x0001f40001197983 */ /* 0x000f280000100800 */
[----:B------:R0:W-:Y:S02]  /*f370*/  STS.U16 [R9+UR4+0xea00], R18 ;  /* 0x00ea001209007988 */ /* 0x0001e40008000404 */
[----:B0-----:R-:W0:Y:S02]  /*f380*/  S2R R18, SR_TID.X ;  /* 0x0000000000127919 */ /* 0x001e240000002100 */
[----:B------:R1:W-:Y:S02]  /*f390*/  STS.U16 [R9+UR4+0xfa00], R13 ;  /* 0x00fa000d09007988 */ /* 0x0003e40008000404 */
[----:B-1----:R-:W-:-:S06]  /*f3a0*/  PRMT R13, RZ, 0x7610, R13 ;  /* 0x00007610ff0d7816 */ /* 0x002fcc000000000d */
[----:B------:R0:W4:Y:S01]  /*f3b0*/  @!P0 LDG.E.U16 R13, desc[UR8][R4.64] ;  /* 0x00000008040d8981 */ /* 0x000122000c1e1500 */
[----:B------:R-:W-:Y:S01]  /*f3c0*/  UMOV UR4, 0x400 ;  /* 0x0000040000047882 */ /* 0x000fe20000000000 */
[----:B0-----:R-:W-:Y:S02]  /*f3d0*/  LOP3.LUT R4, R18, 0x80, RZ, 0xc0, !PT ;  /* 0x0000008012047812 */ /* 0x001fe400078ec0ff */
[----:B------:R-:W-:Y:S02]  /*f3e0*/  LOP3.LUT R18, R24, 0x7f, RZ, 0xc0, !PT ;  /* 0x0000007f18127812 */ /* 0x000fe400078ec0ff */
[----:B------:R-:W-:-:S03]  /*f3f0*/  ISETP.NE.U32.AND P1, PT, R4, RZ, PT ;  /* 0x000000ff0400720c */ /* 0x000fc60003f25070 */
[----:B------:R-:W-:Y:S01]  /*f400*/  IMAD.SHL.U32 R18, R18, 0x2, RZ ;  /* 0x0000000212127824 */ /* 0x000fe200078e00ff */
[----:B------:R-:W-:Y:S01]  /*f410*/  SEL R4, RZ, 0x110, !P1 ;  /* 0x00000110ff047807 */ /* 0x000fe20004800000 */
[----:B------:R-:W-:-:S03]  /*f420*/  ULEA UR4, UR6, UR4, 0x18 ;  /* 0x0000000406047291 */ /* 0x000fc6000f8ec0ff */
[----:B------:R-:W-:Y:S02]  /*f430*/  LOP3.LUT R18, R4, R18, RZ, 0x3c, !PT ;  /* 0x0000001204127212 */ /* 0x000fe400078e3cff */
[----:B---3--:R-:W-:Y:S02]  /*f440*/  IADD3 R4, P1, PT, R23, R2, RZ ;  /* 0x0000000217047210 */ /* 0x008fe40007f3e0ff */
[----:B------:R-:W-:Y:S01]  /*f450*/  LOP3.LUT R9, R18, 0x40, RZ, 0x3c, !PT ;  /* 0x0000004012097812 */ /* 0x000fe200078e3cff */
[----:B------:R-:W3:Y:S01]  /*f460*/  LDL R23, [R1+0x494] ;  /* 0x0004940001177983 */ /* 0x000ee20000100800 */
[----:B------:R-:W-:-:S03]  /*f470*/  IADD3.X R5, PT, PT, R22, R0, RZ, P1, !PT ;  /* 0x0000000016057210 */ /* 0x000fc60000ffe4ff */
[----:B------:R0:W-:Y:S04]  /*f480*/  STS.U16 [R9+UR4+0xc00], R12 ;  /* 0x000c000c09007988 */ /* 0x0001e80008000404 */
[----:B------:R-:W3:Y:S01]  /*f490*/  LDL R22, [R1+0x1d4] ;  /* 0x0001d40001167983 */ /* 0x000ee20000100800 */
[----:B0-----:R-:W-:-:S06]  /*f4a0*/  PRMT R12, RZ, 0x7610, R12 ;  /* 0x00007610ff0c7816 */ /* 0x001fcc000000000c */
[----:B------:R2:W3:Y:S04]  /*f4b0*/  @!P0 LDG.E.U16 R12, desc[UR8][R4.64] ;  /* 0x00000008040c8981 */ /* 0x0004e8000c1e1500 */
[----:B------:R0:W-:Y:S02]  /*f4c0*/  STS.U16 [R9+UR4+0x400], R17 ;  /* 0x0004001109007988 */ /* 0x0001e40008000404 */
[----:B0-----:R-:W-:Y:S02]  /*f4d0*/  PRMT R17, RZ, 0x7610, R17 ;  /* 0x00007610ff117816 */ /* 0x001fe40000000011 */
[----:B--2---:R-:W-:Y:S02]  /*f4e0*/  IADD3 R4, P1, PT, R21, R2, RZ ;  /* 0x0000000215047210 */ /* 0x004fe40007f3e0ff */
[----:B------:R-:W2:Y:S03]  /*f4f0*/  LDL R21, [R1+0x484] ;  /* 0x0004840001157983 */ /* 0x000ea60000100800 */
[----:B------:R-:W-:-:S02]  /*f500*/  IMAD.X R5, R20, 0x1, R0, P1 ;  /* 0x0000000114057824 */ /* 0x000fc400008e0600 */
[----:B------:R-:W2:Y:S04]  /*f510*/  LDL R20, [R1+0x1b4] ;  /* 0x0001b40001147983 */ /* 0x000ea80000100800 */
[----:B------:R0:W2:Y:S02]  /*f520*/  @!P0 LDG.E.U16 R17, desc[UR8][R4.64] ;  /* 0x0000000804118981 */ /* 0x0000a4000c1e1500 */
[----:B0-----:R-:W-:Y:S02]  /*f530*/  IADD3 R4, P1, PT, R26, R2, RZ ;  /* 0x000000021a047210 */ /* 0x001fe40007f3e0ff */
[----:B------:R-:W2:Y:S03]  /*f540*/  LDL R26, [R1+0x474] ;  /* 0x00047400011a7983 */ /* 0x000ea60000100800 */
[----:B----4-:R-:W-:-:S02]  /*f550*/  IMAD.X R5, R25, 0x1, R0, P1 ;  /* 0x0000000119057824 */ /* 0x010fc400008e0600 */
[----:B------:R-:W4:Y:S04]  /*f560*/  LDL R25, [R1+0x1d0] ;  /* 0x0001d00001197983 */ /* 0x000f280000100800 */
[----:B------:R0:W-:Y:S02]  /*f570*/  STS.U16 [R9+UR4+0x1400], R16 ;  /* 0x0014001009007988 */ /* 0x0001e40008000404 */
[----:B0-----:R-:W-:Y:S02]  /*f580*/  PRMT R16, RZ, 0x7610, R16 ;  /* 0x00007610ff107816 */ /* 0x001fe40000000010 */
[----:B------:R0:W-:Y:S04]  /*f590*/  STS.U16 [R9+UR4+0x1c00], R15 ;  /* 0x001c000f09007988 */ /* 0x0001e80008000404 */
[----:B------:R3:W4:Y:S01]  /*f5a0*/  @!P0 LDG.E.U16 R16, desc[UR8][R4.64] ;  /* 0x0000000804108981 */ /* 0x000722000c1e1500 */
[----:B0-----:R-:W-:-:S03]  /*f5b0*/  PRMT R15, RZ, 0x7610, R15 ;  /* 0x00007610ff0f7816 */ /* 0x001fc6000000000f */
[----:B------:R0:W-:Y:S02]  /*f5c0*/  STS.U16 [R9+UR4+0x2400], R7 ;  /* 0x0024000709007988 */ /* 0x0001e40008000404 */
[----:B0-----:R-:W-:Y:S02]  /*f5d0*/  PRMT R7, RZ, 0x7610, R7 ;  /* 0x00007610ff077816 */ /* 0x001fe40000000007 */
[-C--:B---3--:R-:W-:Y:S02]  /*f5e0*/  IADD3 R4, P1, PT, R23, R2.reuse, RZ ;  /* 0x0000000217047210 */ /* 0x088fe40007f3e0ff */
[----:B------:R-:W3:Y:S03]  /*f5f0*/  LDL R23, [R1+0x464] ;  /* 0x0004640001177983 */ /* 0x000ee60000100800 */
[----:B------:R-:W-:Y:S02]  /*f600*/  IMAD.X R5, R22, 0x1, R0, P1 ;  /* 0x0000000116057824 */ /* 0x000fe400008e0600 */
[----:B------:R-:W3:Y:S04]  /*f610*/  LDL R22, [R1+0x1f0] ;  /* 0x0001f00001167983 */ /* 0x000ee80000100800 */
[----:B------:R2:W3:Y:S02]  /*f620*/  @!P0 LDG.E.U16 R15, desc[UR8][R4.64] ;  /* 0x00000008040f8981 */ /* 0x0004e4000c1e1500 */
[----:B--2---:R-:W-:-:S02]  /*f630*/  IADD3 R4, P1, PT, R21, R2, RZ ;  /* 0x0000000215047210 */ /* 0x004fc40007f3e0ff */
[----:B------:R-:W2:Y:S03]  /*f640*/  LDL R21, [R1+0x454] ;  /* 0x0004540001157983 */ /* 0x000ea60000100800 */
[----:B------:R-:W-:Y:S02]  /*f650*/  IMAD.X R5, R20, 0x1, R0, P1 ;  /* 0x0000000114057824 */ /* 0x000fe400008e0600 */
[----:B------:R-:W2:Y:S04]  /*f660*/  LDL R20, [R1+0x210] ;  /* 0x0002100001147983 */ /* 0x000ea80000100800 */
[----:B------:R0:W2:Y:S02]  /*f670*/  @!P0 LDG.E.U16 R7, desc[UR8][R4.64] ;  /* 0x0000000804078981 */ /* 0x0000a4000c1e1500 */
[----:B0-----:R-:W-:-:S02]  /*f680*/  IADD3 R4, P1, PT, R26, R2, RZ ;  /* 0x000000021a047210 */ /* 0x001fc40007f3e0ff */
[----:B------:R-:W2:Y:S03]  /*f690*/  LDL R26, [R1+0x444] ;  /* 0x00044400011a7983 */ /* 0x000ea60000100800 */
[----:B----4-:R-:W-:Y:S02]  /*f6a0*/  IMAD.X R5, R25, 0x1, R0, P1 ;  /* 0x0000000119057824 */ /* 0x010fe400008e0600 */
[----:B------:R-:W4:Y:S04]  /*f6b0*/  LDL R25, [R1+0x230] ;  /* 0x0002300001197983 */ /* 0x000f280000100800 */
[----:B------:R0:W-:Y:S02]  /*f6c0*/  STS.U16 [R9+UR4+0x2c00], R3 ;  /* 0x002c000309007988 */ /* 0x0001e40008000404 */
[----:B0-----:R-:W-:-:S02]  /*f6d0*/  PRMT R3, RZ, 0x7610, R3 ;  /* 0x00007610ff037816 */ /* 0x001fc40000000003 */
        /* <DEDUP_REMOVED lines=47> */
[----:B---3--:R-:W-:Y:S02]  /*f9d0*/  IADD3 R4, P1, PT, R23, R2, RZ ;  /* 0x0000000217047210 */ /* 0x008fe40007f3e0ff */
[----:B------:R-:W3:Y:S02]  /*f9e0*/  LDL R23, [R1+0x3d4] ;  /* 0x0003d40001177983 */ /* 0x000ee40000100800 */
[----:B------:R-:W-:Y:S02]  /*f9f0*/  IADD3.X R5, PT, PT, R22, R0, RZ, P1, !PT ;  /* 0x0000000016057210 */ /* 0x000fe40000ffe4ff */
        /* <DEDUP_REMOVED lines=92> */
[----:B------:R0:W-:Y:S04]  /*ffc0*/  STS.U16 [R9+UR4+0xd400], R16 ;  /* 0x00d4001009007988 */ /* 0x0001e80008000404 */
[----:B------:R1:W-:Y:S04]  /*ffd0*/  STS.U16 [R9+UR4+0xdc00], R15 ;  /* 0x00dc000f09007988 */ /* 0x0003e80008000404 */
[----:B------:R0:W-:Y:S04]  /*ffe0*/  STS.U16 [R9+UR4+0xe400], R7 ;  /* 0x00e4000709007988 */ /* 0x0001e80008000404 */
[----:B------:R-:W2:Y:S01]  /*fff0*/  LDL R26, [R1+0x4d0] ;  /* 0x0004d000011a7983 */ /* 0x000ea20000100800 */
[----:B----4-:R-:W-:-:S03]  /*10000*/  IMAD.X R5, R25, 0x1, R0, P1 ;  /* 0x0000000119057824 */ /* 0x010fc600008e0600 */
[----:B------:R-:W4:Y:S01]  /*10010*/  LDL R25, [R1+0x4f0] ;  /* 0x0004f00001197983 */ /* 0x000f220000100800 */
[----:B0-----:R-:W-:-:S06]  /*10020*/  PRMT R16, RZ, 0x7610, R16 ;  /* 0x00007610ff107816 */ /* 0x001fcc0000000010 */
[----:B------:R3:W4:Y:S01]  /*10030*/  @!P0 LDG.E.U16 R16, desc[UR8][R4.64] ;  /* 0x0000000804108981 */ /* 0x000722000c1e1500 */
[----:B-1----:R-:W-:Y:S02]  /*10040*/  PRMT R15, RZ, 0x7610, R15 ;  /* 0x00007610ff0f7816 */ /* 0x002fe4000000000f */
[----:B------:R-:W-:Y:S01]  /*10050*/  PRMT R7, RZ, 0x7610, R7 ;  /* 0x00007610ff077816 */ /* 0x000fe20000000007 */
[----:B------:R0:W-:Y:S04]  /*10060*/  STS.U16 [R9+UR4+0xec00], R3 ;  /* 0x00ec000309007988 */ /* 0x0001e80008000404 */
[----:B------:R1:W-:Y:S01]  /*10070*/  STS.U16 [R9+UR4+0xf400], R14 ;  /* 0x00f4000e09007988 */ /* 0x0003e20008000404 */
[----:B0-----:R-:W-:-:S03]  /*10080*/  IMAD.SHL.U32 R3, R24, 0x20, RZ ;  /* 0x0000002018037824 */ /* 0x001fc600078e00ff */
[----:B------:R0:W-:Y:S02]  /*10090*/  STS.U16 [R9+UR4+0xfc00], R6 ;  /* 0x00fc000609007988 */ /* 0x0001e40008000404 */
[----:B------:R-:W-:Y:S01]  /*100a0*/  LOP3.LUT R3, R3, 0x60, RZ, 0xc0, !PT ;  /* 0x0000006003037812 */ /* 0x000fe200078ec0ff */
[----:B-1----:R-:W-:Y:S01]  /*100b0*/  IMAD.SHL.U32 R14, R24, 0x2, RZ ;  /* 0x00000002180e7824 */ /* 0x002fe200078e00ff */
        /* <DEDUP_REMOVED lines=10> */
[----:B-1----:R-:W-:-:S02]  /*10160*/  SHF.R.S32.HI R4, RZ, 0x2, R24 ;  /* 0x00000002ff047819 */ /* 0x002fc40000011418 */
[----:B------:R-:W-:Y:S02]  /*10170*/  LOP3.LUT R5, R24, 0x7, RZ, 0xc0, !PT ;  /* 0x0000000718057812 */ /* 0x000fe400078ec0ff */
[----:B------:R-:W-:-:S03]  /*10180*/  SGXT R4, R4, 0x1 ;  /* 0x000000010404781a */ /* 0x000fc60000000200 */
[----:B0-----:R-:W-:Y:S01]  /*10190*/  IMAD.SHL.U32 R9, R5, 0x10, RZ ;  /* 0x0000001005097824 */ /* 0x001fe200078e00ff */
[----:B------:R-:W-:-:S04]  /*101a0*/  LOP3.LUT R4, R3, 0x90, R4, 0xf8, !PT ;  /* 0x0000009003047812 */ /* 0x000fc800078ef804 */
[--C-:B------:R-:W-:Y:S02]  /*101b0*/  LOP3.LUT R9, R9, 0x30, R14.reuse, 0x78, !PT ;  /* 0x0000003009097812 */ /* 0x100fe400078e780e */
[----:B------:R-:W-:Y:S02]  /*101c0*/  LOP3.LUT R14, R4, 0x10, R14, 0x78, !PT ;  /* 0x00000010040e7812 */ /* 0x000fe400078e780e */
[----:B----4-:R-:W-:Y:S02]  /*101d0*/  IADD3 R4, P1, PT, R25, R2, RZ ;  /* 0x0000000219047210 */ /* 0x010fe40007f3e0ff */
[----:B------:R-:W4:Y:S01]  /*101e0*/  LDL R25, [R1+0x4c0] ;  /* 0x0004c00001197983 */ /* 0x000f220000100800 */
[----:B------:R-:W-:-:S05]  /*101f0*/  IMAD.SHL.U32 R3, R24, 0x40, RZ ;  /* 0x0000004018037824 */ /* 0x000fca00078e00ff */
[----:B------:R-:W-:Y:S02]  /*10200*/  LOP3.LUT R3, R3, 0x3800, RZ, 0xc0, !PT ;  /* 0x0000380003037812 */ /* 0x000fe400078ec0ff */
[----:B------:R-:W-:-:S03]  /*10210*/  PRMT R6, RZ, 0x7610, R6 ;  /* 0x00007610ff067816 */ /* 0x000fc60000000006 */
[----:B------:R-:W-:-:S04]  /*10220*/  IMAD R3, R5, 0x100, R3 ;  /* 0x0000010005037824 */ /* 0x000fc800078e0203 */
[--C-:B------:R-:W-:Y:S01]  /*10230*/  IMAD.IADD R3, R3, 0x1, R9.reuse ;  /* 0x0000000103037824 */ /* 0x100fe200078e0209 */
[----:B------:R-:W-:Y:S02]  /*10240*/  PRMT R9, RZ, 0x7610, R9 ;  /* 0x00007610ff097816 */ /* 0x000fe40000000009 */
[----:B------:R-:W-:-:S05]  /*10250*/  LOP3.LUT R29, R18, 0x60, RZ, 0x3c, !PT ;  /* 0x00000060121d7812 */ /* 0x000fca00078e3cff */
[----:B------:R0:W-:Y:S02]  /*10260*/  STS.U16 [R29+UR4+0x600], R8 ;  /* 0x000600081d007988 */ /* 0x0001e40008000404 */
[----:B0-----:R-:W-:Y:S01]  /*10270*/  PRMT R8, RZ, 0x7610, R8 ;  /* 0x00007610ff087816 */ /* 0x001fe20000000008 */
[----:B---3--:R-:W-:Y:S02]  /*10280*/  IMAD.X R5, R23, 0x1, R0, P1 ;  /* 0x0000000117057824 */ /* 0x008fe400008e0600 */
[----:B------:R-:W3:Y:S04]  /*10290*/  LDL R23, [R1+0x22c] ;  /* 0x00022c0001177983 */ /* 0x000ee80000100800 */
[----:B------:R0:W3:Y:S02]  /*102a0*/  @!P0 LDG.E.U16 R6, desc[UR8][R4.64] ;  /* 0x0000000804068981 */ /* 0x0000e4000c1e1500 */
[----:B0-----:R-:W-:-:S02]  /*102b0*/  IADD3 R4, P1, PT, R22, R2, RZ ;  /* 0x0000000216047210 */ /* 0x001fc40007f3e0ff */
[----:B------:R-:W3:Y:S02]  /*102c0*/  LDL R22, [R1+0x4b0] ;  /* 0x0004b00001167983 */ /* 0x000ee40000100800 */
[----:B--2---:R-:W-:Y:S02]  /*102d0*/  IADD3.X R5, PT, PT, R21, R0, RZ, P1, !PT ;  /* 0x0000000015057210 */ /* 0x004fe40000ffe4ff */
        /* <DEDUP_REMOVED lines=12> */
[----:B0-----:R-:W-:-:S02]  /*103a0*/  PRMT R10, RZ, 0x7610, R10 ;  /* 0x00007610ff0a7816 */ /* 0x001fc4000000000a */
[----:B------:R0:W-:Y:S01]  /*103b0*/  STS.U16 [R29+UR4+0x1e00], R13 ;  /* 0x001e000d1d007988 */ /* 0x0001e20008000404 */
[----:B---3--:R-:W-:-:S03]  /*103c0*/  IMAD.X R5, R23, 0x1, R0, P1 ;  /* 0x0000000117057824 */ /* 0x008fc600008e0600 */
[----:B------:R-:W3:Y:S04]  /*103d0*/  LDL R23, [R1+0x1cc] ;  /* 0x0001cc0001177983 */ /* 0x000ee80000100800 */
[----:B------:R1:W3:Y:S02]  /*103e0*/  @!P0 LDG.E.U16 R11, desc[UR8][R4.64] ;  /* 0x00000008040b8981 */ /* 0x0002e4000c1e1500 */
[----:B-1----:R-:W-:Y:S02]  /*103f0*/  IADD3 R4, P1, PT, R22, R2, RZ ;  /* 0x0000000216047210 */ /* 0x002fe40007f3e0ff */
[----:B------:R-:W3:Y:S01]  /*10400*/  LDL R22, [R1+0x480] ;  /* 0x0004800001167983 */ /* 0x000ee20000100800 */
[----:B0-----:R-:W-:Y:S02]  /*10410*/  PRMT R13, RZ, 0x7610, R13 ;  /* 0x00007610ff0d7816 */ /* 0x001fe4000000000d */
        /* <DEDUP_REMOVED lines=12> */
[----:B------:R-:W-:Y:S01]  /*104e0*/  PRMT R18, RZ, 0x7610, R18 ;  /* 0x00007610ff127816 */ /* 0x000fe20000000012 */
[----:B------:R0:W-:Y:S02]  /*104f0*/  STS.U16 [R29+UR4+0x2e00], R17 ;  /* 0x002e00111d007988 */ /* 0x0001e40008000404 */
[----:B0-----:R-:W-:Y:S01]  /*10500*/  PRMT R17, RZ, 0x7610, R17 ;  /* 0x00007610ff117816 */ /* 0x001fe20000000011 */
        /* <DEDUP_REMOVED lines=17> */
[----:B------:R-:W-:Y:S04]  /*10620*/  STS.U16 [R29+UR4+0x4e00], R6 ;  /* 0x004e00061d007988 */ /* 0x000fe80008000404 */
[----:B------:R0:W-:Y:S04]  /*10630*/  STS.U16 [R29+UR4+0x3e00], R15 ;  /* 0x003e000f1d007988 */ /* 0x0001e80008000404 */
[----:B------:R1:W-:Y:S01]  /*10640*/  STS.U16 [R29+UR4+0x4600], R7 ;  /* 0x004600071d007988 */ /* 0x0003e20008000404 */
[----:B0-----:R-:W-:Y:S01]  /*10650*/  PRMT R15, RZ, 0x7610, R15 ;  /* 0x00007610ff0f7816 */ /* 0x001fe2000000000f */
[----:B---3--:R-:W-:-:S02]  /*10660*/  IMAD.X R5, R23, 0x1, R0, P1 ;  /* 0x0000000117057824 */ /* 0x008fc400008e0600 */
[----:B------:R-:W3:Y:S04]  /*10670*/  LDL R23, [R1+0x258] ;  /* 0x0002580001177983 */ /* 0x000ee80000100800 */
[----:B------:R0:W3:Y:S02]  /*10680*/  @!P0 LDG.E.U16 R16, desc[UR8][R4.64] ;  /* 0x0000000804108981 */ /* 0x0000e4000c1e1500 */
[----:B0-----:R-:W-:Y:S02]  /*10690*/  IADD3 R4, P1, PT, R22, R2, RZ ;  /* 0x0000000216047210 */ /* 0x001fe40007f3e0ff */
[----:B------:R-:W3:Y:S03]  /*106a0*/  LDL R22, [R1+0x420] ;  /* 0x0004200001167983 */ /* 0x000ee60000100800 */
[----:B--2---:R-:W-:-:S02]  /*106b0*/  IMAD.X R5, R21, 0x1, R0, P1 ;  /* 0x0000000115057824 */ /* 0x004fc400008e0600 */
[----:B------:R-:W2:Y:S04]  /*106c0*/  LDL R21, [R1+0x278] ;  /* 0x0002780001157983 */ /* 0x000ea80000100800 */
[----:B------:R0:W2:Y:S01]  /*106d0*/  @!P0 LDG.E.U16 R15, desc[UR8][R4.64] ;  /* 0x00000008040f8981 */ /* 0x0000a2000c1e1500 */
[----:B------:R-:W-:-:S03]  /*106e0*/  IADD3 R6, P1, PT, R26, R2, RZ ;  /* 0x000000021a067210 */ /* 0x000fc60007f3e0ff */
[----:B------:R-:W2:Y:S01]  /*106f0*/  LDL R26, [R1+0x410] ;  /* 0x00041000011a7983 */ /* 0x000ea20000100800 */
[----:B0-----:R-:W-:Y:S01]  /*10700*/  PRMT R4, RZ, 0x7610, R4 ;  /* 0x00007610ff047816 */ /* 0x001fe20000000004 */
[----:B-1----:R-:W-:Y:S02]  /*10710*/  IMAD.X R7, R20, 0x1, R0, P1 ;  /* 0x0000000114077824 */ /* 0x002fe400008e0600 */
[----:B------:R-:W2:Y:S04]  /*10720*/  LDL R20, [R1+0x298] ;  /* 0x0002980001147983 */ /* 0x000ea80000100800 */
[----:B------:R4:W2:Y:S02]  /*10730*/  @!P0 LDG.E.U16 R4, desc[UR8][R6.64] ;  /* 0x0000000806048981 */ /* 0x0008a4000c1e1500 */
[----:B----4-:R-:W-:-:S02]  /*10740*/  IADD3 R6, P1, PT, R25, R2, RZ ;  /* 0x0000000219067210 */ /* 0x010fc40007f3e0ff */
[----:B------:R-:W4:Y:S01]  /*10750*/  LDL R25, [R1+0x400] ;  /* 0x0004000001197983 */ /* 0x000f220000100800 */
[----:B------:R-:W-:-:S03]  /*10760*/  PRMT R5, RZ, 0x7610, R5 ;  /* 0x00007610ff057816 */ /* 0x000fc60000000005 */
[----:B------:R0:W-:Y:S04]  /*10770*/  STS.U16 [R29+UR4+0x5e00], R8 ;  /* 0x005e00081d007988 */ /* 0x0001e80008000404 */
[----:B------:R2:W-:Y:S04]  /*10780*/  STS.U16 [R29+UR4+0x5600], R9 ;  /* 0x005600091d007988 */ /* 0x0005e80008000404 */
[----:B------:R4:W-:Y:S01]  /*10790*/  STS.U16 [R29+UR4+0x6e00], R10 ;  /* 0x006e000a1d007988 */ /* 0x0009e20008000404 */
[----:B---3--:R-:W-:-:S03]  /*107a0*/  IMAD.X R7, R23, 0x1, R0, P1 ;  /* 0x0000000117077824 */ /* 0x008fc600008e0600 */
[----:B------:R-:W3:Y:S04]  /*107b0*/  LDL R23, [R1+0x2b8] ;  /* 0x0002b80001177983 */ /* 0x000ee80000100800 */
[----:B------:R1:W3:Y:S01]  /*107c0*/  @!P0 LDG.E.U16 R5, desc[UR8][R6.64] ;  /* 0x0000000806058981 */ /* 0x0002e2000c1e1500 */
[----:B0-----:R-:W-:Y:S02]  /*107d0*/  IADD3 R8, P1, PT, R22, R2, RZ ;  /* 0x0000000216087210 */ /* 0x001fe40007f3e0ff */
[----:B-1----:R-:W-:Y:S01]  /*107e0*/  PRMT R6, RZ, 0x7610, R6 ;  /* 0x00007610ff067816 */ /* 0x002fe20000000006 */
[----:B------:R-:W3:Y:S01]  /*107f0*/  LDL R22, [R1+0x3f0] ;  /* 0x0003f00001167983 */ /* 0x000ee20000100800 */
[----:B--2---:R-:W-:-:S03]  /*10800*/  IADD3.X R9, PT, PT, R21, R0, RZ, P1, !PT ;  /* 0x0000000015097210 */ /* 0x004fc60000ffe4ff */
[----:B------:R-:W2:Y:S04]  /*10810*/  LDL R21, [R1+0x2d8] ;  /* 0x0002d80001157983 */ /* 0x000ea80000100800 */
[----:B------:R0:W2:Y:S02]  /*10820*/  @!P0 LDG.E.U16 R6, desc[UR8][R8.64] ;  /* 0x0000000808068981 */ /* 0x0000a4000c1e1500 */
[----:B0-----:R-:W-:Y:S02]  /*10830*/  IADD3 R8, P1, PT, R26, R2, RZ ;  /* 0x000000021a087210 */ /* 0x001fe40007f3e0ff */
[----:B------:R-:W2:Y:S03]  /*10840*/  LDL R26, [R1+0x2f8] ;  /* 0x0002f800011a7983 */ /* 0x000ea60000100800 */
[----:B------:R-:W-:-:S02]  /*10850*/  IMAD.X R9, R20, 0x1, R0, P1 ;  /* 0x0000000114097824 */ /* 0x000fc400008e0600 */
[----:B------:R-:W2:Y:S01]  /*10860*/  LDL R20, [R1+0x3e0] ;  /* 0x0003e00001147983 */ /* 0x000ea20000100800 */
[----:B----4-:R-:W-:-:S03]  /*10870*/  IADD3 R10, P1, PT, R25, R2, RZ ;  /* 0x00000002190a7210 */ /* 0x010fc60007f3e0ff */
[----:B------:R-:W4:Y:S01]  /*10880*/  LDL R25, [R1+0x3d0] ;  /* 0x0003d00001197983 */ /* 0x000f220000100800 */
[----:B------:R-:W-:-:S03]  /*10890*/  PRMT R7, RZ, 0x7610, R7 ;  /* 0x00007610ff077816 */ /* 0x000fc60000000007 */
[----:B------:R3:W-:Y:S04]  /*108a0*/  STS.U16 [R29+UR4+0x6600], R11 ;  /* 0x0066000b1d007988 */ /* 0x0007e80008000404 */
[----:B------:R0:W4:Y:S02]  /*108b0*/  @!P0 LDG.E.U16 R7, desc[UR8][R8.64] ;  /* 0x0000000808078981 */ /* 0x000124000c1e1500 */
[----:B0-----:R-:W-:Y:S02]  /*108c0*/  PRMT R8, RZ, 0x7610, R8 ;  /* 0x00007610ff087816 */ /* 0x001fe40000000008 */
[----:B------:R-:W-:Y:S01]  /*108d0*/  PRMT R9, RZ, 0x7610, R9 ;  /* 0x00007610ff097816 */ /* 0x000fe20000000009 */
[----:B------:R-:W-:Y:S04]  /*108e0*/  STS.U16 [R29+UR4+0x7e00], R12 ;  /* 0x007e000c1d007988 */ /* 0x000fe80008000404 */
[----:B------:R-:W-:Y:S01]  /*108f0*/  STS.U16 [R29+UR4+0x7600], R13 ;  /* 0x0076000d1d007988 */ /* 0x000fe20008000404 */
[----:B---3--:R-:W-:-:S03]  /*10900*/  IMAD.X R11, R23, 0x1, R0, P1 ;  /* 0x00000001170b7824 */ /* 0x008fc600008e0600 */
[----:B------:R-:W3:Y:S04]  /*10910*/  LDL R23, [R1+0x318] ;  /* 0x0003180001177983 */ /* 0x000ee80000100800 */
[----:B------:R0:W3:Y:S02]  /*10920*/  @!P0 LDG.E.U16 R8, desc[UR8][R10.64] ;  /* 0x000000080a088981 */ /* 0x0000e4000c1e1500 */
[----:B0-----:R-:W-:Y:S02]  /*10930*/  IADD3 R10, P1, PT, R22, R2, RZ ;  /* 0x00000002160a7210 */ /* 0x001fe40007f3e0ff */
[----:B------:R-:W3:Y:S04]  /*10940*/  LDL R22, [R1+0x3c0] ;  /* 0x0003c00001167983 */ /* 0x000ee80000100800 */
[----:B------:R0:W-:Y:S04]  /*10950*/  STS.U16 [R29+UR4+0x8600], R18 ;  /* 0x008600121d007988 */ /* 0x0001e80008000404 */
[----:B0-----:R-:W3:Y:S01]  /*10960*/  LDL R18, [R1+0x378] ;  /* 0x0003780001127983 */ /* 0x001ee20000100800 */
[----:B--2---:R-:W-:-:S03]  /*10970*/  IMAD.X R11, R21, 0x1, R0, P1 ;  /* 0x00000001150b7824 */ /* 0x004fc600008e0600 */
[----:B------:R-:W2:Y:S04]  /*10980*/  LDL R21, [R1+0x338] ;  /* 0x0003380001157983 */ /* 0x000ea80000100800 */
[----:B------:R0:W2:Y:S02]  /*10990*/  @!P0 LDG.E.U16 R9, desc[UR8][R10.64] ;  /* 0x000000080a098981 */ /* 0x0000a4000c1e1500 */
[----:B0-----:R-:W-:Y:S02]  /*109a0*/  PRMT R10, RZ, 0x7610, R10 ;  /* 0x00007610ff0a7816 */ /* 0x001fe4000000000a */
[----:B------:R-:W-:Y:S02]  /*109b0*/  IADD3 R12, P1, PT, R20, R2, RZ ;  /* 0x00000002140c7210 */ /* 0x000fe40007f3e0ff */
[----:B------:R-:W2:Y:S03]  /*109c0*/  LDL R20, [R1+0x3b0] ;  /* 0x0003b00001147983 */ /* 0x000ea60000100800 */
[----:B------:R-:W-:-:S02]  /*109d0*/  IMAD.X R13, R26, 0x1, R0, P1 ;  /* 0x000000011a0d7824 */ /* 0x000fc400008e0600 */
[----:B------:R-:W2:Y:S04]  /*109e0*/  LDL R26, [R1+0x358] ;  /* 0x00035800011a7983 */ /* 0x000ea80000100800 */
[----:B------:R4:W2:Y:S02]  /*109f0*/  @!P0 LDG.E.U16 R10, desc[UR8][R12.64] ;  /* 0x000000080c0a8981 */ /* 0x0008a4000c1e1500 */
[----:B----4-:R-:W-:Y:S02]  /*10a00*/  IADD3 R12, P1, PT, R25, R2, RZ ;  /* 0x00000002190c7210 */ /* 0x010fe40007f3e0ff */
[----:B------:R-:W4:Y:S01]  /*10a10*/  LDL R25, [R1+0x5d4] ;  /* 0x0005d40001197983 */ /* 0x000f220000100800 */
[----:B------:R-:W-:-:S03]  /*10a20*/  PRMT R11, RZ, 0x7610, R11 ;  /* 0x00007610ff0b7816 */ /* 0x000fc6000000000b */
[----:B------:R0:W-:Y:S02]  /*10a30*/  STS.U16 [R29+UR4+0x8e00], R17 ;  /* 0x008e00111d007988 */ /* 0x0001e40008000404 */
[----:B0-----:R-:W-:Y:S02]  /*10a40*/  PRMT R17, RZ, 0x7610, R17 ;  /* 0x00007610ff117816 */ /* 0x001fe40000000011 */
[----:B------:R0:W-:Y:S02]  /*10a50*/  STS.U16 [R29+UR4+0x9600], R16 ;  /* 0x009600101d007988 */ /* 0x0001e40008000404 */
[----:B0-----:R-:W-:Y:S02]  /*10a60*/  PRMT R16, RZ, 0x7610, R16 ;  /* 0x00007610ff107816 */ /* 0x001fe40000000010 */
[----:B------:R0:W-:Y:S01]  /*10a70*/  STS.U16 [R29+UR4+0x9e00], R15 ;  /* 0x009e000f1d007988 */ /* 0x0001e20008000404 */
[----:B---3--:R-:W-:-:S05]  /*10a80*/  IMAD.X R13, R23, 0x1, R0, P1 ;  /* 0x00000001170d7824 */ /* 0x008fca00008e0600 */
[----:B------:R1:W3:Y:S02]  /*10a90*/  @!P0 LDG.E.U16 R11, desc[UR8][R12.64] ;  /* 0x000000080c0b8981 */ /* 0x0002e4000c1e1500 */
[----:B-1----:R-:W-:Y:S02]  /*10aa0*/  IADD3 R12, P1, PT, R22, R2, RZ ;  /* 0x00000002160c7210 */ /* 0x002fe40007f3e0ff */
[----:B0-----:R-:W-:-:S03]  /*10ab0*/  PRMT R15, RZ, 0x7610, R15 ;  /* 0x00007610ff0f7816 */ /* 0x001fc6000000000f */
[----:B--2---:R-:W-:-:S05]  /*10ac0*/  IMAD.X R13, R21, 0x1, R0, P1 ;  /* 0x00000001150d7824 */ /* 0x004fca00008e0600 */
[----:B------:R0:W2:Y:S02]  /*10ad0*/  @!P0 LDG.E.U16 R17, desc[UR8][R12.64] ;  /* 0x000000080c118981 */ /* 0x0000a4000c1e1500 */
[-C--:B0-----:R-:W-:Y:S02]  /*10ae0*/  IADD3 R12, P1, PT, R20, R2.reuse, RZ ;  /* 0x00000002140c7210 */ /* 0x081fe40007f3e0ff */
[----:B------:R-:W2:Y:S03]  /*10af0*/  LDL.LU.64 R20, [R1+0x5c0] ;  /* 0x0005c00001147983 */ /* 0x000ea60000300a00 */
[----:B------:R-:W-:Y:S01]  /*10b00*/  IMAD.X R13, R26, 0x1, R0, P1 ;  /* 0x000000011a0d7824 */ /* 0x000fe200008e0600 */
[----:B------:R-:W2:Y:S04]  /*10b10*/  LDL.LU.64 R22, [R1+0x5c8] ;  /* 0x0005c80001167983 */ /* 0x000ea80000300a00 */
[----:B------:R4:W2:Y:S02]  /*10b20*/  @!P0 LDG.E.U16 R16, desc[UR8][R12.64] ;  /* 0x000000080c108981 */ /* 0x0008a4000c1e1500 */
[----:B----4-:R-:W-:-:S05]  /*10b30*/  IADD3 R12, P1, PT, R25, R2, RZ ;  /* 0x00000002190c7210 */ /* 0x010fca0007f3e0ff */
[----:B------:R-:W-:-:S05]  /*10b40*/  IMAD.X R13, R18, 0x1, R0, P1 ;  /* 0x00000001120d7824 */ /* 0x000fca00008e0600 */
[----:B------:R-:W4:Y:S04]  /*10b50*/  @!P0 LDG.E.U16 R15, desc[UR8][R12.64] ;  /* 0x000000080c0f8981 */ /* 0x000f28000c1e1500 */
[----:B------:R-:W-:Y:S04]  /*10b60*/  STL [R1+0xa50], R2 ;  /* 0x000a500201007387 */ /* 0x000fe80000100800 */
[----:B------:R-:W-:Y:S04]  /*10b70*/  STL [R1+0x664], R0 ;  /* 0x0006640001007387 */ /* 0x000fe80000100800 */
[----:B------:R-:W-:Y:S04]  /*10b80*/  STS.U16 [R29+UR4+0xa600], R4 ;  /* 0x00a600041d007988 */ /* 0x000fe80008000404 */
[----:B------:R0:W-:Y:S04]  /*10b90*/  STS.U16 [R29+UR4+0xae00], R5 ;  /* 0x00ae00051d007988 */ /* 0x0001e80008000404 */
[----:B------:R-:W-:Y:S04]  /*10ba0*/  STS.U16 [R29+UR4+0xb600], R6 ;  /* 0x00b600061d007988 */ /* 0x000fe80008000404 */
[----:B------:R1:W-:Y:S04]  /*10bb0*/  STS.U16 [R29+UR4+0xbe00], R7 ;  /* 0x00be00071d007988 */ /* 0x0003e80008000404 */
[----:B0-----:R-:W4:Y:S04]  /*10bc0*/  LDL.LU.64 R4, [R1+0x550] ;  /* 0x0005500001047983 */ /* 0x001f280000300a00 */
[----:B-1----:R-:W4:Y:S04]  /*10bd0*/  LDL.LU.64 R6, [R1+0x558] ;  /* 0x0005580001067983 */ /* 0x002f280000300a00 */
[----:B------:R-:W-:Y:S04]  /*10be0*/  STS.U16 [R29+UR4+0xfe00], R19 ;  /* 0x00fe00131d007988 */ /* 0x000fe80008000404 */
[----:B------:R-:W-:Y:S04]  /*10bf0*/  STS.U16 [R29+UR4+0xc600], R8 ;  /* 0x00c600081d007988 */ /* 0x000fe80008000404 */
[----:B------:R-:W-:Y:S04]  /*10c00*/  STS.U16 [R29+UR4+0xce00], R9 ;  /* 0x00ce00091d007988 */ /* 0x000fe80008000404 */
[----:B------:R-:W-:Y:S04]  /*10c10*/  STS.U16 [R29+UR4+0xd600], R10 ;  /* 0x00d6000a1d007988 */ /* 0x000fe80008000404 */
[----:B---3--:R-:W-:Y:S01]  /*10c20*/  STS.U16 [R29+UR4+0xde00], R11 ;  /* 0x00de000b1d007988 */ /* 0x008fe20008000404 */
[----:B------:R-:W-:-:S05]  /*10c30*/  IMAD.SHL.U32 R28, R24, 0x10, RZ ;  /* 0x00000010181c7824 */ /* 0x000fca00078e00ff */
[----:B------:R-:W-:-:S04]  /*10c40*/  LOP3.LUT R28, R28, 0x100, RZ, 0xc0, !PT ;  /* 0x000001001c1c7812 */ /* 0x000fc800078ec0ff */
[----:B------:R-:W-:Y:S01]  /*10c50*/  IADD3 R28, PT, PT, R14, UR4, R28 ;  /* 0x000000040e1c7c10 */ /* 0x000fe2000fffe01c */
[----:B--2---:R-:W-:Y:S04]  /*10c60*/  STS.U16 [R29+UR4+0xe600], R17 ;  /* 0x00e600111d007988 */ /* 0x004fe80008000404 */
[----:B------:R-:W-:Y:S04]  /*10c70*/  STS.U16 [R29+UR4+0xee00], R16 ;  /* 0x00ee00101d007988 */ /* 0x000fe80008000404 */
[----:B----4-:R-:W-:Y:S01]  /*10c80*/  STS.U16 [R29+UR4+0xf600], R15 ;  /* 0x00f6000f1d007988 */ /* 0x010fe20008000404 */
[----:B------:R-:W-:Y:S06]  /*10c90*/  BAR.SYNC.DEFER_BLOCKING 0x0 ;  /* 0x0000000000007b1d */ /* 0x000fec0000010000 */
[----:B------:R-:W-:Y:S04]  /*10ca0*/  LDSM.16.MT88.4 R16, [R28+0x10000] ;  /* 0x010000001c10783b */ /* 0x000fe80000004200 */
[----:B------:R-:W0:Y:S04]  /*10cb0*/  LDSM.16.M88.4 R24, [R3+UR4] ;  /* 0x000000040318783b */ /* 0x000e280008000200 */
[----:B------:R-:W1:Y:S01]  /*10cc0*/  LDSM.16.MT88.4 R8, [R28+0x10200] ;  /* 0x010200001c08783b */ /* 0x000e620000004200 */
[----:B0-----:R-:W-:Y:S03]  /*10cd0*/  HMMA.16816.F32 R12, R16, R24, R20 ;  /* 0x00000018100c723c */ /* 0x001fe60000001814 */
[----:B------:R-:W0:-:S15]  /*10ce0*/  LDSM.16.M88.4 R20, [R3+UR4+0x4000] ;  /* 0x004000040314783b */ /* 0x000e1e0008000200 */
[----:B------:R-:W-:Y:S02]  /*10cf0*/  NOP ;  /* 0x0000000000007918 */ /* 0x000fe40000000000 */
[----:B-1----:R-:W-:Y:S01]  /*10d00*/  HMMA.16816.F32 R24, R8, R26, R12 ;  /* 0x0000001a0818723c */ /* 0x002fe2000000180c */
[----:B------:R-:W2:Y:S04]  /*10d10*/  LDL.LU.64 R12, [R1+0x5a0] ;  /* 0x0005a000010c7983 */ /* 0x000ea80000300a00 */
[----:B------:R-:W2:Y:S03]  /*10d20*/  LDL.LU.64 R14, [R1+0x5a8] ;  /* 0x0005a800010e7983 */ /* 0x000ea60000300a00 */
[----:B0-----:R-:W-:Y:S11]  /*10d30*/  HMMA.16816.F32 R4, R16, R20, R4 ;  /* 0x000000141004723c */ /* 0x001ff60000001804 */
[----:B------:R-:W-:Y:S04]  /*10d40*/  STL.64 [R1+0x20], R24 ;  /* 0x0000201801007387 */ /* 0x000fe80000100a00 */
[----:B------:R-:W-:Y:S04]  /*10d50*/  STL.64 [R1+0x28], R26 ;  /* 0x0000281a01007387 */ /* 0x000fe80000100a00 */
[----:B------:R-:W-:Y:S04]  /*10d60*/  STL.64 [R1+0xa90], R10 ;  /* 0x000a900a01007387 */ /* 0x000fe80000100a00 */
[----:B------:R0:W-:Y:S04]  /*10d70*/  STL.64 [R1+0xa88], R8 ;  /* 0x000a880801007387 */ /* 0x0001e80000100a00 */
[----:B------:R-:W2:Y:S01]  /*10d80*/  LDSM.16.M88.4 R24, [R3+UR4+0x8000] ;  /* 0x008000040318783b */ /* 0x000ea20008000200 */
[----:B------:R-:W-:Y:S03]  /*10d90*/  HMMA.16816.F32 R20, R8, R22, R4 ;  /* 0x000000160814723c */ /* 0x000fe60000001804 */
[----:B0-----:R-:W3:Y:S04]  /*10da0*/  LDL.LU.64 R8, [R1+0x590] ;  /* 0x0005900001087983 */ /* 0x001ee80000300a00 */
[----:B------:R-:W3:Y:S01]  /*10db0*/  LDL.LU.64 R10, [R1+0x598] ;  /* 0x00059800010a7983 */ /* 0x000ee20000300a00 */
[C---:B--2---:R-:W-:Y:S03]  /*10dc0*/  HMMA.16816.F32 R4, R16.reuse, R24, R12 ;  /* 0x000000181004723c */ /* 0x044fe6000000180c */
[----:B------:R-:W3:Y:S05]  /*10dd0*/  LDSM.16.M88.4 R12, [R3+UR4+0xc000] ;  /* 0x00c00004030c783b */ /* 0x000eea0008000200 */
[----:B---3--:R-:W-:Y:S01]  /*10de0*/  HMMA.16816.F32 R16, R16, R12, R8 ;  /* 0x0000000c1010723c */ /* 0x008fe20000001808 */
[----:B------:R-:W2:Y:S04]  /*10df0*/  LDL.LU.64 R10, [R1+0xa90] ;  /* 0x000a9000010a7983 */ /* 0x000ea80000300a00 */
[----:B------:R-:W2:Y:S01]  /*10e00*/  LDL.LU.64 R8, [R1+0xa88] ;  /* 0x000a880001087983 */ /* 0x000ea20000300a00 */
[----:B------:R-:W-:-:S06]  /*10e10*/  LOP3.LUT R29, R3, 0x40, RZ, 0x3c, !PT ;  /* 0x00000040031d7812 */ /* 0x000fcc00078e3cff */
[----:B--2---:R-:W-:Y:S01]  /*10e20*/  HMMA.16816.F32 R4, R8, R26, R4 ;  /* 0x0000001a0804723c */ /* 0x004fe20000001804 */
[----:B------:R-:W0:-:S15]  /*10e30*/  LDSM.16.M88.4 R24, [R29+UR4] ;  /* 0x000000041d18783b */ /* 0x000e1e0008000200 */
[----:B------:R-:W-:-:S03]  /*10e40*/  NOP ;  /* 0x0000000000007918 */ /* 0x000fc60000000000 */
[----:B------:R-:W-:Y:S04]  /*10e50*/  STL [R1+0x14], R5 ;  /* 0x0000140501007387 */ /* 0x000fe80000100800 */
[----:B------:R-:W-:Y:S04]  /*10e60*/  STL.64 [R1+0x18], R6 ;  /* 0x0000180601007387 */ /* 0x000fe80000100a00 */
[----:B------:R1:W-:Y:S01]  /*10e70*/  STL [R1+0xa74], R3 ;  /* 0x000a740301007387 */ /* 0x0003e20000100800 */
[----:B0-----:R-:W-:Y:S01]  /*10e80*/  IMAD.MOV.U32 R13, RZ, RZ, R24 ;  /* 0x000000ffff0d7224 */ /* 0x001fe200078e0018 */
[----:B------:R-:W-:Y:S01]  /*10e90*/  MOV R12, R25 ;  /* 0x00000019000c7202 */ /* 0x000fe20000000f00 */
[----:B-1----:R-:W-:-:S02]  /*10ea0*/  IMAD.MOV.U32 R3, RZ, RZ, R26 ;  /* 0x000000ffff037224 */ /* 0x002fc400078e001a */
[----:B------:R-:W-:Y:S02]  /*10eb0*/  IMAD.MOV.U32 R2, RZ, RZ, R27 ;  /* 0x000000ffff027224 */ /* 0x000fe400078e001b */
[----:B------:R-:W-:Y:S01]  /*10ec0*/  HMMA.16816.F32 R24, R8, R14, R16 ;  /* 0x0000000e0818723c */ /* 0x000fe20000001810 */
[----:B------:R-:W2:Y:S04]  /*10ed0*/  LDL.LU R16, [R1+0x20] ;  /* 0x0000200001107983 */ /* 0x000ea80000300800 */
[----:B------:R-:W2:Y:S04]  /*10ee0*/  LDL.LU R17, [R1+0x24] ;  /* 0x0000240001117983 */ /* 0x000ea80000300800 */
[----:B------:R-:W2:Y:S04]  /*10ef0*/  LDL.LU R18, [R1+0x28] ;  /* 0x0000280001127983 */ /* 0x000ea80000300800 */
[----:B------:R-:W2:Y:S01]  /*10f00*/  LDL.LU R19, [R1+0x2c] ;  /* 0x00002c0001137983 */ /* 0x000ea20000300800 */
[----:B------:R-:W-:-:S03]  /*10f10*/  IMAD.MOV.U32 R0, RZ, RZ, R4 ;  /* 0x000000ffff007224 */ /* 0x000fc600078e0004 */
[----:B------:R-:W-:Y:S04]  /*10f20*/  LDSM.16.MT88.4 R4, [R28+0x10400] ;  /* 0x010400001c04783b */ /* 0x000fe80000004200 */
[----:B------:R-:W-:Y:S04]  /*10f30*/  STL.64 [R1+0xa80], R26 ;  /* 0x000a801a01007387 */ /* 0x000fe80000100a00 */
[----:B------:R0:W-:Y:S02]  /*10f40*/  STL.64 [R1+0xa78], R24 ;  /* 0x000a781801007387 */ /* 0x0001e40000100a00 */
[----:B0-----:R-:W-:-:S02]  /*10f50*/  IMAD.MOV.U32 R24, RZ, RZ, R13 ;  /* 0x000000ffff187224 */ /* 0x001fc400078e000d */
[----:B------:R-:W-:Y:S02]  /*10f60*/  IMAD.MOV.U32 R25, RZ, RZ, R12 ;  /* 0x000000ffff197224 */ /* 0x000fe400078e000c */
[----:B------:R-:W0:Y:S01]  /*10f70*/  LDSM.16.M88.4 R12, [R29+UR4+0x4000] ;  /* 0x004000041d0c783b */ /* 0x000e220008000200 */
[----:B------:R-:W-:Y:S02]  /*10f80*/  IMAD.MOV.U32 R26, RZ, RZ, R3 ;  /* 0x000000ffff1a7224 */ /* 0x000fe400078e0003 */
[----:B------:R-:W-:Y:S01]  /*10f90*/  IMAD.MOV.U32 R27, RZ, RZ, R2 ;  /* 0x000000ffff1b7224 */ /* 0x000fe200078e0002 */
[C---:B0-----:R-:W-:Y:S08]  /*10fa0*/  HMMA.16816.F32 R20, R4.reuse, R12, R20 ;  /* 0x0000000c0414723c */ /* 0x041ff00000001814 */
[----:B--2---:R-:W-:Y:S01]  /*10fb0*/  HMMA.16816.F32 R8, R4, R24, R16 ;  /* 0x000000180408723c */ /* 0x004fe20000001810 */
[----:B------:R-:W0:-:S15]  /*10fc0*/  LDSM.16.MT88.4 R16, [R28+0x10600] ;  /* 0x010600001c10783b */ /* 0x000e1e0000004200 */
[----:B------:R-:W-:-:S04]  /*10fd0*/  NOP ;  /* 0x0000000000007918 */ /* 0x000fc80000000000 */
[C---:B0-----:R-:W-:Y:S01]  /*10fe0*/  HMMA.16816.F32 R8, R16.reuse, R26, R8 ;  /* 0x0000001a1008723c */ /* 0x041fe20000001808 */
[----:B------:R-:W2:Y:S04]  /*10ff0*/  LDL.LU.64 R26, [R1+0xa80] ;  /* 0x000a8000011a7983 */ /* 0x000ea80000300a00 */
[----:B------:R-:W2:Y:S03]  /*11000*/  LDL.LU.64 R24, [R1+0xa78] ;  /* 0x000a780001187983 */ /* 0x000ea60000300a00 */
[----:B------:R-:W-:Y:S11]  /*11010*/  HMMA.16816.F32 R20, R16, R14, R20 ;  /* 0x0000000e1014723c */ /* 0x000ff60000001814 */
[----:B------:R-:W-:Y:S04]  /*11020*/  STL.64 [R1+0x20], R8 ;  /* 0x0000200801007387 */ /* 0x000fe80000100a00 */
[----:B------:R-:W-:Y:S04]  /*11030*/  STL.64 [R1+0x28], R10 ;  /* 0x0000280a01007387 */ /* 0x000fe80000100a00 */
[----:B------:R0:W-:Y:S01]  /*11040*/  STL.64 [R1+0x30], R20 ;  /* 0x0000301401007387 */ /* 0x0001e20000100a00 */
[----:B------:R-:W-:-:S03]  /*11050*/  IMAD.MOV.U32 R2, RZ, RZ, R23 ;  /* 0x000000ffff027224 */ /* 0x000fc600078e0017 */
[----:B------:R1:W-:Y:S04]  /*11060*/  STL [R1+0x38], R22 ;  /* 0x0000381601007387 */ /* 0x0003e80000100800 */
[----:B------:R-:W3:Y:S04]  /*11070*/  LDSM.16.M88.4 R8, [R29+UR4+0x8000] ;  /* 0x008000041d08783b */ /* 0x000ee80008000200 */
[----:B0-----:R-:W4:Y:S04]  /*11080*/  LDL.LU R21, [R1+0x14] ;  /* 0x0000140001157983 */ /* 0x001f280000300800 */
[----:B-1----:R-:W4:Y:S04]  /*11090*/  LDL.LU R22, [R1+0x18] ;  /* 0x0000180001167983 */ /* 0x002f280000300800 */
[----:B------:R-:W4:Y:S01]  /*110a0*/  LDL.LU R23, [R1+0x1c] ;  /* 0x00001c0001177983 */ /* 0x000f220000300800 */
[----:B------:R-:W-:-:S04]  /*110b0*/  IMAD.MOV.U32 R13, RZ, RZ, R0 ;  /* 0x000000ffff0d7224 */ /* 0x000fc800078e0000 */
[----:B------:R-:W-:Y:S01]  /*110c0*/  IMAD.MOV.U32 R20, RZ, RZ, R13 ;  /* 0x000000ffff147224 */ /* 0x000fe200078e000d */
[----:B------:R-:W-:Y:S01]  /*110d0*/  STL [R1+0xa70], R29 ;  /* 0x000a701d01007387 */ /* 0x000fe20000100800 */
[----:B---3--:R-:W-:Y:S02]  /*110e0*/  IMAD.MOV.U32 R3, RZ, RZ, R10 ;  /* 0x000000ffff037224 */ /* 0x008fe400078e000a */
[----:B------:R-:W-:-:S03]  /*110f0*/  IMAD.MOV.U32 R0, RZ, RZ, R11 ;  /* 0x000000ffff007224 */ /* 0x000fc600078e000b */
[C---:B----4-:R-:W-:Y:S01]  /*11100*/  HMMA.16816.F32 R12, R4.reuse, R8, R20 ;  /* 0x00000008040c723c */ /* 0x050fe20000001814 */
[----:B------:R-:W2:Y:S07]  /*11110*/  LDSM.16.M88.4 R20, [R29+UR4+0xc000] ;  /* 0x00c000041d14783b */ /* 0x000eae0008000200 */
[----:B--2---:R-:W-:Y:S01]  /*11120*/  HMMA.16816.F32 R8, R4, R20, R24 ;  /* 0x000000140408723c */ /* 0x004fe20000001818 */
[----:B------:R-:W-:Y:S01]  /*11130*/  MOV R26, R3 ;  /* 0x00000003001a7202 */ /* 0x000fe20000000f00 */
[----:B------:R-:W-:Y:S04]  /*11140*/  LDSM.16.MT88.4 R4, [R28+0x10800] ;  /* 0x010800001c04783b */ /* 0x000fe80000004200 */
[----:B------:R-:W2:Y:S01]  /*11150*/  LDL.LU R3, [R1+0xa74] ;  /* 0x000a740001037983 */ /* 0x000ea20000300800 */
[----:B------:R-:W-:-:S07]  /*11160*/  IMAD.MOV.U32 R27, RZ, RZ, R0 ;  /* 0x000000ffff1b7224 */ /* 0x000fce00078e0000 */
[----:B------:R-:W-:-:S15]  /*11170*/  HMMA.16816.F32 R12, R16, R26, R12 ;  /* 0x0000001a100c723c */ /* 0x000fde000000180c */
[----:B------:R-:W-:-:S04]  /*11180*/  NOP ;  /* 0x0000000000007918 */ /* 0x000fc80000000000 */
[----:B------:R0:W-:Y:S01]  /*11190*/  STL.64 [R1+0x10], R12 ;  /* 0x0000100c01007387 */ /* 0x0001e20000100a00 */
[----:B------:R-:W-:-:S03]  /*111a0*/  IMAD.MOV.U32 R0, RZ, RZ, R15 ;  /* 0x000000ffff007224 */ /* 0x000fc600078e000f */
[----:B------:R1:W-:Y:S04]  /*111b0*/  STL [R1+0x18], R14 ;  /* 0x0000180e01007387 */ /* 0x0003e80000100800 */
[----:B0-----:R-:W3:Y:S04]  /*111c0*/  LDL.LU R12, [R1+0x20] ;  /* 0x00002000010c7983 */ /* 0x001ee80000300800 */
[----:B------:R-:W3:Y:S04]  /*111d0*/  LDL.LU R13, [R1+0x24] ;  /* 0x00002400010d7983 */ /* 0x000ee80000300800 */
[----:B-1----:R-:W3:Y:S04]  /*111e0*/  LDL.LU R14, [R1+0x28] ;  /* 0x00002800010e7983 */ /* 0x002ee80000300800 */
[----:B------:R-:W3:Y:S01]  /*111f0*/  LDL.LU R15, [R1+0x2c] ;  /* 0x00002c00010f7983 */ /* 0x000ee20000300800 */
[----:B------:R-:W-:Y:S03]  /*11200*/  HMMA.16816.F32 R8, R16, R22, R8 ;  /* 0x000000161008723c */ /* 0x000fe60000001808 */
[----:B------:R-:W-:-:S15]  /*11210*/  LDSM.16.MT88.4 R16, [R28+0x10a00] ;  /* 0x010a00001c10783b */ /* 0x000fde0000004200 */
[----:B------:R-:W-:Y:S01]  /*11220*/  NOP ;  /* 0x0000000000007918 */ /* 0x000fe20000000000 */
[----:B------:R0:W-:Y:S04]  /*11230*/  STL.64 [R1], R8 ;  /* 0x0000000801007387 */ /* 0x0001e80000100a00 */
[----:B------:R1:W-:Y:S04]  /*11240*/  STL [R1+0x8], R10 ;  /* 0x0000080a01007387 */ /* 0x0003e80000100800 */
[----:B0-----:R-:W4:Y:S04]  /*11250*/  LDL.LU R8, [R1+0x30] ;  /* 0x0000300001087983 */ /* 0x001f280000300800 */
[----:B------:R-:W4:Y:S04]  /*11260*/  LDL.LU R9, [R1+0x34] ;  /* 0x0000340001097983 */ /* 0x000f280000300800 */
[----:B-1----:R-:W4:Y:S01]  /*11270*/  LDL.LU R10, [R1+0x38] ;  /* 0x00003800010a7983 */ /* 0x002f220000300800 */
[----:B------:R-:W-:-:S02]  /*11280*/  IMAD.MOV.U32 R29, RZ, RZ, R11 ;  /* 0x000000ffff1d7224 */ /* 0x000fc400078e000b */
[----:B------:R-:W-:Y:S01]  /*11290*/  IMAD.MOV.U32 R11, RZ, RZ, R2 ;  /* 0x000000ffff0b7224 */ /* 0x000fe200078e0002 */
[----:B--2---:R-:W3:Y:S04]  /*112a0*/  LDSM.16.M88.4 R24, [R3+UR4+0x80] ;  /* 0x000080040318783b */ /* 0x004ee80008000200 */
[----:B------:R-:W4:Y:S01]  /*112b0*/  LDSM.16.M88.4 R20, [R3+UR4+0x4080] ;  /* 0x004080040314783b */ /* 0x000f220008000200 */
[----:B---3--:R-:W-:-:S15]  /*112c0*/  HMMA.16816.F32 R12, R4, R24, R12 ;  /* 0x00000018040c723c */ /* 0x008fde000000180c */
[----:B------:R-:W-:-:S05]  /*112d0*/  NOP ;  /* 0x0000000000007918 */ /* 0x000fca0000000000 */
[----:B------:R-:W-:-:S15]  /*112e0*/  HMMA.16816.F32 R12, R16, R26, R12 ;  /* 0x0000001a100c723c */ /* 0x000fde000000180c */
[----:B------:R-:W-:-:S04]  /*112f0*/  NOP ;  /* 0x0000000000007918 */ /* 0x000fc80000000000 */
[----:B------:R-:W-:Y:S01]  /*11300*/  STL [R1+0x40], R12 ;  /* 0x0000400c01007387 */ /* 0x000fe20000100800 */
[----:B----4-:R-:W-:Y:S03]  /*11310*/  HMMA.16816.F32 R8, R4, R20, R8 ;  /* 0x000000140408723c */ /* 0x010fe60000001808 */
[----:B------:R-:W2:Y:S04]  /*11320*/  LDL.LU R24, [R1+0x10] ;  /* 0x0000100001187983 */ /* 0x000ea80000300800 */
[----:B------:R-:W2:Y:S04]  /*11330*/  LDL.LU R25, [R1+0x14] ;  /* 0x0000140001197983 */ /* 0x000ea80000300800 */
[----:B------:R-:W2:Y:S09]  /*11340*/  LDL.LU R26, [R1+0x18] ;  /* 0x00001800011a7983 */ /* 0x000eb20000300800 */
[----:B------:R-:W-:Y:S01]  /*11350*/  HMMA.16816.F32 R8, R16, R22, R8 ;  /* 0x000000161008723c */ /* 0x000fe20000001808 */
[----:B------:R-:W-:-:S02]  /*11360*/  IMAD.MOV.U32 R21, RZ, RZ, R13 ;  /* 0x000000ffff157224 */ /* 0x000fc400078e000d */
[----:B------:R-:W-:-:S15]  /*11370*/  IMAD.MOV.U32 R20, RZ, RZ, R14 ;  /* 0x000000ffff147224 */ /* 0x000fde00078e000e */
[----:B------:R-:W-:Y:S01]  /*11380*/  NOP ;  /* 0x0000000000007918 */ /* 0x000fe20000000000 */
[----:B------:R-:W-:Y:S04]  /*11390*/  STL.64 [R1+0x30], R8 ;  /* 0x0000300801007387 */ /* 0x000fe80000100a00 */
[----:B------:R-:W-:Y:S04]  /*113a0*/  STL [R1+0x38], R10 ;  /* 0x0000380a01007387 */ /* 0x000fe80000100800 */
[----:B------:R0:W-:Y:S04]  /*113b0*/  STL.64 [R1+0xa68], R20 ;  /* 0x000a681401007387 */ /* 0x0001e80000100a00 */
[----:B0-----:R-:W3:Y:S04]  /*113c0*/  LDL.LU R20, [R1] ;  /* 0x0000000001147983 */ /* 0x001ee80000300800 */
[----:B------:R-:W3:Y:S04]  /*113d0*/  LDL.LU R21, [R1+0x4] ;  /* 0x0000040001157983 */ /* 0x000ee80000300800 */
[----:B------:R-:W3:Y:S01]  /*113e0*/  LDL.LU R22, [R1+0x8] ;  /* 0x0000080001167983 */ /* 0x000ee20000300800 */
[----:B------:R-:W-:-:S03]  /*113f0*/  IMAD.MOV.U32 R2, RZ, RZ, R15 ;  /* 0x000000ffff027224 */ /* 0x000fc600078e000f */
[----:B------:R-:W2:Y:S01]  /*11400*/  LDSM.16.M88.4 R12, [R3+UR4+0x8080] ;  /* 0x00808004030c783b */ /* 0x000ea20008000200 */
[----:B------:R-:W-:Y:S02]  /*11410*/  IMAD.MOV.U32 R27, RZ, RZ, R0 ;  /* 0x000000ffff1b7224 */ /* 0x000fe400078e0000 */
[----:B------:R-:W-:Y:S02]  /*11420*/  IMAD.MOV.U32 R0, RZ, RZ, R11 ;  /* 0x000000ffff007224 */ /* 0x000fe400078e000b */
[----:B------:R-:W-:Y:S02]  /*11430*/  IMAD.MOV.U32 R23, RZ, RZ, R29 ;  /* 0x000000ffff177224 */ /* 0x000fe400078e001d */
[----:B------:R-:W4:Y:S01]  /*11440*/  LDL.LU R29, [R1+0xa70] ;  /* 0x000a7000011d7983 */ /* 0x000f220000300800 */
[C---:B--2---:R-:W-:Y:S03]  /*11450*/  HMMA.16816.F32 R8, R4.reuse, R12, R24 ;  /* 0x0000000c0408723c */ /* 0x044fe60000001818 */
[----:B------:R-:W3:Y:S05]  /*11460*/  LDSM.16.M88.4 R24, [R3+UR4+0xc080] ;  /* 0x00c080040318783b */ /* 0x000eea0008000200 */
[----:B---3--:R-:W-:Y:S01]  /*11470*/  HMMA.16816.F32 R4, R4, R24, R20 ;  /* 0x000000180404723c */ /* 0x008fe20000001814 */
[----:B------:R-:W2:-:S15]  /*11480*/  LDL.LU.64 R20, [R1+0xa68] ;  /* 0x000a680001147983 */ /* 0x000e9e0000300a00 */
[----:B------:R-:W-:-:S04]  /*11490*/  NOP ;  /* 0x0000000000007918 */ /* 0x000fc80000000000 */
[C---:B------:R-:W-:Y:S01]  /*114a0*/  HMMA.16816.F32 R24, R16.reuse, R26, R4 ;  /* 0x0000001a1018723c */ /* 0x040fe20000001804 */
[----:B------:R-:W3:Y:S07]  /*114b0*/  LDL.LU R4, [R1+0x40] ;  /* 0x0000400001047983 */ /* 0x000eee0000300800 */
[----:B------:R-:W-:Y:S01]  /*114c0*/  HMMA.16816.F32 R12, R16, R14, R8 ;  /* 0x0000000e100c723c */ /* 0x000fe20000001808 */
[----:B------:R-:W-:Y:S04]  /*114d0*/  LDSM.16.MT88.4 R16, [R28+0x10c00] ;  /* 0x010c00001c10783b */ /* 0x000fe80000004200 */
[----:B----4-:R-:W-:Y:S01]  /*114e0*/  LDSM.16.M88.4 R8, [R29+UR4+0x4080] ;  /* 0x004080041d08783b */ /* 0x010fe20008000200 */
[----:B------:R-:W-:-:S05]  /*114f0*/  IMAD.MOV.U32 R7, RZ, RZ, R2 ;  /* 0x000000ffff077224 */ /* 0x000fca00078e0002 */
[----:B------:R-:W-:Y:S01]  /*11500*/  STL [R1+0xa54], R27 ;  /* 0x000a541b01007387 */ /* 0x000fe20000100800 */
[----:B--2---:R-:W-:Y:S01]  /*11510*/  IMAD.MOV.U32 R5, RZ, RZ, R21 ;  /* 0x000000ffff057224 */ /* 0x004fe200078e0015 */
[----:B------:R-:W-:Y:S02]  /*11520*/  MOV R6, R20 ;  /* 0x0000001400067202 */ /* 0x000fe40000000f00 */
[----:B------:R-:W3:Y:S05]  /*11530*/  LDSM.16.M88.4 R20, [R29+UR4+0x80] ;  /* 0x000080041d14783b */ /* 0x000eea0008000200 */
[----:B---3--:R-:W-:-:S15]  /*11540*/  HMMA.16816.F32 R4, R16, R20, R4 ;  /* 0x000000141004723c */ /* 0x008fde0000001804 */
[----:B------:R-:W-:-:S04]  /*11550*/  NOP ;  /* 0x0000000000007918 */ /* 0x000fc80000000000 */
[----:B------:R-:W-:Y:S04]  /*11560*/  STL.64 [R1+0xa60], R6 ;  /* 0x000a600601007387 */ /* 0x000fe80000100a00 */
[----:B------:R-:W-:Y:S04]  /*11570*/  STL [R1+0x28], R10 ;  /* 0x0000280a01007387 */ /* 0x000fe80000100800 */
[----:B------:R0:W-:Y:S04]  /*11580*/  STL.64 [R1+0xa58], R4 ;  /* 0x000a580401007387 */ /* 0x0001e80000100a00 */
[----:B0-----:R-:W2:Y:S04]  /*11590*/  LDL.LU R4, [R1+0x30] ;  /* 0x0000300001047983 */ /* 0x001ea80000300800 */
[----:B------:R-:W2:Y:S04]  /*115a0*/  LDL.LU R5, [R1+0x34] ;  /* 0x0000340001057983 */ /* 0x000ea80000300800 */
[----:B------:R-:W2:Y:S01]  /*115b0*/  LDL.LU R6, [R1+0x38] ;  /* 0x0000380001067983 */ /* 0x000ea20000300800 */
[----:B------:R-:W-:-:S02]  /*115c0*/  IMAD.MOV.U32 R7, RZ, RZ, R0 ;  /* 0x000000ffff077224 */ /* 0x000fc400078e0000 */
[----:B------:R-:W-:-:S05]  /*115d0*/  IMAD.MOV.U32 R2, RZ, RZ, R11 ;  /* 0x000000ffff027224 */ /* 0x000fca00078e000b */
[----:B--2---:R-:W-:-:S15]  /*115e0*/  HMMA.16816.F32 R8, R16, R8, R4 ;  /* 0x000000081008723c */ /* 0x004fde0000001804 */
[----:B------:R-:W-:-:S04]  /*115f0*/  NOP ;  /* 0x0000000000007918 */ /* 0x000fc80000000000 */
[----:B------:R-:W-:Y:S02]  /*11600*/  IMAD.MOV.U32 R4, RZ, RZ, R8 ;  /* 0x000000ffff047224 */ /* 0x000fe400078e0008 */
[----:B------:R-:W-:Y:S02]  /*11610*/  IMAD.MOV.U32 R27, RZ, RZ, R9 ;  /* 0x000000ffff1b7224 */ /* 0x000fe400078e0009 */
[----:B------:R-:W-:Y:S02]  /*11620*/  IMAD.MOV.U32 R3, RZ, RZ, R10 ;  /* 0x000000ffff037224 */ /* 0x000fe400078e000a */
[----:B------:R-:W-:Y:S02]  /*11630*/  IMAD.MOV.U32 R0, RZ, RZ, R11 ;  /* 0x000000ffff007224 */ /* 0x000fe400078e000b */
[----:B------:R0:W-:Y:S02]  /*11640*/  LDSM.16.MT88.4 R8, [R28+0x10e00] ;  /* 0x010e00001c08783b */ /* 0x0001e40000004200 */
[----:B0-----:R-:W-:-:S02]  /*11650*/  IMAD.MOV.U32 R28, RZ, RZ, R4 ;  /* 0x000000ffff1c7224 */ /* 0x001fc400078e0004 */
[----:B------:R-:W0:Y:S02]  /*11660*/  LDSM.16.M88.4 R4, [R29+UR4+0x8080] ;  /* 0x008080041d04783b */ /* 0x000e240008000200 */
[----:B0-----:R-:W-:Y:S01]  /*11670*/  IMAD.MOV.U32 R21, RZ, RZ, R7 ;  /* 0x000000ffff157224 */ /* 0x001fe200078e0007 */
[----:B------:R-:W-:Y:S01]  /*11680*/  HMMA.16816.F32 R12, R16, R4, R12 ;  /* 0x00000004100c723c */ /* 0x000fe2000000180c */
[----:B------:R-:W-:Y:S02]  /*11690*/  IMAD.MOV.U32 R20, RZ, RZ, R6 ;  /* 0x000000ffff147224 */ /* 0x000fe400078e0006 */
[----:B------:R-:W2:Y:S04]  /*116a0*/  LDL.LU.64 R6, [R1+0xa60] ;  /* 0x000a600001067983 */ /* 0x000ea80000300a00 */
[----:B------:R-:W2:-:S12]  /*116b0*/  LDL.LU.64 R4, [R1+0xa58] ;  /* 0x000a580001047983 */ /* 0x000e980000300a00 */
[----:B------:R0:W-:Y:S04]  /*116c0*/  STL.64 [R1+0xa40], R14 ;  /* 0x000a400e01007387 */ /* 0x0001e80000100a00 */
[----:B------:R1:W-:Y:S01]  /*116d0*/  STL.64 [R1+0xa38], R12 ;  /* 0x000a380c01007387 */ /* 0x0003e20000100a00 */
[----:B0-----:R-:W-:Y:S01]  /*116e0*/  MOV R15, R2 ;  /* 0x00000002000f7202 */ /* 0x001fe20000000f00 */
[----:B-1----:R-:W-:Y:S02]  /*116f0*/  IMAD.MOV.U32 R13, RZ, RZ, R27 ;  /* 0x000000ffff0d7224 */ /* 0x002fe400078e001b */
[----:B------:R-:W3:Y:S04]  /*11700*/  LDL.LU R27, [R1+0xa54] ;  /* 0x000a5400011b7983 */ /* 0x000ee80000300800 */
[----:B------:R-:W4:Y:S01]  /*11710*/  LDL.LU R14, [R1+0x28] ;  /* 0x00002800010e7983 */ /* 0x000f220000300800 */
[----:B--2---:R-:W-:-:S15]  /*11720*/  HMMA.16816.F32 R4, R8, R22, R4 ;  /* 0x000000160804723c */ /* 0x004fde0000001804 */
[----:B------:R-:W-:-:S04]  /*11730*/  NOP ;  /* 0x0000000000007918 */ /* 0x000fc80000000000 */
[----:B------:R-:W-:Y:S04]  /*11740*/  STL.64 [R1+0x5c0], R4 ;  /* 0x0005c00401007387 */ /* 0x000fe80000100a00 */
[----:B------:R-:W-:Y:S04]  /*11750*/  STL.64 [R1+0x5c8], R6 ;  /* 0x0005c80601007387 */ /* 0x000fe80000100a00 */
[----:B------:R-:W2:Y:S04]  /*11760*/  LDL.LU R2, [R1+0xa50] ;  /* 0x000a500001027983 */ /* 0x000ea80000300800 */
[----:B------:R-:W2:Y:S04]  /*11770*/  LDL.LU R22, [R1+0x3e8] ;  /* 0x0003e80001167983 */ /* 0x000ea80000300800 */
[----:B------:R-:W2:Y:S04]  /*11780*/  LDL.LU R23, [R1+0x2e0] ;  /* 0x0002e00001177983 */ /* 0x000ea80000300800 */
[----:B--2---:R0:W-:Y:S04]  /*11790*/  STL.64 [R1+0x9c8], R22 ;  /* 0x0009c81601007387 */ /* 0x0041e80000100a00 */
[----:B0-----:R-:W2:Y:S04]  /*117a0*/  LDL.LU R22, [R1+0x340] ;  /* 0x0003400001167983 */ /* 0x001ea80000300800 */
        /* <DEDUP_REMOVED lines=30> */
[----:B------:R-:W2:Y:S01]  /*11990*/  LDL.LU R23, [R1+0x3a4] ;  /* 0x0003a40001177983 */ /* 0x000ea20000300800 */
[----:B------:R-:W-:-:S02]  /*119a0*/  IMAD.MOV.U32 R12, RZ, RZ, R28 ;  /* 0x000000ffff0c7224 */ /* 0x000fc400078e001c */
[----:B------:R-:W-:Y:S02]  /*119b0*/  IMAD.MOV.U32 R6, RZ, RZ, R20 ;  /* 0x000000ffff067224 */ /* 0x000fe400078e0014 */
[----:B------:R-:W-:Y:S01]  /*119c0*/  IMAD.MOV.U32 R7, RZ, RZ, R21 ;  /* 0x000000ffff077224 */ /* 0x000fe200078e0015 */
[----:B--2---:R0:W-:Y:S04]  /*119d0*/  STL.64 [R1+0xa20], R22 ;  /* 0x000a201601007387 */ /* 0x0041e80000100a00 */
[----:B0-----:R-:W2:Y:S04]  /*119e0*/  LDL.LU R22, [R1+0x398] ;  /* 0x0003980001167983 */ /* 0x001ea80000300800 */
[----:B------:R-:W2:Y:S04]  /*119f0*/  LDL.LU R23, [R1+0x3a0] ;  /* 0x0003a00001177983 */ /* 0x000ea80000300800 */
[----:B------:R-:W3:Y:S04]  /*11a00*/  LDL.LU R28, [R1+0x3ec] ;  /* 0x0003ec00011c7983 */ /* 0x000ee80000300800 */
[----:B------:R-:W3:Y:S04]  /*11a10*/  LDL.LU R20, [R1+0x2d8] ;  /* 0x0002d80001147983 */ /* 0x000ee80000300800 */
[----:B------:R-:W3:Y:S04]  /*11a20*/  LDL.LU R21, [R1+0x3f0] ;  /* 0x0003f00001157983 */ /* 0x000ee80000300800 */
[----:B--2---:R0:W-:Y:S02]  /*11a30*/  STL.64 [R1+0xa30], R22 ;  /* 0x000a301601007387 */ /* 0x0041e40000100a00 */
[----:B0-----:R-:W-:-:S02]  /*11a40*/  IMAD.MOV.U32 R22, RZ, RZ, R6 ;  /* 0x000000ffff167224 */ /* 0x001fc400078e0006 */
[----:B------:R-:W-:Y:S02]  /*11a50*/  IMAD.MOV.U32 R23, RZ, RZ, R7 ;  /* 0x000000ffff177224 */ /* 0x000fe400078e0007 */
[----:B------:R-:W0:Y:S04]  /*11a60*/  LDSM.16.M88.4 R4, [R29+UR4+0xc080] ;  /* 0x00c080041d04783b */ /* 0x000e280008000200 */
[----:B---3--:R1:W-:Y:S04]  /*11a70*/  STL.64 [R1+0xa28], R20 ;  /* 0x000a281401007387 */ /* 0x0083e80000100a00 */
[----:B------:R2:W-:Y:S01]  /*11a80*/  STL.64 [R1+0xa48], R22 ;  /* 0x000a481601007387 */ /* 0x0005e20000100a00 */
[----:B-1----:R-:W-:-:S02]  /*11a90*/  IMAD.MOV.U32 R20, RZ, RZ, R12 ;  /* 0x000000ffff147224 */ /* 0x002fc400078e000c */
[----:B------:R-:W-:Y:S02]  /*11aa0*/  IMAD.MOV.U32 R21, RZ, RZ, R13 ;  /* 0x000000ffff157224 */ /* 0x000fe400078e000d */
[----:B--2---:R-:W-:Y:S02]  /*11ab0*/  IMAD.MOV.U32 R22, RZ, RZ, R3 ;  /* 0x000000ffff167224 */ /* 0x004fe400078e0003 */
[----:B------:R-:W-:Y:S01]  /*11ac0*/  IMAD.MOV.U32 R23, RZ, RZ, R0 ;  /* 0x000000ffff177224 */ /* 0x000fe200078e0000 */
[----:B------:R-:W2:Y:S04]  /*11ad0*/  LDL.LU R3, [R1+0x2d0] ;  /* 0x0002d00001037983 */ /* 0x000ea80000300800 */
[----:B------:R-:W3:Y:S02]  /*11ae0*/  LDL.LU R0, [R1+0x3f4] ;  /* 0x0003f40001007983 */ /* 0x000ee40000300800 */
[----:B----4-:R-:W-:Y:S02]  /*11af0*/  HMMA.16816.F32 R12, R8, R14, R20 ;  /* 0x0000000e080c723c */ /* 0x010fe40000001814 */
[----:B------:R-:W4:Y:S06]  /*11b00*/  LDL.LU R29, [R1+0x2e8] ;  /* 0x0002e800011d7983 */ /* 0x000f2c0000300800 */
[----:B0-----:R-:W-:Y:S01]  /*11b10*/  HMMA.16816.F32 R24, R16, R4, R24 ;  /* 0x000000041018723c */ /* 0x001fe20000001818 */
[----:B------:R-:W2:Y:S04]  /*11b20*/  LDL.LU R16, [R1+0x300] ;  /* 0x0003000001107983 */ /* 0x000ea80000300800 */
[----:B------:R-:W2:Y:S04]  /*11b30*/  LDL.LU R17, [R1+0x3dc] ;  /* 0x0003dc0001117983 */ /* 0x000ea80000300800 */
[----:B------:R-:W2:Y:S04]  /*11b40*/  LDL.LU R18, [R1+0x2f8] ;  /* 0x0002f80001127983 */ /* 0x000ea80000300800 */
[----:B------:R-:W2:Y:S04]  /*11b50*/  LDL.LU R19, [R1+0x3e0] ;  /* 0x0003e00001137983 */ /* 0x000ea80000300800 */
[----:B------:R-:W2:Y:S04]  /*11b60*/  LDL.LU R4, [R1+0x2f0] ;  /* 0x0002f00001047983 */ /* 0x000ea80000300800 */
[----:B------:R-:W2:Y:S04]  /*11b70*/  LDL.LU R5, [R1+0x3e4] ;  /* 0x0003e40001057983 */ /* 0x000ea80000300800 */
[----:B------:R-:W2:Y:S04]  /*11b80*/  LDL.LU.64 R22, [R1+0xa48] ;  /* 0x000a480001167983 */ /* 0x000ea80000300a00 */
[----:B------:R-:W-:Y:S04]  /*11b90*/  STL.64 [R1+0x550], R12 ;  /* 0x0005500c01007387 */ /* 0x000fe80000100a00 */
[----:B------:R0:W-:Y:S04]  /*11ba0*/  STL.64 [R1+0x558], R14 ;  /* 0x0005580e01007387 */ /* 0x0001e80000100a00 */
[----:B0-----:R-:W2:Y:S04]  /*11bb0*/  LDL.LU.64 R14, [R1+0xa40] ;  /* 0x000a4000010e7983 */ /* 0x001ea80000300a00 */
[----:B------:R-:W2:Y:S01]  /*11bc0*/  LDL.LU.64 R12, [R1+0xa38] ;  /* 0x000a3800010c7983 */ /* 0x000ea20000300a00 */
[C---:B------:R-:W-:Y:S08]  /*11bd0*/  HMMA.16816.F32 R24, R8.reuse, R6, R24 ;  /* 0x000000060818723c */ /* 0x040ff00000001818 */
[----:B--2---:R-:W-:Y:S01]  /*11be0*/  HMMA.16816.F32 R12, R8, R22, R12 ;  /* 0x00000016080c723c */ /* 0x004fe2000000180c */
[----:B------:R-:W2:Y:S04]  /*11bf0*/  LDL.LU.64 R22, [R1+0xa30] ;  /* 0x000a300001167983 */ /* 0x000ea80000300a00 */
[----:B------:R-:W3:-:S14]  /*11c00*/  LDL.LU.64 R20, [R1+0xa28] ;  /* 0x000a280001147983 */ /* 0x000edc0000300a00 */
[----:B------:R0:W-:Y:S04]  /*11c10*/  STL.64 [R1+0x5a0], R12 ;  /* 0x0005a00c01007387 */ /* 0x0001e80000100a00 */
[----:B------:R1:W-:Y:S04]  /*11c20*/  STL.64 [R1+0x5a8], R14 ;  /* 0x0005a80e01007387 */ /* 0x0003e80000100a00 */
[----:B0-----:R-:W3:Y:S04]  /*11c30*/  LDL.LU R12, [R1+0x310] ;  /* 0x00031000010c7983 */ /* 0x001ee80000300800 */
[----:B------:R-:W3:Y:S04]  /*11c40*/  LDL.LU R13, [R1+0x3d4] ;  /* 0x0003d400010d7983 */ /* 0x000ee80000300800 */
[----:B-1----:R-:W3:Y:S04]  /*11c50*/  LDL.LU R14, [R1+0x308] ;  /* 0x00030800010e7983 */ /* 0x002ee80000300800 */
[----:B------:R-:W3:Y:S04]  /*11c60*/  LDL.LU R15, [R1+0x3d8] ;  /* 0x0003d800010f7983 */ /* 0x000ee80000300800 */
[----:B------:R-:W3:Y:S04]  /*11c70*/  LDL.LU R8, [R1+0x338] ;  /* 0x0003380001087983 */ /* 0x000ee80000300800 */
[----:B------:R-:W3:Y:S04]  /*11c80*/  LDL.LU R9, [R1+0x3c0] ;  /* 0x0003c00001097983 */ /* 0x000ee80000300800 */
[----:B------:R0:W-:Y:S04]  /*11c90*/  STL.64 [R1+0x590], R24 ;  /* 0x0005901801007387 */ /* 0x0001e80000100a00 */
[----:B------:R1:W-:Y:S04]  /*11ca0*/  STL.64 [R1+0x598], R26 ;  /* 0x0005981a01007387 */ /* 0x0003e80000100a00 */
[----:B------:R-:W3:Y:S04]  /*11cb0*/  LDL.LU R10, [R1+0x330] ;  /* 0x00033000010a7983 */ /* 0x000ee80000300800 */
[----:B------:R-:W3:Y:S04]  /*11cc0*/  LDL.LU R11, [R1+0x3c4] ;  /* 0x0003c400010b7983 */ /* 0x000ee80000300800 */
[----:B------:R-:W3:Y:S04]  /*11cd0*/  LDL.LU R6, [R1+0x328] ;  /* 0x0003280001067983 */ /* 0x000ee80000300800 */
[----:B------:R-:W3:Y:S04]  /*11ce0*/  LDL.LU R7, [R1+0x3c8] ;  /* 0x0003c80001077983 */ /* 0x000ee80000300800 */
[----:B0-----:R-:W3:Y:S04]  /*11cf0*/  LDL.LU R24, [R1+0x320] ;  /* 0x0003200001187983 */ /* 0x001ee80000300800 */
[----:B------:R-:W3:Y:S04]  /*11d00*/  LDL.LU R25, [R1+0x3cc] ;  /* 0x0003cc0001197983 */ /* 0x000ee80000300800 */
[----:B-1----:R-:W3:Y:S04]  /*11d10*/  LDL.LU R26, [R1+0x318] ;  /* 0x00031800011a7983 */ /* 0x002ee80000300800 */
[----:B------:R-:W3:Y:S01]  /*11d20*/  LDL.LU R27, [R1+0x3d0] ;  /* 0x0003d000011b7983 */ /* 0x000ee20000300800 */
[----:B--2---:R-:W-:-:S04]  /*11d30*/  LOP3.LUT R23, R23, R22, RZ, 0x3c, !PT ;  /* 0x0000001617177212 */ /* 0x004fc800078e3cff */
[----:B------:R-:W-:-:S04]  /*11d40*/  LOP3.LUT R22, R23, R22, RZ, 0x3c, !PT ;  /* 0x0000001617167212 */ /* 0x000fc800078e3cff */
[----:B------:R-:W-:-:S05]  /*11d50*/  LOP3.LUT R23, R23, R22, RZ, 0x3c, !PT ;  /* 0x0000001617177212 */ /* 0x000fca00078e3cff */
[----:B------:R0:W-:Y:S04]  /*11d60*/  STL.64 [R1+0x128], R22 ;  /* 0x0001281601007387 */ /* 0x0001e80000100a00 */
[----:B0-----:R-:W2:Y:S02]  /*11d70*/  LDL.LU.64 R22, [R1+0xa20] ;  /* 0x000a200001167983 */ /* 0x001ea40000300a00 */
        /* <DEDUP_REMOVED lines=49> */
[----:B0-----:R-:W2:Y:S01]  /*12090*/  LDL.LU.64 R22, [R1+0x9d0] ;  /* 0x0009d00001167983 */ /* 0x001ea20000300a00 */
[----:B---3--:R-:W-:Y:S02]  /*120a0*/  LOP3.LUT R9, R9, R8, RZ, 0x3c, !PT ;  /* 0x0000000809097212 */ /* 0x008fe400078e3cff */
[----:B------:R-:W-:Y:S02]  /*120b0*/  LOP3.LUT R11, R11, R10, RZ, 0x3c, !PT ;  /* 0x0000000a0b0b7212 */ /* 0x000fe400078e3cff */
[----:B------:R-:W-:Y:S02]  /*120c0*/  LOP3.LUT R8, R9, R8, RZ, 0x3c, !PT ;  /* 0x0000000809087212 */ /* 0x000fe400078e3cff */
[----:B------:R-:W-:-:S02]  /*120d0*/  LOP3.LUT R10, R11, R10, RZ, 0x3c, !PT ;  /* 0x0000000a0b0a7212 */ /* 0x000fc400078e3cff */
[----:B------:R-:W-:Y:S02]  /*120e0*/  LOP3.LUT R9, R9, R8, RZ, 0x3c, !PT ;  /* 0x0000000809097212 */ /* 0x000fe400078e3cff */
[----:B--2---:R-:W-:-:S04]  /*120f0*/  LOP3.LUT R23, R23, R22, RZ, 0x3c, !PT ;  /* 0x0000001617177212 */ /* 0x004fc800078e3cff */
[----:B------:R-:W-:-:S04]  /*12100*/  LOP3.LUT R22, R23, R22, RZ, 0x3c, !PT ;  /* 0x0000001617167212 */ /* 0x000fc800078e3cff */
[----:B------:R-:W-:-:S05]  /*12110*/  LOP3.LUT R23, R23, R22, RZ, 0x3c, !PT ;  /* 0x0000001617177212 */ /* 0x000fca00078e3cff */
[----:B------:R0:W-:Y:S04]  /*12120*/  STL.64 [R1+0xd0], R22 ;  /* 0x0000d01601007387 */ /* 0x0001e80000100a00 */
[----:B0-----:R-:W2:Y:S01]  /*12130*/  LDL.LU.64 R22, [R1+0x9c8] ;  /* 0x0009c80001167983 */ /* 0x001ea20000300a00 */
[----:B------:R-:W-:-:S03]  /*12140*/  LOP3.LUT R11, R11, R10, RZ, 0x3c, !PT ;  /* 0x0000000a0b0b7212 */ /* 0x000fc600078e3cff */
[----:B------:R0:W-:Y:S04]  /*12150*/  STL.64 [R1+0xc8], R8 ;  /* 0x0000c80801007387 */ /* 0x0001e80000100a00 */
[----:B------:R1:W-:Y:S01]  /*12160*/  STL.64 [R1+0xc0], R10 ;  /* 0x0000c00a01007387 */ /* 0x0003e20000100a00 */
[----:B0-----:R-:W-:Y:S02]  /*12170*/  IMAD.MOV.U32 R8, RZ, RZ, R7 ;  /* 0x000000ffff087224 */ /* 0x001fe400078e0007 */
[----:B------:R-:W-:Y:S01]  /*12180*/  IMAD.MOV.U32 R9, RZ, RZ, R6 ;  /* 0x000000ffff097224 */ /* 0x000fe200078e0006 */
[----:B------:R-:W-:Y:S01]  /*12190*/  MOV R6, R25 ;  /* 0x0000001900067202 */ /* 0x000fe20000000f00 */
[----:B------:R-:W-:Y:S02]  /*121a0*/  IMAD.MOV.U32 R7, RZ, RZ, R24 ;  /* 0x000000ffff077224 */ /* 0x000fe400078e0018 */
[----:B-1----:R-:W-:Y:S01]  /*121b0*/  IMAD.MOV.U32 R10, RZ, RZ, R27 ;  /* 0x000000ffff0a7224 */ /* 0x002fe200078e001b */
[----:B------:R0:W-:Y:S01]  /*121c0*/  STL.64 [R1+0xb8], R8 ;  /* 0x0000b80801007387 */ /* 0x0001e20000100a00 */
[----:B------:R-:W-:-:S03]  /*121d0*/  IMAD.MOV.U32 R11, RZ, RZ, R26 ;  /* 0x000000ffff0b7224 */ /* 0x000fc600078e001a */
[----:B------:R1:W-:Y:S04]  /*121e0*/  STL.64 [R1+0xb0], R6 ;  /* 0x0000b00601007387 */ /* 0x0003e80000100a00 */
[----:B------:R3:W-:Y:S01]  /*121f0*/  STL.64 [R1+0xa8], R10 ;  /* 0x0000a80a01007387 */ /* 0x0007e20000100a00 */
[----:B0-----:R-:W-:Y:S02]  /*12200*/  IMAD.MOV.U32 R8, RZ, RZ, R13 ;  /* 0x000000ffff087224 */ /* 0x001fe400078e000d */
[----:B------:R-:W-:Y:S02]  /*12210*/  IMAD.MOV.U32 R9, RZ, RZ, R12 ;  /* 0x000000ffff097224 */ /* 0x000fe400078e000c */
[----:B-1----:R-:W-:Y:S02]  /*12220*/  IMAD.MOV.U32 R6, RZ, RZ, R15 ;  /* 0x000000ffff067224 */ /* 0x002fe400078e000f */
[----:B------:R-:W-:Y:S01]  /*12230*/  IMAD.MOV.U32 R7, RZ, RZ, R14 ;  /* 0x000000ffff077224 */ /* 0x000fe200078e000e */
[----:B------:R0:W-:Y:S01]  /*12240*/  STL.64 [R1+0xa0], R8 ;  /* 0x0000a00801007387 */ /* 0x0001e20000100a00 */
[----:B---3--:R-:W-:-:S02]  /*12250*/  IMAD.MOV.U32 R10, RZ, RZ, R17 ;  /* 0x000000ffff0a7224 */ /* 0x008fc400078e0011 */
[----:B------:R-:W-:Y:S01]  /*12260*/  IMAD.MOV.U32 R11, RZ, RZ, R16 ;  /* 0x000000ffff0b7224 */ /* 0x000fe200078e0010 */
[----:B------:R1:W-:Y:S04]  /*12270*/  STL.64 [R1+0x98], R6 ;  /* 0x0000980601007387 */ /* 0x0003e80000100a00 */
[----:B------:R-:W-:Y:S01]  /*12280*/  STL.64 [R1+0x90], R10 ;  /* 0x0000900a01007387 */ /* 0x000fe20000100a00 */
[----:B0-----:R-:W-:Y:S02]  /*12290*/  IMAD.MOV.U32 R8, RZ, RZ, R19 ;  /* 0x000000ffff087224 */ /* 0x001fe400078e0013 */
[----:B------:R-:W-:Y:S01]  /*122a0*/  IMAD.MOV.U32 R9, RZ, RZ, R18 ;  /* 0x000000ffff097224 */ /* 0x000fe200078e0012 */
[----:B-1----:R-:W-:Y:S01]  /*122b0*/  MOV R6, R5 ;  /* 0x0000000500067202 */ /* 0x002fe20000000f00 */
[----:B------:R-:W-:-:S02]  /*122c0*/  IMAD.MOV.U32 R7, RZ, RZ, R4 ;  /* 0x000000ffff077224 */ /* 0x000fc400078e0004 */
[----:B----4-:R-:W-:Y:S01]  /*122d0*/  IMAD.MOV.U32 R5, RZ, RZ, R29 ;  /* 0x000000ffff057224 */ /* 0x010fe200078e001d */
[----:B------:R0:W-:Y:S04]  /*122e0*/  STL.64 [R1+0x88], R8 ;  /* 0x0000880801007387 */ /* 0x0001e80000100a00 */
[----:B------:R1:W-:Y:S01]  /*122f0*/  STL.64 [R1+0x80], R6 ;  /* 0x0000800601007387 */ /* 0x0003e20000100a00 */
[----:B0-----:R-:W-:Y:S02]  /*12300*/  IMAD.MOV.U32 R8, RZ, RZ, R28 ;  /* 0x000000ffff087224 */ /* 0x001fe400078e001c */
[----:B-1----:R-:W-:Y:S02]  /*12310*/  IMAD.MOV.U32 R6, RZ, RZ, R21 ;  /* 0x000000ffff067224 */ /* 0x002fe400078e0015 */
[----:B------:R-:W-:-:S02]  /*12320*/  IMAD.MOV.U32 R7, RZ, RZ, R20 ;  /* 0x000000ffff077224 */ /* 0x000fc400078e0014 */
[----:B--2---:R-:W-:Y:S02]  /*12330*/  IMAD.MOV.U32 R4, RZ, RZ, R22 ;  /* 0x000000ffff047224 */ /* 0x004fe400078e0016 */
[----:B------:R-:W-:-:S03]  /*12340*/  IMAD.MOV.U32 R9, RZ, RZ, R23 ;  /* 0x000000ffff097224 */ /* 0x000fc600078e0017 */
[----:B------:R-:W-:Y:S04]  /*12350*/  STL.64 [R1+0x78], R4 ;  /* 0x0000780401007387 */ /* 0x000fe80000100a00 */
[----:B------:R0:W-:Y:S04]  /*12360*/  STL.64 [R1+0x70], R8 ;  /* 0x0000700801007387 */ /* 0x0001e80000100a00 */
[----:B0-----:R-:W2:Y:S04]  /*12370*/  LDL.LU R8, [R1+0x288] ;  /* 0x0002880001087983 */ /* 0x001ea80000300800 */
[----:B------:R-:W-:Y:S04]  /*12380*/  STL.64 [R1+0x68], R6 ;  /* 0x0000680601007387 */ /* 0x000fe80000100a00 */
[----:B------:R-:W2:Y:S01]  /*12390*/  LDL.LU R9, [R1+0x418] ;  /* 0x0004180001097983 */ /* 0x000ea20000300800 */
[----:B------:R-:W-:-:S02]  /*123a0*/  IMAD.MOV.U32 R4, RZ, RZ, R0 ;  /* 0x000000ffff047224 */ /* 0x000fc400078e0000 */
[----:B------:R-:W-:-:S05]  /*123b0*/  IMAD.MOV.U32 R5, RZ, RZ, R3 ;  /* 0x000000ffff057224 */ /* 0x000fca00078e0003 */
[----:B------:R-:W-:Y:S04]  /*123c0*/  STL.64 [R1+0x60], R4 ;  /* 0x0000600401007387 */ /* 0x000fe80000100a00 */
        /* <DEDUP_REMOVED lines=24> */
[----:B------:R-:W3:Y:S04]  /*12550*/  LDL.LU R10, [R1+0x280] ;  /* 0x00028000010a7983 */ /* 0x000ee80000300800 */
        /* <DEDUP_REMOVED lines=65> */
[----:B---3--:R-:W-:-:S04]  /*12970*/  LOP3.LUT R11, R11, R10, RZ, 0x3c, !PT ;  /* 0x0000000a0b0b7212 */ /* 0x008fc800078e3cff */
[----:B------:R-:W-:Y:S02]  /*12980*/  LOP3.LUT R10, R11, R10, RZ, 0x3c, !PT ;  /* 0x0000000a0b0a7212 */ /* 0x000fe400078e3cff */
[----:B------:R-:W-:Y:S02]  /*12990*/  LOP3.LUT R5, R5, R4, RZ, 0x3c, !PT ;  /* 0x0000000405057212 */ /* 0x000fe400078e3cff */
[----:B------:R-:W-:Y:S02]  /*129a0*/  LOP3.LUT R11, R11, R10, RZ, 0x3c, !PT ;  /* 0x0000000a0b0b7212 */ /* 0x000fe400078e3cff */
[----:B------:R-:W-:-:S04]  /*129b0*/  LOP3.LUT R4, R5, R4, RZ, 0x3c, !PT ;  /* 0x0000000405047212 */ /* 0x000fc800078e3cff */
[----:B------:R-:W-:Y:S02]  /*129c0*/  LOP3.LUT R5, R5, R4, RZ, 0x3c, !PT ;  /* 0x0000000405057212 */ /* 0x000fe400078e3cff */
[----:B--2---:R-:W-:-:S04]  /*129d0*/  LOP3.LUT R9, R9, R8, RZ, 0x3c, !PT ;  /* 0x0000000809097212 */ /* 0x004fc800078e3cff */
[----:B------:R-:W-:-:S04]  /*129e0*/  LOP3.LUT R8, R9, R8, RZ, 0x3c, !PT ;  /* 0x0000000809087212 */ /* 0x000fc800078e3cff */
[----:B------:R-:W-:-:S05]  /*129f0*/  LOP3.LUT R9, R9, R8, RZ, 0x3c, !PT ;  /* 0x0000000809097212 */ /* 0x000fca00078e3cff */
[----:B------:R0:W-:Y:S04]  /*12a00*/  STL.64 [R1+0x18], R8 ;  /* 0x0000180801007387 */ /* 0x0001e80000100a00 */
[----:B------:R1:W-:Y:S01]  /*12a10*/  STL.64 [R1+0x10], R10 ;  /* 0x0000100a01007387 */ /* 0x0003e20000100a00 */
[----:B0-----:R-:W-:Y:S02]  /*12a20*/  IMAD.MOV.U32 R8, RZ, RZ, R7 ;  /* 0x000000ffff087224 */ /* 0x001fe400078e0007 */
[----:B----4-:R-:W-:Y:S01]  /*12a30*/  IMAD.MOV.U32 R9, RZ, RZ, R6 ;  /* 0x000000ffff097224 */ /* 0x010fe200078e0006 */
[----:B------:R-:W-:Y:S01]  /*12a40*/  MOV R6, R25 ;  /* 0x0000001900067202 */ /* 0x000fe20000000f00 */
[----:B------:R-:W-:-:S03]  /*12a50*/  IMAD.MOV.U32 R7, RZ, RZ, R24 ;  /* 0x000000ffff077224 */ /* 0x000fc600078e0018 */
[----:B------:R0:W-:Y:S04]  /*12a60*/  STL.64 [R1+0x8], R8 ;  /* 0x0000080801007387 */ /* 0x0001e80000100a00 */
[----:B------:R-:W-:Y:S01]  /*12a70*/  STL.64 [R1+0x738], R28 ;  /* 0x0007381c01007387 */ /* 0x000fe20000100a00 */
[----:B-1----:R-:W-:-:S03]  /*12a80*/  IMAD.MOV.U32 R10, RZ, RZ, R15 ;  /* 0x000000ffff0a7224 */ /* 0x002fc600078e000f */
[----:B------:R1:W-:Y:S01]  /*12a90*/  STL.64 [R1], R6 ;  /* 0x0000000601007387 */ /* 0x0003e20000100a00 */
[----:B------:R-:W-:Y:S02]  /*12aa0*/  IMAD.MOV.U32 R11, RZ, RZ, R14 ;  /* 0x000000ffff0b7224 */ /* 0x000fe400078e000e */
[----:B0-----:R-:W-:Y:S02]  /*12ab0*/  IMAD.MOV.U32 R8, RZ, RZ, R13 ;  /* 0x000000ffff087224 */ /* 0x001fe400078e000d */
[----:B------:R-:W-:Y:S01]  /*12ac0*/  IMAD.MOV.U32 R9, RZ, RZ, R12 ;  /* 0x000000ffff097224 */ /* 0x000fe200078e000c */
[----:B------:R-:W-:Y:S01]  /*12ad0*/  STL.64 [R1+0x740], R4 ;  /* 0x0007400401007387 */ /* 0x000fe20000100a00 */
[----:B------:R-:W-:Y:S02]  /*12ae0*/  IMAD.MOV.U32 R12, RZ, RZ, R17 ;  /* 0x000000ffff0c7224 */ /* 0x000fe400078e0011 */
[----:B-1----:R-:W-:Y:S02]  /*12af0*/  IMAD.MOV.U32 R6, RZ, RZ, R27 ;  /* 0x000000ffff067224 */ /* 0x002fe400078e001b */
[----:B------:R-:W-:-:S02]  /*12b00*/  IMAD.MOV.U32 R7, RZ, RZ, R26 ;  /* 0x000000ffff077224 */ /* 0x000fc400078e001a */
[----:B------:R-:W-:Y:S01]  /*12b10*/  IMAD.MOV.U32 R13, RZ, RZ, R16 ;  /* 0x000000ffff0d7224 */ /* 0x000fe200078e0010 */
[----:B------:R-:W-:Y:S01]  /*12b20*/  MOV R16, R23 ;  /* 0x0000001700107202 */ /* 0x000fe20000000f00 */
[----:B------:R-:W-:Y:S01]  /*12b30*/  IMAD.MOV.U32 R14, RZ, RZ, R19 ;  /* 0x000000ffff0e7224 */ /* 0x000fe200078e0013 */
[----:B------:R-:W-:Y:S01]  /*12b40*/  STL.64 [R1+0x748], R6 ;  /* 0x0007480601007387 */ /* 0x000fe20000100a00 */
[----:B------:R-:W-:Y:S02]  /*12b50*/  IMAD.MOV.U32 R15, RZ, RZ, R18 ;  /* 0x000000ffff0f7224 */ /* 0x000fe400078e0012 */
[----:B------:R-:W-:Y:S01]  /*12b60*/  IMAD.MOV.U32 R17, RZ, RZ, R22 ;  /* 0x000000ffff117224 */ /* 0x000fe200078e0016 */
[----:B------:R-:W-:Y:S01]  /*12b70*/  STL.64 [R1+0x750], R8 ;  /* 0x0007500801007387 */ /* 0x000fe20000100a00 */
[----:B------:R-:W-:Y:S02]  /*12b80*/  IMAD.MOV.U32 R18, RZ, RZ, R21 ;  /* 0x000000ffff127224 */ /* 0x000fe400078e0015 */
[----:B------:R-:W-:Y:S01]  /*12b90*/  IMAD.MOV.U32 R19, RZ, RZ, R20 ;  /* 0x000000ffff137224 */ /* 0x000fe200078e0014 */
[----:B------:R-:W-:Y:S04]  /*12ba0*/  STL.64 [R1+0x758], R10 ;  /* 0x0007580a01007387 */ /* 0x000fe80000100a00 */
[----:B------:R-:W-:Y:S04]  /*12bb0*/  STL.64 [R1+0x760], R12 ;  /* 0x0007600c01007387 */ /* 0x000fe80000100a00 */
[----:B------:R-:W-:Y:S04]  /*12bc0*/  STL.64 [R1+0x768], R14 ;  /* 0x0007680e01007387 */ /* 0x000fe80000100a00 */
[----:B------:R-:W-:Y:S04]  /*12bd0*/  STL.64 [R1+0x770], R16 ;  /* 0x0007701001007387 */ /* 0x000fe80000100a00 */
[----:B------:R0:W-:Y:S04]  /*12be0*/  STL.64 [R1+0x778], R18 ;  /* 0x0007781201007387 */ /* 0x0001e80000100a00 */
[----:B------:R-:W2:Y:S04]  /*12bf0*/  LDL.LU R22, [R1+0x218] ;  /* 0x0002180001167983 */ /* 0x000ea80000300800 */
[----:B------:R-:W2:Y:S04]  /*12c00*/  LDL.LU R23, [R1+0x450] ;  /* 0x0004500001177983 */ /* 0x000ea80000300800 */
[----:B------:R-:W3:Y:S04]  /*12c10*/  LDL.LU R24, [R1+0x210] ;  /* 0x0002100001187983 */ /* 0x000ee80000300800 */
[----:B------:R-:W3:Y:S04]  /*12c20*/  LDL.LU R25, [R1+0x454] ;  /* 0x0004540001197983 */ /* 0x000ee80000300800 */
[----:B------:R-:W4:Y:S04]  /*12c30*/  LDL.LU R26, [R1+0x208] ;  /* 0x00020800011a7983 */ /* 0x000f280000300800 */
[----:B------:R-:W4:Y:S04]  /*12c40*/  LDL.LU R27, [R1+0x458] ;  /* 0x00045800011b7983 */ /* 0x000f280000300800 */
        /* <DEDUP_REMOVED lines=32> */
[----:B------:R-:W-:-:S02]  /*12e50*/  LOP3.LUT R23, R23, R22, RZ, 0x3c, !PT ;  /* 0x0000001617177212 */ /* 0x000fc400078e3cff */
[----:B---3--:R-:W-:Y:S01]  /*12e60*/  LOP3.LUT R25, R25, R24, RZ, 0x3c, !PT ;  /* 0x0000001819197212 */ /* 0x008fe200078e3cff */
[----:B--2---:R0:W-:Y:S04]  /*12e70*/  STL.64 [R1+0x980], R18 ;  /* 0x0009801201007387 */ /* 0x0041e80000100a00 */
[----:B0-----:R-:W2:Y:S04]  /*12e80*/  LDL.LU R18, [R1+0x200] ;  /* 0x0002000001127983 */ /* 0x001ea80000300800 */
[----:B------:R-:W2:Y:S04]  /*12e90*/  LDL.LU R19, [R1+0x45c] ;  /* 0x00045c0001137983 */ /* 0x000ea80000300800 */
        /* <DEDUP_REMOVED lines=9> */
[----:B------:R-:W-:-:S03]  /*12f30*/  LOP3.LUT R22, R23, R22, RZ, 0x3c, !PT ;  /* 0x0000001617167212 */ /* 0x000fc600078e3cff */
[----:B------:R-:W3:Y:S01]  /*12f40*/  LDL.LU R9, [R1+0x4ac] ;  /* 0x0004ac0001097983 */ /* 0x000ee20000300800 */
[----:B------:R-:W-:-:S03]  /*12f50*/  IMAD.MOV.U32 R20, RZ, RZ, R0 ;  /* 0x000000ffff147224 */ /* 0x000fc600078e0000 */
[----:B------:R-:W3:Y:S01]  /*12f60*/  LDL.LU R6, [R1+0x20c] ;  /* 0x00020c0001067983 */ /* 0x000ee20000300800 */
[----:B------:R-:W-:-:S03]  /*12f70*/  IMAD.MOV.U32 R21, RZ, RZ, R3 ;  /* 0x000000ffff157224 */ /* 0x000fc600078e0003 */
[----:B------:R-:W3:Y:S01]  /*12f80*/  LDL.LU R7, [R1+0x4b0] ;  /* 0x0004b00001077983 */ /* 0x000ee20000300800 */
[----:B----4-:R-:W-:-:S03]  /*12f90*/  LOP3.LUT R27, R27, R26, RZ, 0x3c, !PT ;  /* 0x0000001a1b1b7212 */ /* 0x010fc600078e3cff */
[----:B------:R-:W4:Y:S01]  /*12fa0*/  LDL.LU R4, [R1+0x214] ;  /* 0x0002140001047983 */ /* 0x000f220000300800 */
[----:B------:R-:W-:-:S03]  /*12fb0*/  LOP3.LUT R24, R25, R24, RZ, 0x3c, !PT ;  /* 0x0000001819187212 */ /* 0x000fc600078e3cff */
[----:B------:R-:W3:Y:S01]  /*12fc0*/  LDL.LU R5, [R1+0x4b4] ;  /* 0x0004b40001057983 */ /* 0x000ee20000300800 */
[----:B------:R-:W-:-:S03]  /*12fd0*/  LOP3.LUT R23, R23, R22, RZ, 0x3c, !PT ;  /* 0x0000001617177212 */ /* 0x000fc600078e3cff */
[----:B------:R-:W3:Y:S01]  /*12fe0*/  LDL.LU R28, [R1+0x21c] ;  /* 0x00021c00011c7983 */ /* 0x000ee20000300800 */
[----:B------:R-:W-:-:S03]  /*12ff0*/  LOP3.LUT R26, R27, R26, RZ, 0x3c, !PT ;  /* 0x0000001a1b1a7212 */ /* 0x000fc600078e3cff */
[----:B------:R-:W3:Y:S01]  /*13000*/  LDL.LU R29, [R1+0x4b8] ;  /* 0x0004b800011d7983 */ /* 0x000ee20000300800 */
[----:B------:R-:W-:-:S03]  /*13010*/  LOP3.LUT R25, R25, R24, RZ, 0x3c, !PT ;  /* 0x0000001819197212 */ /* 0x000fc600078e3cff */
[----:B------:R-:W3:Y:S04]  /*13020*/  LDL.LU R3, [R1+0x224] ;  /* 0x0002240001037983 */ /* 0x000ee80000300800 */
[----:B------:R-:W3:Y:S04]  /*13030*/  LDL.LU R0, [R1+0x4bc] ;  /* 0x0004bc0001007983 */ /* 0x000ee80000300800 */
[----:B------:R0:W-:Y:S01]  /*13040*/  STL.64 [R1+0x780], R20 ;  /* 0x0007801401007387 */ /* 0x0001e20000100a00 */
[----:B------:R-:W-:-:S03]  /*13050*/  LOP3.LUT R27, R27, R26, RZ, 0x3c, !PT ;  /* 0x0000001a1b1b7212 */ /* 0x000fc600078e3cff */
[----:B0-----:R-:W3:Y:S04]  /*13060*/  LDL.LU R20, [R1+0x1d4] ;  /* 0x0001d40001147983 */ /* 0x001ee80000300800 */
[----:B------:R-:W3:Y:S04]  /*13070*/  LDL.LU R21, [R1+0x494] ;  /* 0x0004940001157983 */ /* 0x000ee80000300800 */
[----:B------:R0:W-:Y:S04]  /*13080*/  STL.64 [R1+0x788], R22 ;  /* 0x0007881601007387 */ /* 0x0001e80000100a00 */
[----:B0-----:R-:W3:Y:S04]  /*13090*/  LDL.LU R22, [R1+0x1cc] ;  /* 0x0001cc0001167983 */ /* 0x001ee80000300800 */
[----:B------:R-:W3:Y:S04]  /*130a0*/  LDL.LU R23, [R1+0x490] ;  /* 0x0004900001177983 */ /* 0x000ee80000300800 */
[----:B------:R0:W-:Y:S04]  /*130b0*/  STL.64 [R1+0x790], R24 ;  /* 0x0007901801007387 */ /* 0x0001e80000100a00 */
[----:B0-----:R-:W3:Y:S04]  /*130c0*/  LDL.LU R24, [R1+0x1c4] ;  /* 0x0001c40001187983 */ /* 0x001ee80000300800 */
[----:B------:R-:W3:Y:S04]  /*130d0*/  LDL.LU R25, [R1+0x48c] ;  /* 0x00048c0001197983 */ /* 0x000ee80000300800 */
[----:B------:R0:W-:Y:S04]  /*130e0*/  STL.64 [R1+0x798], R26 ;  /* 0x0007981a01007387 */ /* 0x0001e80000100a00 */
[----:B0-----:R-:W3:Y:S04]  /*130f0*/  LDL.LU R26, [R1+0x1bc] ;  /* 0x0001bc00011a7983 */ /* 0x001ee80000300800 */
        /* <DEDUP_REMOVED lines=52> */
[----:B--2---:R-:W-:-:S04]  /*13440*/  LOP3.LUT R19, R19, R18, RZ, 0x3c, !PT ;  /* 0x0000001213137212 */ /* 0x004fc800078e3cff */
[----:B------:R-:W-:-:S04]  /*13450*/  LOP3.LUT R18, R19, R18, RZ, 0x3c, !PT ;  /* 0x0000001213127212 */ /* 0x000fc800078e3cff */
[----:B------:R-:W-:-:S05]  /*13460*/  LOP3.LUT R19, R19, R18, RZ, 0x3c, !PT ;  /* 0x0000001213137212 */ /* 0x000fca00078e3cff */
[----:B------:R0:W-:Y:S04]  /*13470*/  STL.64 [R1+0x188], R18 ;  /* 0x0001881201007387 */ /* 0x0001e80000100a00 */
[----:B0-----:R-:W2:Y:S01]  /*13480*/  LDL.LU.64 R18, [R1+0x930] ;  /* 0x0009300001127983 */ /* 0x001ea20000300a00 */
[----:B------:R-:W-:Y:S02]  /*13490*/  LOP3.LUT R25, R25, R24, RZ, 0x3c, !PT ;  /* 0x0000001819197212 */ /* 0x000fe400078e3cff */
[----:B------:R-:W-:Y:S02]  /*134a0*/  LOP3.LUT R26, R27, R26, RZ, 0x3c, !PT ;  /* 0x0000001a1b1a7212 */ /* 0x000fe400078e3cff */
[----:B------:R-:W-:Y:S02]  /*134b0*/  LOP3.LUT R24, R25, R24, RZ, 0x3c, !PT ;  /* 0x0000001819187212 */ /* 0x000fe400078e3cff */
[----:B------:R-:W-:-:S02]  /*134c0*/  LOP3.LUT R27, R27, R26, RZ, 0x3c, !PT ;  /* 0x0000001a1b1b7212 */ /* 0x000fc400078e3cff */
[----:B------:R-:W-:-:S03]  /*134d0*/  LOP3.LUT R25, R25, R24, RZ, 0x3c, !PT ;  /* 0x0000001819197212 */ /* 0x000fc600078e3cff */
[----:B------:R0:W-:Y:S04]  /*134e0*/  STL.64 [R1+0x190], R26 ;  /* 0x0001901a01007387 */ /* 0x0001e80000100a00 */
[----:B------:R1:W-:Y:S01]  /*134f0*/  STL.64 [R1+0x198], R24 ;  /* 0x0001981801007387 */ /* 0x0003e20000100a00 */
[----:B0-----:R-:W-:Y:S02]  /*13500*/  IMAD.MOV.U32 R26, RZ, RZ, R23 ;  /* 0x000000ffff1a7224 */ /* 0x001fe400078e0017 */
[----:B------:R-:W-:Y:S02]  /*13510*/  IMAD.MOV.U32 R27, RZ, RZ, R22 ;  /* 0x000000ffff1b7224 */ /* 0x000fe400078e0016 */
[----:B-1----:R-:W-:Y:S02]  /*13520*/  IMAD.MOV.U32 R24, RZ, RZ, R21 ;  /* 0x000000ffff187224 */ /* 0x002fe400078e0015 */
[----:B------:R-:W-:Y:S01]  /*13530*/  IMAD.MOV.U32 R25, RZ, RZ, R20 ;  /* 0x000000ffff197224 */ /* 0x000fe200078e0014 */
[----:B------:R-:W-:Y:S01]  /*13540*/  MOV R20, R17 ;  /* 0x0000001100147202 */ /* 0x000fe20000000f00 */
[----:B------:R-:W-:Y:S01]  /*13550*/  IMAD.MOV.U32 R21, RZ, RZ, R16 ;  /* 0x000000ffff157224 */ /* 0x000fe200078e0010 */
[----:B------:R0:W-:Y:S01]  /*13560*/  STL.64 [R1+0x3a0], R26 ;  /* 0x0003a01a01007387 */ /* 0x0001e20000100a00 */
[----:B------:R-:W-:-:S02]  /*13570*/  IMAD.MOV.U32 R16, RZ, RZ, R13 ;  /* 0x000000ffff107224 */ /* 0x000fc400078e000d */
[----:B------:R-:W-:Y:S01]  /*13580*/  IMAD.MOV.U32 R17, RZ, RZ, R12 ;  /* 0x000000ffff117224 */ /* 0x000fe200078e000c */
[----:B------:R-:W-:Y:S01]  /*13590*/  STL.64 [R1+0x3a8], R24 ;  /* 0x0003a81801007387 */ /* 0x000fe20000100a00 */
[----:B------:R-:W-:Y:S02]  /*135a0*/  IMAD.MOV.U32 R12, RZ, RZ, R9 ;  /* 0x000000ffff0c7224 */ /* 0x000fe400078e0009 */
[----:B------:R-:W-:Y:S01]  /*135b0*/  IMAD.MOV.U32 R13, RZ, RZ, R8 ;  /* 0x000000ffff0d7224 */ /* 0x000fe200078e0008 */
[----:B------:R-:W-:Y:S01]  /*135c0*/  MOV R8, R5 ;  /* 0x0000000500087202 */ /* 0x000fe20000000f00 */
[----:B----4-:R-:W-:Y:S02]  /*135d0*/  IMAD.MOV.U32 R9, RZ, RZ, R4 ;  /* 0x000000ffff097224 */ /* 0x010fe400078e0004 */
[----:B--2---:R-:W-:Y:S02]  /*135e0*/  IMAD.MOV.U32 R22, RZ, RZ, R19 ;  /* 0x000000ffff167224 */ /* 0x004fe400078e0013 */
[----:B------:R-:W-:-:S02]  /*135f0*/  IMAD.MOV.U32 R23, RZ, RZ, R18 ;  /* 0x000000ffff177224 */ /* 0x000fc400078e0012 */
[----:B------:R-:W-:Y:S02]  /*13600*/  IMAD.MOV.U32 R18, RZ, RZ, R15 ;  /* 0x000000ffff127224 */ /* 0x000fe400078e000f */
[----:B------:R-:W-:Y:S01]  /*13610*/  IMAD.MOV.U32 R19, RZ, RZ, R14 ;  /* 0x000000ffff137224 */ /* 0x000fe200078e000e */
[----:B------:R-:W-:Y:S01]  /*13620*/  STL.64 [R1+0x3b0], R22 ;  /* 0x0003b01601007387 */ /* 0x000fe20000100a00 */
[----:B------:R-:W-:Y:S02]  /*13630*/  IMAD.MOV.U32 R14, RZ, RZ, R11 ;  /* 0x000000ffff0e7224 */ /* 0x000fe400078e000b */
[----:B------:R-:W-:Y:S01]  /*13640*/  IMAD.MOV.U32 R15, RZ, RZ, R10 ;  /* 0x000000ffff0f7224 */ /* 0x000fe200078e000a */
[----:B------:R-:W-:Y:S01]  /*13650*/  STL.64 [R1+0x3b8], R20 ;  /* 0x0003b81401007387 */ /* 0x000fe20000100a00 */
[----:B------:R-:W-:Y:S02]  /*13660*/  IMAD.MOV.U32 R10, RZ, RZ, R7 ;  /* 0x000000ffff0a7224 */ /* 0x000fe400078e0007 */
[----:B------:R-:W-:Y:S01]  /*13670*/  IMAD.MOV.U32 R11, RZ, RZ, R6 ;  /* 0x000000ffff0b7224 */ /* 0x000fe200078e0006 */
[----:B------:R-:W-:Y:S01]  /*13680*/  STL.64 [R1+0x3c0], R18 ;  /* 0x0003c01201007387 */ /* 0x000fe20000100a00 */
[----:B------:R-:W-:-:S02]  /*13690*/  IMAD.MOV.U32 R6, RZ, RZ, R29 ;  /* 0x000000ffff067224 */ /* 0x000fc400078e001d */
[----:B------:R-:W-:Y:S01]  /*136a0*/  IMAD.MOV.U32 R7, RZ, RZ, R28 ;  /* 0x000000ffff077224 */ /* 0x000fe200078e001c */
[----:B------:R-:W-:Y:S04]  /*136b0*/  STL.64 [R1+0x3c8], R16 ;  /* 0x0003c81001007387 */ /* 0x000fe80000100a00 */
[----:B------:R-:W-:Y:S04]  /*136c0*/  STL.64 [R1+0x3d0], R14 ;  /* 0x0003d00e01007387 */ /* 0x000fe80000100a00 */
[----:B------:R-:W-:Y:S04]  /*136d0*/  STL.64 [R1+0x3d8], R12 ;  /* 0x0003d80c01007387 */ /* 0x000fe80000100a00 */
[----:B------:R-:W-:Y:S04]  /*136e0*/  STL.64 [R1+0x3e0], R10 ;  /* 0x0003e00a01007387 */ /* 0x000fe80000100a00 */
[----:B------:R-:W-:Y:S04]  /*136f0*/  STL.64 [R1+0x3e8], R8 ;  /* 0x0003e80801007387 */ /* 0x000fe80000100a00 */
        /* <DEDUP_REMOVED lines=155> */
[----:B------:R3:W-:Y:S02]  /*140b0*/  STL.64 [R1+0x478], R26 ;  /* 0x0004781a01007387 */ /* 0x0007e40000100a00 */
[----:B---3--:R-:W-:Y:S02]  /*140c0*/  IMAD.MOV.U32 R27, RZ, RZ, R24 ;  /* 0x000000ffff1b7224 */ /* 0x008fe400078e0018 */
[----:B------:R-:W-:Y:S02]  /*140d0*/  IMAD.MOV.U32 R24, RZ, RZ, R23 ;  /* 0x000000ffff187224 */ /* 0x000fe400078e0017 */
[----:B------:R-:W-:Y:S01]  /*140e0*/  IMAD.MOV.U32 R23, RZ, RZ, R20 ;  /* 0x000000ffff177224 */ /* 0x000fe200078e0014 */
[----:B------:R-:W-:Y:S01]  /*140f0*/  MOV R20, R19 ;  /* 0x0000001300147202 */ /* 0x000fe20000000f00 */
[----:B------:R-:W-:Y:S02]  /*14100*/  IMAD.MOV.U32 R19, RZ, RZ, R16 ;  /* 0x000000ffff137224 */ /* 0x000fe400078e0010 */
[----:B------:R-:W-:-:S02]  /*14110*/  IMAD.MOV.U32 R16, RZ, RZ, R15 ;  /* 0x000000ffff107224 */ /* 0x000fc400078e000f */
[----:B------:R-:W-:Y:S02]  /*14120*/  IMAD.MOV.U32 R15, RZ, RZ, R12 ;  /* 0x000000ffff0f7224 */ /* 0x000fe400078e000c */
[----:B------:R-:W-:Y:S02]  /*14130*/  IMAD.MOV.U32 R12, RZ, RZ, R11 ;  /* 0x000000ffff0c7224 */ /* 0x000fe400078e000b */
[----:B------:R-:W-:Y:S01]  /*14140*/  IMAD.MOV.U32 R11, RZ, RZ, R8 ;  /* 0x000000ffff0b7224 */ /* 0x000fe200078e0008 */
[----:B------:R-:W-:Y:S02]  /*14150*/  MOV R8, R3 ;  /* 0x0000000300087202 */ /* 0x000fe40000000f00 */
[----:B------:R-:W0:Y:S01]  /*14160*/  LDC R3, c[0x0][0x3ac] ;  /* 0x0000eb00ff037b82 */ /* 0x000e220000000800 */
[----:B----4-:R-:W-:Y:S02]  /*14170*/  IMAD.MOV.U32 R26, RZ, RZ, R25 ;  /* 0x000000ffff1a7224 */ /* 0x010fe400078e0019 */
        /* <DEDUP_REMOVED lines=10> */
[----:B------:R-:W-:-:S03]  /*14220*/  IMAD.MOV.U32 R10, RZ, RZ, R9 ;  /* 0x000000ffff0a7224 */ /* 0x000fc600078e0009 */
[----:B------:R-:W-:Y:S04]  /*14230*/  STL.64 [R1+0x498], R20 ;  /* 0x0004981401007387 */ /* 0x000fe80000100a00 */
[----:B------:R-:W-:Y:S04]  /*14240*/  STL.64 [R1+0x4a0], R18 ;  /* 0x0004a01201007387 */ /* 0x000fe80000100a00 */
[----:B------:R-:W-:Y:S01]  /*14250*/  STL.64 [R1+0x4a8], R16 ;  /* 0x0004a81001007387 */ /* 0x000fe20000100a00 */
[----:B------:R-:W-:-:S03]  /*14260*/  IMAD.MOV.U32 R9, RZ, RZ, R6 ;  /* 0x000000ffff097224 */ /* 0x000fc600078e0006 */
[----:B------:R-:W-:Y:S04]  /*14270*/  STL.64 [R1+0x4b0], R14 ;  /* 0x0004b00e01007387 */ /* 0x000fe80000100a00 */
[----:B------:R-:W-:Y:S04]  /*14280*/  STL.64 [R1+0x4b8], R12 ;  /* 0x0004b80c01007387 */ /* 0x000fe80000100a00 */
[----:B------:R-:W-:Y:S01]  /*14290*/  STL.64 [R1+0x4c0], R10 ;  /* 0x0004c00a01007387 */ /* 0x000fe20000100a00 */
[----:B------:R-:W-:-:S03]  /*142a0*/  IMAD.MOV.U32 R6, RZ, RZ, R28 ;  /* 0x000000ffff067224 */ /* 0x000fc600078e001c */
[----:B0-----:R0:W-:Y:S04]  /*142b0*/  STL.64 [R1+0x830], R2 ;  /* 0x0008300201007387 */ /* 0x0011e80000100a00 */
[----:B------:R-:W-:Y:S01]  /*142c0*/  STL.64 [R1+0x4c8], R8 ;  /* 0x0004c80801007387 */ /* 0x000fe20000100a00 */
[----:B0-----:R-:W-:Y:S02]  /*142d0*/  IMAD.MOV.U32 R2, RZ, RZ, R4 ;  /* 0x000000ffff027224 */ /* 0x001fe400078e0004 */
[----:B------:R-:W-:Y:S02]  /*142e0*/  IMAD.MOV.U32 R3, RZ, RZ, R7 ;  /* 0x000000ffff037224 */ /* 0x000fe400078e0007 */
[----:B------:R-:W-:-:S03]  /*142f0*/  IMAD.MOV.U32 R7, RZ, RZ, R5 ;  /* 0x000000ffff077224 */ /* 0x000fc600078e0005 */
[----:B------:R0:W-:Y:S04]  /*14300*/  STL.64 [R1+0x4d0], R2 ;  /* 0x0004d00201007387 */ /* 0x0001e80000100a00 */
[----:B0-----:R-:W2:Y:S04]  /*14310*/  LDL.LU R2, [R1+0x580] ;  /* 0x0005800001027983 */ /* 0x001ea80000300800 */
[----:B------:R-:W-:Y:S04]  /*14320*/  STL.64 [R1+0x4d8], R6 ;  /* 0x0004d80601007387 */ /* 0x000fe80000100a00 */
[----:B------:R-:W3:Y:S01]  /*14330*/  LDL.LU R3, [R1+0x1a4] ;  /* 0x0001a40001037983 */ /* 0x000ee20000300800 */
[----:B------:R-:W-:-:S02]  /*14340*/  IMAD.MOV.U32 R4, RZ, RZ, R0 ;  /* 0x000000ffff047224 */ /* 0x000fc400078e0000 */
[----:B------:R-:W-:-:S05]  /*14350*/  IMAD.MOV.U32 R5, RZ, RZ, R29 ;  /* 0x000000ffff057224 */ /* 0x000fca00078e001d */
[----:B------:R-:W-:Y:S04]  /*14360*/  STL.64 [R1+0x4e0], R4 ;  /* 0x0004e00401007387 */ /* 0x000fe80000100a00 */
[----:B---3--:R0:W-:Y:S04]  /*14370*/  STL [R1+0x838], R3 ;  /* 0x0008380301007387 */ /* 0x0081e80000100800 */
[----:B0-----:R-:W2:Y:S04]  /*14380*/  LDL.LU R3, [R1+0x1a0] ;  /* 0x0001a00001037983 */ /* 0x001ea80000300800 */
        /* <DEDUP_REMOVED lines=58> */
[----:B------:R-:W3:Y:S04]  /*14730*/  LDL.LU.64 R14, [R1+0x128] ;  /* 0x00012800010e7983 */ /* 0x000ee80000300a00 */
[----:B------:R-:W3:Y:S04]  /*14740*/  LDL.LU.64 R12, [R1+0x120] ;  /* 0x00012000010c7983 */ /* 0x000ee80000300a00 */
[----:B------:R-:W3:Y:S04]  /*14750*/  LDL.LU.64 R10, [R1+0x118] ;  /* 0x00011800010a7983 */ /* 0x000ee80000300a00 */
[----:B------:R-:W3:Y:S04]  /*14760*/  LDL.LU.64 R8, [R1+0x110] ;  /* 0x0001100001087983 */ /* 0x000ee80000300a00 */
[----:B------:R-:W3:Y:S04]  /*14770*/  LDL.LU.64 R6, [R1+0x108] ;  /* 0x0001080001067983 */ /* 0x000ee80000300a00 */
[----:B------:R-:W3:Y:S04]  /*14780*/  LDL.LU.64 R4, [R1+0x100] ;  /* 0x0001000001047983 */ /* 0x000ee80000300a00 */
[----:B------:R-:W3:Y:S01]  /*14790*/  LDL.LU.64 R28, [R1+0xf8] ;  /* 0x0000f800011c7983 */ /* 0x000ee20000300a00 */
        /* <DEDUP_REMOVED lines=74> */
[----:B0-----:R-:W2:Y:S04]  /*14c40*/  LDL.LU.64 R2, [R1+0x840] ;  /* 0x0008400001027983 */ /* 0x001ea80000300a00 */
[----:B--2---:R0:W-:Y:S04]  /*14c50*/  STL.64 [R1+0x570], R2 ;  /* 0x0005700201007387 */ /* 0x0041e80000100a00 */
[----:B0-----:R-:W2:Y:S01]  /*14c60*/  LDL.LU R3, [R1+0x838] ;  /* 0x0008380001037983 */ /* 0x001ea20000300800 */
[----:B---3--:R-:W-:-:S02]  /*14c70*/  IMAD.MOV.U32 R2, RZ, RZ, R26 ;  /* 0x000000ffff027224 */ /* 0x008fc400078e001a */
[----:B------:R-:W-:-:S03]  /*14c80*/  IMAD.MOV.U32 R26, RZ, RZ, R24 ;  /* 0x000000ffff1a7224 */ /* 0x000fc600078e0018 */
[----:B--2---:R0:W-:Y:S04]  /*14c90*/  STL.64 [R1+0x578], R2 ;  /* 0x0005780201007387 */ /* 0x0041e80000100a00 */
[----:B0-----:R-:W2:Y:S01]  /*14ca0*/  LDL.LU.64 R2, [R1+0x830] ;  /* 0x0008300001027983 */ /* 0x001ea20000300a00 */
[----:B------:R-:W-:-:S03]  /*14cb0*/  IMAD.MOV.U32 R24, RZ, RZ, R20 ;  /* 0x000000ffff187224 */ /* 0x000fc600078e0014 */
[----:B----4-:R0:W-:Y:S01]  /*14cc0*/  STL.64 [R1+0x580], R26 ;  /* 0x0005801a01007387 */ /* 0x0101e20000100a00 */
[----:B------:R-:W-:Y:S02]  /*14cd0*/  IMAD.MOV.U32 R20, RZ, RZ, R16 ;  /* 0x000000ffff147224 */ /* 0x000fe400078e0010 */
[----:B0-----:R-:W-:Y:S02]  /*14ce0*/  IMAD.MOV.U32 R26, RZ, RZ, R22 ;  /* 0x000000ffff1a7224 */ /* 0x001fe400078e0016 */
[----:B------:R-:W-:Y:S02]  /*14cf0*/  IMAD.MOV.U32 R27, RZ, RZ, R25 ;  /* 0x000000ffff1b7224 */ /* 0x000fe400078e0019 */
[----:B------:R-:W-:Y:S02]  /*14d00*/  IMAD.MOV.U32 R25, RZ, RZ, R23 ;  /* 0x000000ffff197224 */ /* 0x000fe400078e0017 */
[----:B------:R-:W-:Y:S02]  /*14d10*/  IMAD.MOV.U32 R22, RZ, RZ, R18 ;  /* 0x000000ffff167224 */ /* 0x000fe400078e0012 */
[----:B------:R-:W-:-:S02]  /*14d20*/  IMAD.MOV.U32 R23, RZ, RZ, R21 ;  /* 0x000000ffff177224 */ /* 0x000fc400078e0015 */
[----:B------:R-:W-:Y:S01]  /*14d30*/  IMAD.MOV.U32 R21, RZ, RZ, R19 ;  /* 0x000000ffff157224 */ /* 0x000fe200078e0013 */
[----:B------:R0:W-:Y:S01]  /*14d40*/  STL.64 [R1+0x588], R26 ;  /* 0x0005881a01007387 */ /* 0x0001e20000100a00 */
[----:B------:R-:W-:Y:S02]  /*14d50*/  IMAD.MOV.U32 R18, RZ, RZ, R0 ;  /* 0x000000ffff127224 */ /* 0x000fe400078e0000 */
[----:B------:R-:W-:Y:S01]  /*14d60*/  IMAD.MOV.U32 R19, RZ, RZ, R17 ;  /* 0x000000ffff137224 */ /* 0x000fe200078e0011 */
[----:B------:R-:W-:Y:S04]  /*14d70*/  STL.64 [R1+0x5b0], R24 ;  /* 0x0005b01801007387 */ /* 0x000fe80000100a00 */
[----:B------:R-:W-:Y:S04]  /*14d80*/  STL.64 [R1+0x5b8], R22 ;  /* 0x0005b81601007387 */ /* 0x000fe80000100a00 */
[----:B------:R-:W-:Y:S04]  /*14d90*/  STL.64 [R1+0x5d0], R20 ;  /* 0x0005d01401007387 */ /* 0x000fe80000100a00 */
[----:B------:R-:W-:Y:S01]  /*14da0*/  STL.64 [R1+0x5d8], R18 ;  /* 0x0005d81201007387 */ /* 0x000fe20000100a00 */
[----:B--2---:R-:W-:-:S05]  /*14db0*/  SHF.L.U32 R3, R3, 0x7, RZ ;  /* 0x0000000703037819 */ /* 0x004fca00000006ff */
[----:B------:R-:W-:-:S04]  /*14dc0*/  IMAD.WIDE R16, R3, 0x2, R14 ;  /* 0x0000000203107825 */ /* 0x000fc800078e020e */
[C---:B------:R-:W-:Y:S01]  /*14dd0*/  IMAD.WIDE R14, R3.reuse, 0x2, R12 ;  /* 0x00000002030e7825 */ /* 0x040fe200078e020c */
[----:B------:R-:W-:Y:S03]  /*14de0*/  STL.64 [R1+0x398], R16 ;  /* 0x0003981001007387 */ /* 0x000fe60000100a00 */
[C---:B------:R-:W-:Y:S01]  /*14df0*/  IMAD.WIDE R12, R3.reuse, 0x2, R10 ;  /* 0x00000002030c7825 */ /* 0x040fe200078e020a */
[----:B------:R-:W-:Y:S03]  /*14e00*/  STL.64 [R1+0x390], R14 ;  /* 0x0003900e01007387 */ /* 0x000fe60000100a00 */
[C---:B------:R-:W-:Y:S01]  /*14e10*/  IMAD.WIDE R10, R3.reuse, 0x2, R8 ;  /* 0x00000002030a7825 */ /* 0x040fe200078e0208 */
[----:B------:R-:W-:Y:S03]  /*14e20*/  STL.64 [R1+0x388], R12 ;  /* 0x0003880c01007387 */ /* 0x000fe60000100a00 */
[C---:B------:R-:W-:Y:S01]  /*14e30*/  IMAD.WIDE R8, R3.reuse, 0x2, R6 ;  /* 0x0000000203087825 */ /* 0x040fe200078e0206 */
[----:B------:R-:W-:Y:S04]  /*14e40*/  STL.64 [R1+0x380], R10 ;  /* 0x0003800a01007387 */ /* 0x000fe80000100a00 */
[----:B------:R-:W-:Y:S04]  /*14e50*/  STL.64 [R1+0x378], R8 ;  /* 0x0003780801007387 */ /* 0x000fe80000100a00 */
[----:B0-----:R-:W2:Y:S01]  /*14e60*/  LDL.LU.64 R26, [R1+0x60] ;  /* 0x00006000011a7983 */ /* 0x001ea20000300a00 */
[----:B------:R-:W-:-:S04]  /*14e70*/  IMAD.WIDE R6, R3, 0x2, R4 ;  /* 0x0000000203067825 */ /* 0x000fc800078e0204 */
[C---:B------:R-:W-:Y:S01]  /*14e80*/  IMAD.WIDE R4, R3.reuse, 0x2, R28 ;  /* 0x0000000203047825 */ /* 0x040fe200078e021c */
[----:B------:R-:W-:Y:S04]  /*14e90*/  STL.64 [R1+0x370], R6 ;  /* 0x0003700601007387 */ /* 0x000fe80000100a00 */
[----:B--2---:R0:W-:Y:S04]  /*14ea0*/  STL.64 [R1+0x7a0], R26 ;  /* 0x0007a01a01007387 */ /* 0x0041e80000100a00 */
[----:B------:R-:W-:Y:S04]  /*14eb0*/  STL.64 [R1+0x368], R4 ;  /* 0x0003680401007387 */ /* 0x000fe80000100a00 */
[----:B0-----:R-:W2:Y:S04]  /*14ec0*/  LDL.LU.64 R26, [R1+0x68] ;  /* 0x00006800011a7983 */ /* 0x001ea80000300a00 */
[----:B--2---:R0:W-:Y:S04]  /*14ed0*/  STL.64 [R1+0x7a8], R26 ;  /* 0x0007a81a01007387 */ /* 0x0041e80000100a00 */
        /* <DEDUP_REMOVED lines=33> */
[----:B------:R-:W3:Y:S04]  /*150f0*/  LDL.LU.64 R24, [R1+0x58] ;  /* 0x0000580001187983 */ /* 0x000ee80000300a00 */
[----:B------:R-:W4:Y:S04]  /*15100*/  LDL.LU.64 R22, [R1+0x50] ;  /* 0x0000500001167983 */ /* 0x000f280000300a00 */
[----:B------:R-:W3:Y:S04]  /*15110*/  LDL.LU.64 R20, [R1+0x48] ;  /* 0x0000480001147983 */ /* 0x000ee80000300a00 */
        /* <DEDUP_REMOVED lines=8> */
[----:B------:R-:W3:Y:S01]  /*151a0*/  LDL.LU.64 R28, [R1] ;  /* 0x00000000011c7983 */ /* 0x000ee20000300a00 */
[----:B--2---:R-:W-:-:S05]  /*151b0*/  IMAD.WIDE R26, R3, 0x2, R26 ;  /* 0x00000002031a7825 */ /* 0x004fca00078e021a */
[----:B------:R0:W-:Y:S04]  /*151c0*/  STL.64 [R1+0x360], R26 ;  /* 0x0003601a01007387 */ /* 0x0001e80000100a00 */
[----:B0-----:R-:W2:Y:S02]  /*151d0*/  LDL.LU.64 R26, [R1+0x828] ;  /* 0x00082800011a7983 */ /* 0x001ea40000300a00 */
        /* <DEDUP_REMOVED lines=50> */
[----:B0-----:R-:W2:Y:S01]  /*15500*/  LDL.LU.64 R26, [R1+0x7a0] ;  /* 0x0007a000011a7983 */ /* 0x001ea20000300a00 */
[----:B---3--:R-:W-:-:S04]  /*15510*/  IMAD.WIDE R24, R3, 0x2, R24 ;  /* 0x0000000203187825 */ /* 0x008fc800078e0218 */
[----:B----4-:R-:W-:-:S04]  /*15520*/  IMAD.WIDE R22, R3, 0x2, R22 ;  /* 0x0000000203167825 */ /* 0x010fc800078e0216 */
[----:B------:R-:W-:-:S04]  /*15530*/  IMAD.WIDE R20, R3, 0x2, R20 ;  /* 0x0000000203147825 */ /* 0x000fc800078e0214 */
        /* <DEDUP_REMOVED lines=9> */
[----:B--2---:R-:W-:-:S05]  /*155d0*/  IMAD.WIDE R26, R3, 0x2, R26 ;  /* 0x00000002031a7825 */ /* 0x004fca00078e021a */
[----:B------:R0:W-:Y:S04]  /*155e0*/  STL.64 [R1+0x2d0], R26 ;  /* 0x0002d01a01007387 */ /* 0x0001e80000100a00 */
[----:B0-----:R-:W2:Y:S04]  /*155f0*/  LDL.LU.64 R26, [R1+0x798] ;  /* 0x00079800011a7983 */ /* 0x001ea80000300a00 */
[----:B------:R0:W-:Y:S04]  /*15600*/  STL.64 [R1+0x2c8], R24 ;  /* 0x0002c81801007387 */ /* 0x0001e80000100a00 */
[----:B0-----:R-:W3:Y:S04]  /*15610*/  LDL.LU.64 R24, [R1+0x790] ;  /* 0x0007900001187983 */ /* 0x001ee80000300a00 */
[----:B------:R0:W-:Y:S04]  /*15620*/  STL.64 [R1+0x2c0], R22 ;  /* 0x0002c01601007387 */ /* 0x0001e80000100a00 */
[----:B0-----:R-:W4:Y:S04]  /*15630*/  LDL.LU.64 R22, [R1+0x788] ;  /* 0x0007880001167983 */ /* 0x001f280000300a00 */
[----:B------:R0:W-:Y:S04]  /*15640*/  STL.64 [R1+0x2b8], R20 ;  /* 0x0002b81401007387 */ /* 0x0001e80000100a00 */
[----:B0-----:R-:W2:Y:S04]  /*15650*/  LDL.LU.64 R20, [R1+0x780] ;  /* 0x0007800001147983 */ /* 0x001ea80000300a00 */
        /* <DEDUP_REMOVED lines=17> */
[----:B0-----:R-:W2:Y:S01]  /*15770*/  LDL.LU.64 R28, [R1+0x738] ;  /* 0x00073800011c7983 */ /* 0x001ea20000300a00 */
[----:B---3--:R-:W-:-:S04]  /*15780*/  IMAD.WIDE R24, R3, 0x2, R24 ;  /* 0x0000000203187825 */ /* 0x008fc800078e0218 */
[----:B----4-:R-:W-:-:S04]  /*15790*/  IMAD.WIDE R22, R3, 0x2, R22 ;  /* 0x0000000203167825 */ /* 0x010fc800078e0216 */
[----:B--2---:R-:W-:-:S04]  /*157a0*/  IMAD.WIDE R20, R3, 0x2, R20 ;  /* 0x0000000203147825 */ /* 0x004fc800078e0214 */
        /* <DEDUP_REMOVED lines=8> */
[----:B------:R-:W-:-:S05]  /*15830*/  IMAD.WIDE R28, R3, 0x2, R28 ;  /* 0x00000002031c7825 */ /* 0x000fca00078e021c */
        /* <DEDUP_REMOVED lines=23> */
[----:B0-----:R-:W3:Y:S01]  /*159b0*/  LDL.LU.64 R24, [R1+0x130] ;  /* 0x0001300001187983 */ /* 0x001ee20000300a00 */
[----:B------:R-:W-:-:S05]  /*159c0*/  IMAD.WIDE R26, R3, 0x2, R26 ;  /* 0x00000002031a7825 */ /* 0x000fca00078e021a */
[----:B------:R2:W-:Y:S02]  /*159d0*/  STL.64 [R1+0x208], R26 ;  /* 0x0002081a01007387 */ /* 0x0005e40000100a00 */
[----:B--2---:R-:W-:-:S04]  /*159e0*/  IMAD.WIDE R26, R3, 0x2, R22 ;  /* 0x00000002031a7825 */ /* 0x004fc800078e0216 */
[----:B------:R-:W-:-:S04]  /*159f0*/  IMAD.WIDE R22, R3, 0x2, R18 ;  /* 0x0000000203167825 */ /* 0x000fc800078e0212 */
[----:B---3--:R-:W-:-:S05]  /*15a00*/  IMAD.WIDE R24, R3, 0x2, R24 ;  /* 0x0000000203187825 */ /* 0x008fca00078e0218 */
[----:B------:R0:W-:Y:S01]  /*15a10*/  STL.64 [R1+0x200], R24 ;  /* 0x0002001801007387 */ /* 0x0001e20000100a00 */
[----:B------:R-:W-:-:S03]  /*15a20*/  IMAD.WIDE R18, R3, 0x2, R14 ;  /* 0x0000000203127825 */ /* 0x000fc600078e020e */
[----:B------:R-:W-:Y:S01]  /*15a30*/  STL.64 [R1+0x1f8], R26 ;  /* 0x0001f81a01007387 */ /* 0x000fe20000100a00 */
[----:B------:R-:W-:-:S04]  /*15a40*/  IMAD.WIDE R14, R3, 0x2, R10 ;  /* 0x00000002030e7825 */ /* 0x000fc800078e020a */
[----:B0-----:R-:W-:-:S04]  /*15a50*/  IMAD.WIDE R24, R3, 0x2, R20 ;  /* 0x0000000203187825 */ /* 0x001fc800078e0214 */
[C---:B------:R-:W-:Y:S01]  /*15a60*/  IMAD.WIDE R20, R3.reuse, 0x2, R16 ;  /* 0x0000000203147825 */ /* 0x040fe200078e0210 */
[----:B------:R-:W-:Y:S03]  /*15a70*/  STL.64 [R1+0x1f0], R24 ;  /* 0x0001f01801007387 */ /* 0x000fe60000100a00 */
[C---:B------:R-:W-:Y:S01]  /*15a80*/  IMAD.WIDE R16, R3.reuse, 0x2, R12 ;  /* 0x0000000203107825 */ /* 0x040fe200078e020c */
[----:B------:R-:W-:Y:S03]  /*15a90*/  STL.64 [R1+0x1e8], R22 ;  /* 0x0001e81601007387 */ /* 0x000fe60000100a00 */
[C---:B------:R-:W-:Y:S01]  /*15aa0*/  IMAD.WIDE R12, R3.reuse, 0x2, R8 ;  /* 0x00000002030c7825 */ /* 0x040fe200078e0208 */
[----:B------:R-:W-:Y:S03]  /*15ab0*/  STL.64 [R1+0x1e0], R20 ;  /* 0x0001e01401007387 */ /* 0x000fe60000100a00 */
[C---:B----4-:R-:W-:Y:S01]  /*15ac0*/  IMAD.WIDE R10, R3.reuse, 0x2, R6 ;  /* 0x00000002030a7825 */ /* 0x050fe200078e0206 */
[----:B------:R-:W-:Y:S03]  /*15ad0*/  STL.64 [R1+0x1d8], R18 ;  /* 0x0001d81201007387 */ /* 0x000fe60000100a00 */
[C---:B------:R-:W-:Y:S01]  /*15ae0*/  IMAD.WIDE R8, R3.reuse, 0x2, R4 ;  /* 0x0000000203087825 */ /* 0x040fe200078e0204 */
[----:B------:R-:W-:Y:S04]  /*15af0*/  STL.64 [R1+0x1d0], R16 ;  /* 0x0001d01001007387 */ /* 0x000fe80000100a00 */
[----:B------:R-:W-:Y:S04]  /*15b00*/  STL.64 [R1+0x1c8], R14 ;  /* 0x0001c80e01007387 */ /* 0x000fe80000100a00 */
[----:B------:R-:W-:Y:S04]  /*15b10*/  STL.64 [R1+0x1c0], R12 ;  /* 0x0001c00c01007387 */ /* 0x000fe80000100a00 */
[----:B------:R-:W-:Y:S04]  /*15b20*/  STL.64 [R1+0x1b8], R10 ;  /* 0x0001b80a01007387 */ /* 0x000fe80000100a00 */
[----:B------:R-:W2:Y:S04]  /*15b30*/  LDL.LU.64 R4, [R1+0x198] ;  /* 0x0001980001047983 */ /* 0x000ea80000300a00 */
[----:B------:R0:W-:Y:S04]  /*15b40*/  STL.64 [R1+0x1b0], R8 ;  /* 0x0001b00801007387 */ /* 0x0001e80000100a00 */
[----:B0-----:R-:W3:Y:S01]  /*15b50*/  LDL.LU.64 R8, [R1+0x3c8] ;  /* 0x0003c80001087983 */ /* 0x001ee20000300a00 */
[----:B------:R-:W-:-:S05]  /*15b60*/  IMAD.WIDE R6, R3, 0x2, R28 ;  /* 0x0000000203067825 */ /* 0x000fca00078e021c */
[----:B------:R-:W-:Y:S04]  /*15b70*/  STL.64 [R1+0x1a8], R6 ;  /* 0x0001a80601007387 */ /* 0x000fe80000100a00 */
[----:B---3--:R0:W-:Y:S04]  /*15b80*/  STL.64 [R1+0x710], R8 ;  /* 0x0007100801007387 */ /* 0x0081e80000100a00 */
[----:B0-----:R-:W3:Y:S04]  /*15b90*/  LDL.LU.64 R8, [R1+0x3c0] ;  /* 0x0003c00001087983 */ /* 0x001ee80000300a00 */
        /* <DEDUP_REMOVED lines=8> */
[----:B------:R-:W4:Y:S04]  /*15c20*/  LDL.LU.64 R10, [R1+0x3d0] ;  /* 0x0003d000010a7983 */ /* 0x000f280000300a00 */
[----:B------:R-:W2:Y:S04]  /*15c30*/  LDL.LU.64 R26, [R1+0x428] ;  /* 0x00042800011a7983 */ /* 0x000ea80000300a00 */
        /* <DEDUP_REMOVED lines=17> */
[----:B0-----:R-:W2:Y:S01]  /*15d50*/  LDL.LU.64 R26, [R1+0x3e0] ;  /* 0x0003e000011a7983 */ /* 0x001ea20000300a00 */
[----:B------:R-:W-:-:S04]  /*15d60*/  IMAD.WIDE R4, R3, 0x2, R4 ;  /* 0x0000000203047825 */ /* 0x000fc800078e0204 */
[C---:B---3--:R-:W-:Y:S01]  /*15d70*/  IMAD.WIDE R8, R3.reuse, 0x2, R8 ;  /* 0x0000000203087825 */ /* 0x048fe200078e0208 */
[----:B--2---:R0:W-:Y:S04]  /*15d80*/  STL.64 [R1+0x708], R26 ;  /* 0x0007081a01007387 */ /* 0x0041e80000100a00 */
[----:B0-----:R-:W2:Y:S04]  /*15d90*/  LDL.LU.64 R26, [R1+0x3d8] ;  /* 0x0003d800011a7983 */ /* 0x001ea80000300a00 */
[----:B------:R-:W3:Y:S04]  /*15da0*/  LDL.LU.64 R24, [R1+0x430] ;  /* 0x0004300001187983 */ /* 0x000ee80000300a00 */
[----:B------:R-:W2:Y:S04]  /*15db0*/  LDL.LU.64 R22, [R1+0x438] ;  /* 0x0004380001167983 */ /* 0x000ea80000300a00 */
[----:B------:R-:W2:Y:S04]  /*15dc0*/  LDL.LU.64 R20, [R1+0x440] ;  /* 0x0004400001147983 */ /* 0x000ea80000300a00 */
[----:B------:R-:W2:Y:S04]  /*15dd0*/  LDL.LU.64 R18, [R1+0x448] ;  /* 0x0004480001127983 */ /* 0x000ea80000300a00 */
[----:B------:R-:W2:Y:S04]  /*15de0*/  LDL.LU.64 R16, [R1+0x450] ;  /* 0x0004500001107983 */ /* 0x000ea80000300a00 */
[----:B------:R-:W2:Y:S04]  /*15df0*/  LDL.LU.64 R14, [R1+0x458] ;  /* 0x00045800010e7983 */ /* 0x000ea80000300a00 */
[----:B------:R-:W2:Y:S04]  /*15e00*/  LDL.LU.64 R12, [R1+0x460] ;  /* 0x00046000010c7983 */ /* 0x000ea80000300a00 */
[----:B------:R-:W2:Y:S04]  /*15e10*/  LDL.LU.64 R28, [R1+0x468] ;  /* 0x00046800011c7983 */ /* 0x000ea80000300a00 */
[----:B------:R-:W2:Y:S04]  /*15e20*/  LDL.LU.64 R6, [R1+0x470] ;  /* 0x0004700001067983 */ /* 0x000ea80000300a00 */
[----:B------:R0:W-:Y:S04]  /*15e30*/  STL.64 [R1+0x1a0], R4 ;  /* 0x0001a00401007387 */ /* 0x0001e80000100a00 */
[----:B0-----:R-:W2:Y:S04]  /*15e40*/  LDL.LU.64 R4, [R1+0x478] ;  /* 0x0004780001047983 */ /* 0x001ea80000300a00 */
        /* <DEDUP_REMOVED lines=14> */
[----:B----4-:R-:W-:-:S04]  /*15f30*/  IMAD.WIDE R10, R3, 0x2, R10 ;  /* 0x00000002030a7825 */ /* 0x010fc800078e020a */
[----:B------:R-:W-:-:S04]  /*15f40*/  IMAD.WIDE R26, R3, 0x2, R26 ;  /* 0x00000002031a7825 */ /* 0x000fc800078e021a */
[----:B--2---:R-:W-:-:S05]  /*15f50*/  IMAD.WIDE R8, R3, 0x2, R8 ;  /* 0x0000000203087825 */ /* 0x004fca00078e0208 */
[----:B------:R0:W-:Y:S04]  /*15f60*/  STL.64 [R1+0x170], R8 ;  /* 0x0001700801007387 */ /* 0x0001e80000100a00 */
[----:B0-----:R-:W2:Y:S04]  /*15f70*/  LDL.LU.64 R8, [R1+0x480] ;  /* 0x0004800001087983 */ /* 0x001ea80000300a00 */
[----:B------:R0:W-:Y:S04]  /*15f80*/  STL.64 [R1+0x160], R10 ;  /* 0x0001600a01007387 */ /* 0x0001e80000100a00 */
[----:B0-----:R-:W4:Y:S04]  /*15f90*/  LDL.LU.64 R10, [R1+0x488] ;  /* 0x00048800010a7983 */ /* 0x001f280000300a00 */
        /* <DEDUP_REMOVED lines=29> */
[----:B------:R-:W-:-:S04]  /*16170*/  IMAD.WIDE R12, R3, 0x2, R12 ;  /* 0x00000002030c7825 */ /* 0x000fc800078e020c */
[----:B--2---:R-:W-:-:S05]  /*16180*/  IMAD.WIDE R26, R3, 0x2, R26 ;  /* 0x00000002031a7825 */ /* 0x004fca00078e021a */
[----:B------:R3:W-:Y:S02]  /*16190*/  STL.64 [R1+0x108], R26 ;  /* 0x0001081a01007387 */ /* 0x0007e40000100a00 */
[----:B---3--:R-:W-:-:S04]  /*161a0*/  IMAD.WIDE R26, R3, 0x2, R24 ;  /* 0x00000002031a7825 */ /* 0x008fc800078e0218 */
[C---:B------:R-:W-:Y:S01]  /*161b0*/  IMAD.WIDE R24, R3.reuse, 0x2, R22 ;  /* 0x0000000203187825 */ /* 0x040fe200078e0216 */
[----:B------:R-:W-:Y:S03]  /*161c0*/  STL.64 [R1+0x100], R26 ;  /* 0x0001001a01007387 */ /* 0x000fe60000100a00 */
        /* <DEDUP_REMOVED lines=10> */
[----:B------:R-:W2:Y:S04]  /*16270*/  LDL.LU.64 R28, [R1+0x490] ;  /* 0x00049000011c7983 */ /* 0x000ea80000300a00 */
[----:B------:R0:W-:Y:S04]  /*16280*/  STL.64 [R1+0xd0], R12 ;  /* 0x0000d00c01007387 */ /* 0x0001e80000100a00 */
[----:B------:R-:W-:Y:S01]  /*16290*/  STL.64 [R1+0xc8], R14 ;  /* 0x0000c80e01007387 */ /* 0x000fe20000100a00 */
[----:B0-----:R-:W-:-:S04]  /*162a0*/  IMAD.WIDE R12, R3, 0x2, R6 ;  /* 0x00000002030c7825 */ /* 0x001fc800078e0206 */
[C---:B------:R-:W-:Y:S02]  /*162b0*/  IMAD.WIDE R6, R3.reuse, 0x2, R4 ;  /* 0x0000000203067825 */ /* 0x040fe400078e0204 */
[----:B------:R-:W3:Y:S04]  /*162c0*/  LDL.LU.64 R4, [R1+0x4a0] ;  /* 0x0004a00001047983 */ /* 0x000ee80000300a00 */
[----:B------:R-:W-:Y:S04]  /*162d0*/  STL.64 [R1+0xc0], R12 ;  /* 0x0000c00c01007387 */ /* 0x000fe80000100a00 */
[----:B---3--:R0:W-:Y:S04]  /*162e0*/  STL.64 [R1+0x6b8], R4 ;  /* 0x0006b80401007387 */ /* 0x0081e80000100a00 */
[----:B------:R1:W-:Y:S04]  /*162f0*/  STL.64 [R1+0xb8], R6 ;  /* 0x0000b80601007387 */ /* 0x0003e80000100a00 */
[----:B0-----:R-:W3:Y:S04]  /*16300*/  LDL.LU.64 R4, [R1+0x498] ;  /* 0x0004980001047983 */ /* 0x001ee80000300a00 */
[----:B-1----:R-:W2:Y:S01]  /*16310*/  LDL.LU.64 R6, [R1+0x4b0] ;  /* 0x0004b00001067983 */ /* 0x002ea20000300a00 */
[----:B------:R-:W-:-:S04]  /*16320*/  IMAD.WIDE R12, R3, 0x2, R8 ;  /* 0x00000002030c7825 */ /* 0x000fc800078e0208 */
[C---:B----4-:R-:W-:Y:S01]  /*16330*/  IMAD.WIDE R14, R3.reuse, 0x2, R10 ;  /* 0x00000002030e7825 */ /* 0x050fe200078e020a */
[----:B--2---:R0:W-:Y:S04]  /*16340*/  STL.64 [R1+0x6b0], R6 ;  /* 0x0006b00601007387 */ /* 0x0041e80000100a00 */
[----:B0-----:R-:W2:Y:S04]  /*16350*/  LDL.LU.64 R6, [R1+0x4a8] ;  /* 0x0004a80001067983 */ /* 0x001ea80000300a00 */
[----:B------:R-:W4:Y:S04]  /*16360*/  LDL.LU.64 R8, [R1+0x4b8] ;  /* 0x0004b80001087983 */ /* 0x000f280000300a00 */
[----:B------:R0:W-:Y:S04]  /*16370*/  STL.64 [R1+0xb0], R12 ;  /* 0x0000b00c01007387 */ /* 0x0001e80000100a00 */
[----:B------:R-:W2:Y:S04]  /*16380*/  LDL.LU.64 R10, [R1+0x4c0] ;  /* 0x0004c000010a7983 */ /* 0x000ea80000300a00 */
[----:B0-----:R-:W2:Y:S04]  /*16390*/  LDL.LU.64 R12, [R1+0x4c8] ;  /* 0x0004c800010c7983 */ /* 0x001ea80000300a00 */
[----:B------:R0:W-:Y:S04]  /*163a0*/  STL.64 [R1+0xa8], R14 ;  /* 0x0000a80e01007387 */ /* 0x0001e80000100a00 */
[----:B0-----:R-:W2:Y:S04]  /*163b0*/  LDL.LU.64 R14, [R1+0x4d0] ;  /* 0x0004d000010e7983 */ /* 0x001ea80000300a00 */
[----:B------:R-:W2:Y:S04]  /*163c0*/  LDL.LU.64 R16, [R1+0x4e0] ;  /* 0x0004e00001107983 */ /* 0x000ea80000300a00 */
[----:B--2---:R0:W-:Y:S04]  /*163d0*/  STL.64 [R1+0x6a8], R16 ;  /* 0x0006a81001007387 */ /* 0x0041e80000100a00 */
[----:B0-----:R-:W2:Y:S04]  /*163e0*/  LDL.LU.64 R16, [R1+0x4d8] ;  /* 0x0004d80001107983 */ /* 0x001ea80000300a00 */
[----:B------:R-:W2:Y:S04]  /*163f0*/  LDL.LU.64 R18, [R1+0x4f8] ;  /* 0x0004f80001127983 */ /* 0x000ea80000300a00 */
[----:B--2---:R0:W-:Y:S04]  /*16400*/  STL.64 [R1+0x698], R18 ;  /* 0x0006981201007387 */ /* 0x0041e80000100a00 */
[----:B0-----:R-:W2:Y:S04]  /*16410*/  LDL.LU.64 R18, [R1+0x4f0] ;  /* 0x0004f00001127983 */ /* 0x001ea80000300a00 */
[----:B--2---:R0:W-:Y:S04]  /*16420*/  STL.64 [R1+0x6a0], R18 ;  /* 0x0006a01201007387 */ /* 0x0041e80000100a00 */
[----:B0-----:R-:W2:Y:S04]  /*16430*/  LDL.LU.64 R18, [R1+0x4e8] ;  /* 0x0004e80001127983 */ /* 0x001ea80000300a00 */
[----:B------:R-:W2:Y:S04]  /*16440*/  LDL.LU.64 R20, [R1+0x508] ;  /* 0x0005080001147983 */ /* 0x000ea80000300a00 */
[----:B--2---:R0:W-:Y:S04]  /*16450*/  STL.64 [R1+0x690], R20 ;  /* 0x0006901401007387 */ /* 0x0041e80000100a00 */
[----:B0-----:R-:W2:Y:S04]  /*16460*/  LDL.LU.64 R20, [R1+0x500] ;  /* 0x0005000001147983 */ /* 0x001ea80000300a00 */
[----:B------:R-:W2:Y:S04]  /*16470*/  LDL.LU.64 R22, [R1+0x520] ;  /* 0x0005200001167983 */ /* 0x000ea80000300a00 */
        /* <DEDUP_REMOVED lines=8> */
[----:B------:R0:W-:Y:S04]  /*16500*/  STL.64 [R1+0xa0], R28 ;  /* 0x0000a01c01007387 */ /* 0x0001e80000100a00 */
[----:B0-----:R-:W2:Y:S04]  /*16510*/  LDL.LU.64 R28, [R1+0x538] ;  /* 0x00053800011c7983 */ /* 0x001ea80000300a00 */
[----:B------:R0:W-:Y:S04]  /*16520*/  STL.64 [R1+0x98], R4 ;  /* 0x0000980401007387 */ /* 0x0001e80000100a00 */
[----:B0-----:R-:W2:Y:S01]  /*16530*/  LDL.LU.64 R4, [R1+0x6b8] ;  /* 0x0006b80001047983 */ /* 0x001ea20000300a00 */
[----:B------:R-:W-:-:S04]  /*16540*/  IMAD.WIDE R6, R3, 0x2, R6 ;  /* 0x0000000203067825 */ /* 0x000fc800078e0206 */
[----:B--2---:R-:W-:-:S05]  /*16550*/  IMAD.WIDE R4, R3, 0x2, R4 ;  /* 0x0000000203047825 */ /* 0x004fca00078e0204 */
[----:B------:R0:W-:Y:S04]  /*16560*/  STL.64 [R1+0x90], R4 ;  /* 0x0000900401007387 */ /* 0x0001e80000100a00 */
[----:B0-----:R-:W2:Y:S04]  /*16570*/  LDL.LU.64 R4, [R1+0x540] ;  /* 0x0005400001047983 */ /* 0x001ea80000300a00 */
[----:B------:R0:W-:Y:S04]  /*16580*/  STL.64 [R1+0x88], R6 ;  /* 0x0000880601007387 */ /* 0x0001e80000100a00 */
[----:B0-----:R-:W2:Y:S01]  /*16590*/  LDL.LU.64 R6, [R1+0x6b0] ;  /* 0x0006b00001067983 */ /* 0x001ea20000300a00 */
[----:B----4-:R-:W-:-:S04]  /*165a0*/  IMAD.WIDE R8, R3, 0x2, R8 ;  /* 0x0000000203087825 */ /* 0x010fc800078e0208 */
        /* <DEDUP_REMOVED lines=22> */
[----:B0-----:R-:W2:Y:S02]  /*16710*/  LDL.LU.64 R18, [R1+0x6a0] ;  /* 0x0006a00001127983 */ /* 0x001ea40000300a00 */
[----:B--2---:R-:W-:-:S05]  /*16720*/  IMAD.WIDE R18, R3, 0x2, R18 ;  /* 0x0000000203127825 */ /* 0x004fca00078e0212 */
        /* <DEDUP_REMOVED lines=17> */
[----:B---3--:R-:W-:-:S04]  /*16840*/  IMAD.WIDE R26, R3, 0x2, R26 ;  /* 0x00000002031a7825 */ /* 0x008fc800078e021a */
[----:B------:R-:W-:-:S04]  /*16850*/  IMAD.WIDE R28, R3, 0x2, R28 ;  /* 0x00000002031c7825 */ /* 0x000fc800078e021c */
[----:B------:R-:W-:-:S04]  /*16860*/  IMAD.WIDE R4, R3, 0x2, R4 ;  /* 0x0000000203047825 */ /* 0x000fc800078e0204 */
[----:B------:R-:W-:-:S04]  /*16870*/  IMAD.WIDE R6, R3, 0x2, R6 ;  /* 0x0000000203067825 */ /* 0x000fc800078e0206 */
[----:B--2---:R-:W-:-:S05]  /*16880*/  IMAD.WIDE R22, R3, 0x2, R22 ;  /* 0x0000000203167825 */ /* 0x004fca00078e0216 */
[----:B------:R0:W-:Y:S04]  /*16890*/  STL.64 [R1+0x10], R22 ;  /* 0x0000101601007387 */ /* 0x0001e80000100a00 */
[----:B0-----:R-:W2:Y:S04]  /*168a0*/  LDL.LU.64 R22, [R1+0x5b8] ;  /* 0x0005b80001167983 */ /* 0x001ea80000300a00 */
[----:B------:R0:W-:Y:S01]  /*168b0*/  STL.64 [R1+0x8], R26 ;  /* 0x0000081a01007387 */ /* 0x0001e20000100a00 */
[----:B----4-:R-:W-:-:S04]  /*168c0*/  IMAD.WIDE R8, R3, 0x2, R8 ;  /* 0x0000000203087825 */ /* 0x010fc800078e0208 */
[----:B------:R-:W-:-:S04]  /*168d0*/  IMAD.WIDE R10, R3, 0x2, R10 ;  /* 0x00000002030a7825 */ /* 0x000fc800078e020a */
[C---:B0-----:R-:W-:Y:S02]  /*168e0*/  IMAD.WIDE R26, R3.reuse, 0x2, R24 ;  /* 0x00000002031a7825 */ /* 0x041fe400078e0218 */
[----:B------:R-:W3:Y:S02]  /*168f0*/  LDL.LU.64 R24, [R1+0x5d0] ;  /* 0x0005d00001187983 */ /* 0x000ee40000300a00 */
[C---:B------:R-:W-:Y:S02]  /*16900*/  IMAD.WIDE R12, R3.reuse, 0x2, R12 ;  /* 0x00000002030c7825 */ /* 0x040fe400078e020c */
[----:B------:R0:W-:Y:S02]  /*16910*/  STL.64 [R1], R26 ;  /* 0x0000001a01007387 */ /* 0x0001e40000100a00 */
[C---:B------:R-:W-:Y:S02]  /*16920*/  IMAD.WIDE R14, R3.reuse, 0x2, R14 ;  /* 0x00000002030e7825 */ /* 0x040fe400078e020e */
[----:B------:R-:W-:Y:S02]  /*16930*/  STL.64 [R1+0x600], R28 ;  /* 0x0006001c01007387 */ /* 0x000fe40000100a00 */
[----:B------:R-:W-:-:S02]  /*16940*/  IMAD.WIDE R16, R3, 0x2, R16 ;  /* 0x0000000203107825 */ /* 0x000fc400078e0210 */
[----:B0-----:R-:W4:Y:S04]  /*16950*/  LDL.LU.64 R26, [R1+0x5d8] ;  /* 0x0005d800011a7983 */ /* 0x001f280000300a00 */
[----:B------:R-:W-:Y:S04]  /*16960*/  STL.64 [R1+0x608], R4 ;  /* 0x0006080401007387 */ /* 0x000fe80000100a00 */
[----:B------:R-:W-:Y:S04]  /*16970*/  STL.64 [R1+0x610], R6 ;  /* 0x0006100601007387 */ /* 0x000fe80000100a00 */
[----:B------:R-:W-:Y:S04]  /*16980*/  STL.64 [R1+0x618], R8 ;  /* 0x0006180801007387 */ /* 0x000fe80000100a00 */
[----:B------:R-:W-:Y:S04]  /*16990*/  STL.64 [R1+0x620], R10 ;  /* 0x0006200a01007387 */ /* 0x000fe80000100a00 */
[----:B------:R-:W-:Y:S04]  /*169a0*/  STL.64 [R1+0x628], R12 ;  /* 0x0006280c01007387 */ /* 0x000fe80000100a00 */
[----:B------:R0:W-:Y:S01]  /*169b0*/  STL.64 [R1+0x630], R14 ;  /* 0x0006300e01007387 */ /* 0x0001e20000100a00 */
[----:B------:R-:W-:-:S04]  /*169c0*/  IMAD.WIDE R18, R3, 0x2, R18 ;  /* 0x0000000203127825 */ /* 0x000fc800078e0212 */
[C---:B------:R-:W-:Y:S01]  /*169d0*/  IMAD.WIDE R20, R3.reuse, 0x2, R20 ;  /* 0x0000000203147825 */ /* 0x040fe200078e0214 */
[----:B0-----:R-:W4:Y:S04]  /*169e0*/  LDL.LU.64 R14, [R1+0x390] ;  /* 0x00039000010e7983 */ /* 0x001f280000300a00 */
[----:B------:R-:W4:Y:S04]  /*169f0*/  LDL.LU.64 R12, [R1+0x378] ;  /* 0x00037800010c7983 */ /* 0x000f280000300a00 */
[----:B------:R0:W-:Y:S04]  /*16a00*/  STL.64 [R1+0x638], R16 ;  /* 0x0006381001007387 */ /* 0x0001e80000100a00 */
[----:B0-----:R-:W4:Y:S04]  /*16a10*/  LDL.LU.64 R16, [R1+0x398] ;  /* 0x0003980001107983 */ /* 0x001f280000300a00 */
[----:B------:R0:W-:Y:S04]  /*16a20*/  STL.64 [R1+0x640], R18 ;  /* 0x0006401201007387 */ /* 0x0001e80000100a00 */
[----:B0-----:R-:W4:Y:S04]  /*16a30*/  LDL.LU.64 R18, [R1+0x370] ;  /* 0x0003700001127983 */ /* 0x001f280000300a00 */
[----:B------:R-:W4:Y:S04]  /*16a40*/  LDL.LU.64 R10, [R1+0x368] ;  /* 0x00036800010a7983 */ /* 0x000f280000300a00 */
[----:B------:R0:W-:Y:S04]  /*16a50*/  STL.64 [R1+0x648], R20 ;  /* 0x0006481401007387 */ /* 0x0001e80000100a00 */
[----:B0-----:R-:W4:Y:S04]  /*16a60*/  LDL.LU.64 R20, [R1+0x380] ;  /* 0x0003800001147983 */ /* 0x001f280000300a00 */
[----:B------:R-:W4:Y:S01]  /*16a70*/  LDL.LU.64 R8, [R1+0x360] ;  /* 0x0003600001087983 */ /* 0x000f220000300a00 */
[----:B--2---:R-:W-:-:S05]  /*16a80*/  IMAD.WIDE R22, R3, 0x2, R22 ;  /* 0x0000000203167825 */ /* 0x004fca00078e0216 */
[----:B------:R0:W-:Y:S04]  /*16a90*/  STL.64 [R1+0x650], R22 ;  /* 0x0006501601007387 */ /* 0x0001e80000100a00 */
[----:B0-----:R-:W2:Y:S01]  /*16aa0*/  LDL.LU.64 R22, [R1+0x388] ;  /* 0x0003880001167983 */ /* 0x001ea20000300a00 */
[----:B---3--:R-:W-:-:S03]  /*16ab0*/  IMAD.WIDE R24, R3, 0x2, R24 ;  /* 0x0000000203187825 */ /* 0x008fc600078e0218 */
[----:B------:R-:W3:Y:S04]  /*16ac0*/  LDL.LU.64 R6, [R1+0x358] ;  /* 0x0003580001067983 */ /* 0x000ee80000300a00 */
[----:B------:R-:W-:Y:S04]  /*16ad0*/  STL.64 [R1+0x658], R24 ;  /* 0x0006581801007387 */ /* 0x000fe80000100a00 */
[----:B------:R-:W3:Y:S04]  /*16ae0*/  LDL.LU.64 R4, [R1+0x350] ;  /* 0x0003500001047983 */ /* 0x000ee80000300a00 */
[----:B------:R-:W3:Y:S01]  /*16af0*/  LDL.LU.64 R28, [R1+0x348] ;  /* 0x00034800011c7983 */ /* 0x000ee20000300a00 */
[----:B----4-:R-:W-:-:S05]  /*16b00*/  IMAD.WIDE R26, R3, 0x2, R26 ;  /* 0x00000002031a7825 */ /* 0x010fca00078e021a */
[----:B------:R-:W-:Y:S04]  /*16b10*/  STL.64 [R1+0x668], R26 ;  /* 0x0006681a01007387 */ /* 0x000fe80000100a00 */
[----:B------:R-:W-:Y:S04]  /*16b20*/  STL [R1+0x660], R2 ;  /* 0x0006600201007387 */ /* 0x000fe80000100800 */
[----:B------:R0:W-:Y:S01]  /*16b30*/  STL [R1+0x3a0], R16 ;  /* 0x0003a01001007387 */ /* 0x0001e20000100800 */
[----:B------:R-:W-:-:S03]  /*16b40*/  IMAD.MOV.U32 R0, RZ, RZ, R17 ;  /* 0x000000ffff007224 */ /* 0x000fc600078e0011 */
[----:B0-----:R-:W4:Y:S04]  /*16b50*/  LDL.LU.64 R16, [R1+0x340] ;  /* 0x0003400001107983 */ /* 0x001f280000300a00 */
[----:B------:R0:W-:Y:S04]  /*16b60*/  STL [R1+0x398], R0 ;  /* 0x0003980001007387 */ /* 0x0001e80000100800 */
[----:B------:R1:W-:Y:S01]  /*16b70*/  STL [R1+0x3a4], R14 ;  /* 0x0003a40e01007387 */ /* 0x0003e20000100800 */
[----:B0-----:R-:W-:-:S03]  /*16b80*/  IMAD.MOV.U32 R0, RZ, RZ, R15 ;  /* 0x000000ffff007224 */ /* 0x001fc600078e000f */
[----:B-1----:R-:W3:Y:S04]  /*16b90*/  LDL.LU.64 R14, [R1+0x338] ;  /* 0x00033800010e7983 */ /* 0x002ee80000300a00 */
[----:B------:R0:W-:Y:S04]  /*16ba0*/  STL [R1+0x390], R0 ;  /* 0x0003900001007387 */ /* 0x0001e80000100800 */
[----:B--2---:R1:W-:Y:S01]  /*16bb0*/  STL [R1+0x5b4], R22 ;  /* 0x0005b41601007387 */ /* 0x0043e20000100800 */
[----:B0-----:R-:W-:-:S03]  /*16bc0*/  IMAD.MOV.U32 R0, RZ, RZ, R23 ;  /* 0x000000ffff007224 */ /* 0x001fc600078e0017 */
[----:B-1----:R-:W2:Y:S04]  /*16bd0*/  LDL.LU.64 R22, [R1+0x330] ;  /* 0x0003300001167983 */ /* 0x002ea80000300a00 */
[----:B------:R0:W-:Y:S04]  /*16be0*/  STL [R1+0x388], R0 ;  /* 0x0003880001007387 */ /* 0x0001e80000100800 */
[----:B------:R1:W-:Y:S01]  /*16bf0*/  STL [R1+0x5bc], R20 ;  /* 0x0005bc1401007387 */ /* 0x0003e20000100800 */
[----:B0-----:R-:W-:-:S03]  /*16c00*/  MOV R0, R21 ;  /* 0x0000001500007202 */ /* 0x001fc60000000f00 */
[----:B-1----:R-:W2:Y:S04]  /*16c10*/  LDL.LU.64 R20, [R1+0x328] ;  /* 0x0003280001147983 */ /* 0x002ea80000300a00 */
[----:B------:R0:W-:Y:S04]  /*16c20*/  STL [R1+0x380], R0 ;  /* 0x0003800001007387 */ /* 0x0001e80000100800 */
[----:B------:R1:W-:Y:S01]  /*16c30*/  STL [R1+0x5d4], R12 ;  /* 0x0005d40c01007387 */ /* 0x0003e20000100800 */
[----:B0-----:R-:W-:-:S03]  /*16c40*/  IMAD.MOV.U32 R0, RZ, RZ, R13 ;  /* 0x000000ffff007224 */ /* 0x001fc600078e000d */
        /* <DEDUP_REMOVED lines=14> */
[----:B---3--:R1:W-:Y:S01]  /*16d30*/  STL [R1+0x3b0], R6 ;  /* 0x0003b00601007387 */ /* 0x0083e20000100800 */
[----:B0-----:R-:W-:-:S03]  /*16d40*/  IMAD.MOV.U32 R0, RZ, RZ, R7 ;  /* 0x000000ffff007224 */ /* 0x001fc600078e0007 */
[----:B-1----:R-:W3:Y:S04]  /*16d50*/  LDL.LU.64 R6, [R1+0x300] ;  /* 0x0003000001067983 */ /* 0x002ee80000300a00 */
[----:B------:R0:W-:Y:S04]  /*16d60*/  STL [R1+0x358], R0 ;  /* 0x0003580001007387 */ /* 0x0001e80000100800 */
[----:B------:R1:W-:Y:S01]  /*16d70*/  STL [R1+0x3b4], R4 ;  /* 0x0003b40401007387 */ /* 0x0003e20000100800 */
[----:B0-----:R-:W-:-:S03]  /*16d80*/  IMAD.MOV.U32 R0, RZ, RZ, R5 ;  /* 0x000000ffff007224 */ /* 0x001fc600078e0005 */
[----:B-1----:R-:W3:Y:S04]  /*16d90*/  LDL.LU.64 R4, [R1+0x2f8] ;  /* 0x0002f80001047983 */ /* 0x002ee80000300a00 */
[----:B------:R0:W-:Y:S04]  /*16da0*/  STL [R1+0x350], R0 ;  /* 0x0003500001007387 */ /* 0x0001e80000100800 */
[----:B------:R1:W-:Y:S01]  /*16db0*/  STL [R1+0x3b8], R28 ;  /* 0x0003b81c01007387 */ /* 0x0003e20000100800 */
[----:B0-----:R-:W-:-:S03]  /*16dc0*/  IMAD.MOV.U32 R0, RZ, RZ, R29 ;  /* 0x000000ffff007224 */ /* 0x001fc600078e001d */
[----:B-1----:R-:W3:Y:S04]  /*16dd0*/  LDL.LU.64 R28, [R1+0x2f0] ;  /* 0x0002f000011c7983 */ /* 0x002ee80000300a00 */
[----:B------:R0:W-:Y:S04]  /*16de0*/  STL [R1+0x348], R0 ;  /* 0x0003480001007387 */ /* 0x0001e80000100800 */
[----:B----4-:R1:W-:Y:S01]  /*16df0*/  STL [R1+0x3bc], R16 ;  /* 0x0003bc1001007387 */ /* 0x0103e20000100800 */
[----:B0-----:R-:W-:-:S03]  /*16e00*/  IMAD.MOV.U32 R0, RZ, RZ, R17 ;  /* 0x000000ffff007224 */ /* 0x001fc600078e0011 */
[----:B-1----:R-:W4:Y:S04]  /*16e10*/  LDL.LU.64 R16, [R1+0x2e8] ;  /* 0x0002e80001107983 */ /* 0x002f280000300a00 */
[----:B------:R0:W-:Y:S04]  /*16e20*/  STL [R1+0x340], R0 ;  /* 0x0003400001007387 */ /* 0x0001e80000100800 */
[----:B------:R1:W-:Y:S01]  /*16e30*/  STL [R1+0x3c0], R14 ;  /* 0x0003c00e01007387 */ /* 0x0003e20000100800 */
[----:B0-----:R-:W-:-:S03]  /*16e40*/  IMAD.MOV.U32 R0, RZ, RZ, R15 ;  /* 0x000000ffff007224 */ /* 0x001fc600078e000f */
[----:B-1----:R-:W4:Y:S04]  /*16e50*/  LDL.LU.64 R14, [R1+0x2e0] ;  /* 0x0002e000010e7983 */ /* 0x002f280000300a00 */
[----:B------:R0:W-:Y:S04]  /*16e60*/  STL [R1+0x338], R0 ;  /* 0x0003380001007387 */ /* 0x0001e80000100800 */
[----:B--2---:R1:W-:Y:S01]  /*16e70*/  STL [R1+0x3c4], R22 ;  /* 0x0003c41601007387 */ /* 0x0043e20000100800 */
        /* <DEDUP_REMOVED lines=143> */
[----:B------:R-:W-:Y:S04]  /*17770*/  STL [R1+0x454], R18 ;  /* 0x0004541201007387 */ /* 0x000fe80000100800 */
[----:B------:R-:W2:Y:S01]  /*17780*/  LDL.LU.64 R24, [R1+0x1b8] ;  /* 0x0001b80001187983 */ /* 0x000ea20000300a00 */
[----:B0-----:R-:W-:-:S05]  /*17790*/  IMAD.MOV.U32 R0, RZ, RZ, R19 ;  /* 0x000000ffff007224 */ /* 0x001fca00078e0013 */
        /* <DEDUP_REMOVED lines=9> */
[----:B---3--:R-:W-:Y:S04]  /*17830*/  STL [R1+0x460], R6 ;  /* 0x0004600601007387 */ /* 0x008fe80000100800 */
[----:B------:R-:W3:Y:S01]  /*17840*/  LDL.LU.64 R18, [R1+0x1a0] ;  /* 0x0001a00001127983 */ /* 0x000ee20000300a00 */
[----:B0-----:R-:W-:-:S05]  /*17850*/  IMAD.MOV.U32 R0, RZ, RZ, R7 ;  /* 0x000000ffff007224 */ /* 0x001fca00078e0007 */
[----:B------:R0:W-:Y:S02]  /*17860*/  STL [R1+0x1f8], R0 ;  /* 0x0001f80001007387 */ /* 0x0001e40000100800 */
[----:B0-----:R-:W-:Y:S02]  /*17870*/  IMAD.MOV.U32 R0, RZ, RZ, R5 ;  /* 0x000000ffff007224 */ /* 0x001fe400078e0005 */
[----:B------:R-:W-:Y:S04]  /*17880*/  STL [R1+0x464], R4 ;  /* 0x0004640401007387 */ /* 0x000fe80000100800 */
[----:B------:R-:W3:Y:S04]  /*17890*/  LDL.LU.64 R6, [R1+0x198] ;  /* 0x0001980001067983 */ /* 0x000ee80000300a00 */
[----:B------:R0:W-:Y:S04]  /*178a0*/  STL [R1+0x1f0], R0 ;  /* 0x0001f00001007387 */ /* 0x0001e80000100800 */
[----:B------:R1:W-:Y:S01]  /*178b0*/  STL [R1+0x468], R28 ;  /* 0x0004681c01007387 */ /* 0x0003e20000100800 */
[----:B0-----:R-:W-:-:S03]  /*178c0*/  IMAD.MOV.U32 R0, RZ, RZ, R29 ;  /* 0x000000ffff007224 */ /* 0x001fc600078e001d */
[----:B------:R-:W3:Y:S04]  /*178d0*/  LDL.LU.64 R4, [R1+0x190] ;  /* 0x0001900001047983 */ /* 0x000ee80000300a00 */
[----:B----4-:R-:W-:Y:S04]  /*178e0*/  STL [R1+0x46c], R16 ;  /* 0x00046c1001007387 */ /* 0x010fe80000100800 */
[----:B------:R0:W-:Y:S04]  /*178f0*/  STL [R1+0x1e8], R0 ;  /* 0x0001e80001007387 */ /* 0x0001e80000100800 */
[----:B-1----:R-:W4:Y:S01]  /*17900*/  LDL.LU.64 R28, [R1+0x188] ;  /* 0x00018800011c7983 */ /* 0x002f220000300a00 */
[----:B0-----:R-:W-:-:S03]  /*17910*/  IMAD.MOV.U32 R0, RZ, RZ, R17 ;  /* 0x000000ffff007224 */ /* 0x001fc600078e0011 */
[----:B------:R-:W-:Y:S04]  /*17920*/  STL [R1+0x470], R14 ;  /* 0x0004700e01007387 */ /* 0x000fe80000100800 */
[----:B------:R0:W-:Y:S04]  /*17930*/  STL [R1+0x1e0], R0 ;  /* 0x0001e00001007387 */ /* 0x0001e80000100800 */
[----:B------:R-:W4:Y:S01]  /*17940*/  LDL.LU.64 R16, [R1+0x180] ;  /* 0x0001800001107983 */ /* 0x000f220000300a00 */
[----:B0-----:R-:W-:-:S03]  /*17950*/  IMAD.MOV.U32 R0, RZ, RZ, R15 ;  /* 0x000000ffff007224 */ /* 0x001fc600078e000f */
[----:B--2---:R-:W-:Y:S04]  /*17960*/  STL [R1+0x474], R22 ;  /* 0x0004741601007387 */ /* 0x004fe80000100800 */
[----:B------:R0:W-:Y:S04]  /*17970*/  STL [R1+0x1d8], R0 ;  /* 0x0001d80001007387 */ /* 0x0001e80000100800 */
[----:B------:R-:W2:Y:S01]  /*17980*/  LDL.LU.64 R14, [R1+0x178] ;  /* 0x00017800010e7983 */ /* 0x000ea20000300a00 */
[----:B0-----:R-:W-:-:S03]  /*17990*/  IMAD.MOV.U32 R0, RZ, RZ, R23 ;  /* 0x000000ffff007224 */ /* 0x001fc600078e0017 */
[----:B------:R-:W-:Y:S04]  /*179a0*/  STL [R1+0x478], R20 ;  /* 0x0004781401007387 */ /* 0x000fe80000100800 */
        /* <DEDUP_REMOVED lines=12> */
[----:B------:R0:W-:Y:S02]  /*17a70*/  STL [R1+0x1b8], R0 ;  /* 0x0001b80001007387 */ /* 0x0001e40000100800 */
[----:B0-----:R-:W-:Y:S02]  /*17a80*/  IMAD.MOV.U32 R0, RZ, RZ, R11 ;  /* 0x000000ffff007224 */ /* 0x001fe400078e000b */
[----:B------:R-:W2:Y:S04]  /*17a90*/  LDL.LU.64 R10, [R1+0x150] ;  /* 0x00015000010a7983 */ /* 0x000ea80000300a00 */
[----:B------:R0:W-:Y:S04]  /*17aa0*/  STL [R1+0x1b4], R0 ;  /* 0x0001b40001007387 */ /* 0x0001e80000100800 */
[----:B------:R1:W-:Y:S01]  /*17ab0*/  STL [R1+0x488], R8 ;  /* 0x0004880801007387 */ /* 0x0003e20000100800 */
[----:B0-----:R-:W-:-:S03]  /*17ac0*/  IMAD.MOV.U32 R0, RZ, RZ, R9 ;  /* 0x000000ffff007224 */ /* 0x001fc600078e0009 */
[----:B-1----:R-:W2:Y:S04]  /*17ad0*/  LDL.LU.64 R8, [R1+0x148] ;  /* 0x0001480001087983 */ /* 0x002ea80000300a00 */
[----:B------:R0:W-:Y:S04]  /*17ae0*/  STL [R1+0x1bc], R0 ;  /* 0x0001bc0001007387 */ /* 0x0001e80000100800 */
[----:B---3--:R1:W-:Y:S01]  /*17af0*/  STL [R1+0x48c], R18 ;  /* 0x00048c1201007387 */ /* 0x0083e20000100800 */
[----:B0-----:R-:W-:-:S03]  /*17b00*/  MOV R0, R19 ;  /* 0x0000001300007202 */ /* 0x001fc60000000f00 */
[----:B-1----:R-:W3:Y:S04]  /*17b10*/  LDL.LU.64 R18, [R1+0x140] ;  /* 0x0001400001127983 */ /* 0x002ee80000300a00 */
[----:B------:R0:W-:Y:S04]  /*17b20*/  STL [R1+0x1c4], R0 ;  /* 0x0001c40001007387 */ /* 0x0001e80000100800 */
[----:B------:R1:W-:Y:S01]  /*17b30*/  STL [R1+0x490], R6 ;  /* 0x0004900601007387 */ /* 0x0003e20000100800 */
[----:B0-----:R-:W-:-:S03]  /*17b40*/  IMAD.MOV.U32 R0, RZ, RZ, R7 ;  /* 0x000000ffff007224 */ /* 0x001fc600078e0007 */
[----:B------:R-:W-:Y:S04]  /*17b50*/  STL [R1+0x494], R4 ;  /* 0x0004940401007387 */ /* 0x000fe80000100800 */
[----:B------:R0:W-:Y:S04]  /*17b60*/  STL [R1+0x1cc], R0 ;  /* 0x0001cc0001007387 */ /* 0x0001e80000100800 */
[----:B-1----:R-:W3:Y:S01]  /*17b70*/  LDL.LU.64 R6, [R1+0x138] ;  /* 0x0001380001067983 */ /* 0x002ee20000300a00 */
[----:B0-----:R-:W-:-:S03]  /*17b80*/  IMAD.MOV.U32 R0, RZ, RZ, R5 ;  /* 0x000000ffff007224 */ /* 0x001fc600078e0005 */
[----:B----4-:R-:W-:Y:S04]  /*17b90*/  STL [R1+0x498], R28 ;  /* 0x0004981c01007387 */ /* 0x010fe80000100800 */
[----:B------:R0:W-:Y:S04]  /*17ba0*/  STL [R1+0x1d4], R0 ;  /* 0x0001d40001007387 */ /* 0x0001e80000100800 */
[----:B------:R-:W4:Y:S01]  /*17bb0*/  LDL.LU.64 R4, [R1+0x130] ;  /* 0x0001300001047983 */ /* 0x000f220000300a00 */
        /* <DEDUP_REMOVED lines=16> */
[----:B0-----:R-:W-:-:S05]  /*17cc0*/  IMAD.MOV.U32 R0, RZ, RZ, R21 ;  /* 0x000000ffff007224 */ /* 0x001fca00078e0015 */
[----:B------:R0:W-:Y:S04]  /*17cd0*/  STL [R1+0x1fc], R0 ;  /* 0x0001fc0001007387 */ /* 0x0001e80000100800 */
[----:B------:R1:W-:Y:S04]  /*17ce0*/  STL [R1+0x4ac], R12 ;  /* 0x0004ac0c01007387 */ /* 0x0003e80000100800 */
[----:B------:R-:W2:Y:S01]  /*17cf0*/  LDL.LU.64 R24, [R1+0x108] ;  /* 0x0001080001187983 */ /* 0x000ea20000300a00 */
[----:B0-----:R-:W-:-:S03]  /*17d00*/  IMAD.MOV.U32 R0, RZ, RZ, R13 ;  /* 0x000000ffff007224 */ /* 0x001fc600078e000d */
[----:B-1----:R-:W2:Y:S04]  /*17d10*/  LDL.LU.64 R12, [R1+0x100] ;  /* 0x00010000010c7983 */ /* 0x002ea80000300a00 */
[----:B------:R0:W-:Y:S04]  /*17d20*/  STL [R1+0x204], R0 ;  /* 0x0002040001007387 */ /* 0x0001e80000100800 */
[----:B------:R1:W-:Y:S01]  /*17d30*/  STL [R1+0x4b0], R10 ;  /* 0x0004b00a01007387 */ /* 0x0003e20000100800 */
[----:B0-----:R-:W-:-:S03]  /*17d40*/  IMAD.MOV.U32 R0, RZ, RZ, R11 ;  /* 0x000000ffff007224 */ /* 0x001fc600078e000b */
[----:B------:R-:W2:Y:S04]  /*17d50*/  LDL.LU.64 R22, [R1+0xf8] ;  /* 0x0000f80001167983 */ /* 0x000ea80000300a00 */
[----:B------:R-:W-:Y:S04]  /*17d60*/  STL [R1+0x4b4], R8 ;  /* 0x0004b40801007387 */ /* 0x000fe80000100800 */
[----:B------:R0:W-:Y:S04]  /*17d70*/  STL [R1+0x20c], R0 ;  /* 0x00020c0001007387 */ /* 0x0001e80000100800 */
[----:B-1----:R-:W2:Y:S01]  /*17d80*/  LDL.LU.64 R10, [R1+0xf0] ;  /* 0x0000f000010a7983 */ /* 0x002ea20000300a00 */
[----:B0-----:R-:W-:-:S03]  /*17d90*/  IMAD.MOV.U32 R0, RZ, RZ, R9 ;  /* 0x000000ffff007224 */ /* 0x001fc600078e0009 */
[----:B---3--:R-:W-:Y:S04]  /*17da0*/  STL [R1+0x4b8], R18 ;  /* 0x0004b81201007387 */ /* 0x008fe80000100800 */
[----:B------:R0:W-:Y:S04]  /*17db0*/  STL [R1+0x214], R0 ;  /* 0x0002140001007387 */ /* 0x0001e80000100800 */
[----:B------:R-:W3:Y:S04]  /*17dc0*/  LDL.LU.64 R8, [R1+0xe8] ;  /* 0x0000e80001087983 */ /* 0x000ee80000300a00 */
[----:B------:R-:W3:Y:S01]  /*17dd0*/  LDL.LU.64 R20, [R1+0xe0] ;  /* 0x0000e00001147983 */ /* 0x000ee20000300a00 */
[----:B0-----:R-:W-:-:S05]  /*17de0*/  IMAD.MOV.U32 R0, RZ, RZ, R19 ;  /* 0x000000ffff007224 */ /* 0x001fca00078e0013 */
[----:B------:R0:W-:Y:S04]  /*17df0*/  STL [R1+0x21c], R0 ;  /* 0x00021c0001007387 */ /* 0x0001e80000100800 */
[----:B------:R1:W-:Y:S01]  /*17e00*/  STL [R1+0x4bc], R6 ;  /* 0x0004bc0601007387 */ /* 0x0003e20000100800 */
[----:B0-----:R-:W-:-:S03]  /*17e10*/  MOV R0, R7 ;  /* 0x0000000700007202 */ /* 0x001fc60000000f00 */
[----:B-1----:R-:W3:Y:S04]  /*17e20*/  LDL.LU.64 R6, [R1+0xd8] ;  /* 0x0000d80001067983 */ /* 0x002ee80000300a00 */
[----:B------:R0:W-:Y:S04]  /*17e30*/  STL [R1+0x224], R0 ;  /* 0x0002240001007387 */ /* 0x0001e80000100800 */
[----:B----4-:R1:W-:Y:S01]  /*17e40*/  STL [R1+0x4c0], R4 ;  /* 0x0004c00401007387 */ /* 0x0103e20000100800 */
[----:B0-----:R-:W-:-:S03]  /*17e50*/  IMAD.MOV.U32 R0, RZ, RZ, R5 ;  /* 0x000000ffff007224 */ /* 0x001fc600078e0005 */
[----:B-1----:R-:W4:Y:S04]  /*17e60*/  LDL.LU.64 R4, [R1+0xd0] ;  /* 0x0000d00001047983 */ /* 0x002f280000300a00 */
[----:B------:R0:W-:Y:S04]  /*17e70*/  STL [R1+0x22c], R0 ;  /* 0x00022c0001007387 */ /* 0x0001e80000100800 */
[----:B------:R1:W-:Y:S04]  /*17e80*/  STL [R1+0x4c4], R28 ;  /* 0x0004c41c01007387 */ /* 0x0003e80000100800 */
[----:B------:R-:W4:Y:S01]  /*17e90*/  LDL.LU.64 R18, [R1+0xc8] ;  /* 0x0000c80001127983 */ /* 0x000f220000300a00 */
[----:B0-----:R-:W-:-:S03]  /*17ea0*/  IMAD.MOV.U32 R0, RZ, RZ, R29 ;  /* 0x000000ffff007224 */ /* 0x001fc600078e001d */
[----:B--2---:R-:W-:Y:S04]  /*17eb0*/  STL [R1+0x4c8], R16 ;  /* 0x0004c81001007387 */ /* 0x004fe80000100800 */
[----:B------:R0:W-:Y:S04]  /*17ec0*/  STL [R1+0x234], R0 ;  /* 0x0002340001007387 */ /* 0x0001e80000100800 */
[----:B-1----:R-:W2:Y:S01]  /*17ed0*/  LDL.LU.64 R28, [R1+0xc0] ;  /* 0x0000c000011c7983 */ /* 0x002ea20000300a00 */
[----:B0-----:R-:W-:-:S03]  /*17ee0*/  IMAD.MOV.U32 R0, RZ, RZ, R17 ;  /* 0x000000ffff007224 */ /* 0x001fc600078e0011 */
[----:B------:R-:W-:Y:S04]  /*17ef0*/  STL [R1+0x4cc], R14 ;  /* 0x0004cc0e01007387 */ /* 0x000fe80000100800 */
[----:B------:R0:W-:Y:S04]  /*17f00*/  STL [R1+0x23c], R0 ;  /* 0x00023c0001007387 */ /* 0x0001e80000100800 */
[----:B------:R-:W2:Y:S01]  /*17f10*/  LDL.LU.64 R16, [R1+0xb8] ;  /* 0x0000b80001107983 */ /* 0x000ea20000300a00 */
[----:B0-----:R-:W-:-:S03]  /*17f20*/  IMAD.MOV.U32 R0, RZ, RZ, R15 ;  /* 0x000000ffff007224 */ /* 0x001fc600078e000f */
[----:B------:R-:W2:Y:S04]  /*17f30*/  LDL.LU.64 R14, [R1+0xb0] ;  /* 0x0000b000010e7983 */ /* 0x000ea80000300a00 */
[----:B------:R0:W-:Y:S04]  /*17f40*/  STL [R1+0x244], R0 ;  /* 0x0002440001007387 */ /* 0x0001e80000100800 */
[----:B------:R-:W-:Y:S01]  /*17f50*/  STL [R1+0x4d0], R26 ;  /* 0x0004d01a01007387 */ /* 0x000fe20000100800 */
[----:B0-----:R-:W-:-:S03]  /*17f60*/  IMAD.MOV.U32 R0, RZ, RZ, R27 ;  /* 0x000000ffff007224 */ /* 0x001fc600078e001b */
[----:B------:R-:W-:Y:S04]  /*17f70*/  STL [R1+0x4d4], R24 ;  /* 0x0004d41801007387 */ /* 0x000fe80000100800 */
[----:B------:R0:W-:Y:S04]  /*17f80*/  STL [R1+0x24c], R0 ;  /* 0x00024c0001007387 */ /* 0x0001e80000100800 */
[----:B------:R-:W-:Y:S01]  /*17f90*/  STL [R1+0x4d8], R12 ;  /* 0x0004d80c01007387 */ /* 0x000fe20000100800 */
[----:B0-----:R-:W-:-:S05]  /*17fa0*/  IMAD.MOV.U32 R0, RZ, RZ, R25 ;  /* 0x000000ffff007224 */ /* 0x001fca00078e0019 */
[----:B------:R0:W-:Y:S04]  /*17fb0*/  STL [R1+0x254], R0 ;  /* 0x0002540001007387 */ /* 0x0001e80000100800 */
[----:B------:R-:W-:Y:S01]  /*17fc0*/  STL [R1+0x4dc], R22 ;  /* 0x0004dc1601007387 */ /* 0x000fe20000100800 */
[----:B0-----:R-:W-:-:S05]  /*17fd0*/  IMAD.MOV.U32 R0, RZ, RZ, R13 ;  /* 0x000000ffff007224 */ /* 0x001fca00078e000d */
        /* <DEDUP_REMOVED lines=8> */
[----:B---3--:R1:W-:Y:S01]  /*18060*/  STL [R1+0x4e4], R8 ;  /* 0x0004e40801007387 */ /* 0x0083e20000100800 */
[----:B0-----:R-:W-:-:S03]  /*18070*/  IMAD.MOV.U32 R0, RZ, RZ, R9 ;  /* 0x000000ffff007224 */ /* 0x001fc600078e0009 */
[----:B------:R-:W-:Y:S04]  /*18080*/  STL [R1+0x4e8], R20 ;  /* 0x0004e81401007387 */ /* 0x000fe80000100800 */
[----:B------:R0:W-:Y:S04]  /*18090*/  STL [R1+0x274], R0 ;  /* 0x0002740001007387 */ /* 0x0001e80000100800 */
[----:B-1----:R-:W3:Y:S01]  /*180a0*/  LDL.LU.64 R8, [R1+0x98] ;  /* 0x0000980001087983 */ /* 0x002ee20000300a00 */
[----:B0-----:R-:W-:-:S03]  /*180b0*/  IMAD.MOV.U32 R0, RZ, RZ, R21 ;  /* 0x000000ffff007224 */ /* 0x001fc600078e0015 */
[----:B------:R-:W-:Y:S04]  /*180c0*/  STL [R1+0x4ec], R6 ;  /* 0x0004ec0601007387 */ /* 0x000fe80000100800 */
[----:B------:R0:W-:Y:S02]  /*180d0*/  STL [R1+0x27c], R0 ;  /* 0x00027c0001007387 */ /* 0x0001e40000100800 */
[----:B0-----:R-:W-:Y:S02]  /*180e0*/  MOV R0, R7 ;  /* 0x0000000700007202 */ /* 0x001fe40000000f00 */
[----:B------:R-:W3:Y:S04]  /*180f0*/  LDL.LU.64 R6, [R1+0x90] ;  /* 0x0000900001067983 */ /* 0x000ee80000300a00 */
[----:B------:R0:W-:Y:S04]  /*18100*/  STL [R1+0x284], R0 ;  /* 0x0002840001007387 */ /* 0x0001e80000100800 */
[----:B----4-:R1:W-:Y:S01]  /*18110*/  STL [R1+0x4f0], R4 ;  /* 0x0004f00401007387 */ /* 0x0103e20000100800 */
[----:B0-----:R-:W-:-:S03]  /*18120*/  IMAD.MOV.U32 R0, RZ, RZ, R5 ;  /* 0x000000ffff007224 */ /* 0x001fc600078e0005 */
[----:B------:R-:W-:Y:S04]  /*18130*/  STL [R1+0x4f4], R18 ;  /* 0x0004f41201007387 */ /* 0x000fe80000100800 */
[----:B------:R0:W-:Y:S04]  /*18140*/  STL [R1+0x28c], R0 ;  /* 0x00028c0001007387 */ /* 0x0001e80000100800 */
[----:B-1----:R-:W4:Y:S01]  /*18150*/  LDL.LU.64 R4, [R1+0x88] ;  /* 0x0000880001047983 */ /* 0x002f220000300a00 */
[----:B0-----:R-:W-:-:S03]  /*18160*/  IMAD.MOV.U32 R0, RZ, RZ, R19 ;  /* 0x000000ffff007224 */ /* 0x001fc600078e0013 */
[----:B--2---:R-:W-:Y:S04]  /*18170*/  STL [R1+0x4f8], R28 ;  /* 0x0004f81c01007387 */ /* 0x004fe80000100800 */
[----:B------:R0:W-:Y:S02]  /*18180*/  STL [R1+0x294], R0 ;  /* 0x0002940001007387 */ /* 0x0001e40000100800 */
[----:B0-----:R-:W-:Y:S02]  /*18190*/  IMAD.MOV.U32 R0, RZ, RZ, R29 ;  /* 0x000000ffff007224 */ /* 0x001fe400078e001d */
[----:B------:R-:W2:Y:S04]  /*181a0*/  LDL.LU.64 R28, [R1+0x80] ;  /* 0x00008000011c7983 */ /* 0x000ea80000300a00 */
[----:B------:R0:W-:Y:S04]  /*181b0*/  STL [R1+0x29c], R0 ;  /* 0x00029c0001007387 */ /* 0x0001e80000100800 */
[----:B------:R-:W-:Y:S01]  /*181c0*/  STL [R1+0x4fc], R16 ;  /* 0x0004fc1001007387 */ /* 0x000fe20000100800 */
[----:B0-----:R-:W-:-:S03]  /*181d0*/  IMAD.MOV.U32 R0, RZ, RZ, R17 ;  /* 0x000000ffff007224 */ /* 0x001fc600078e0011 */
[----:B------:R-:W-:Y:S04]  /*181e0*/  STL [R1+0x500], R14 ;  /* 0x0005000e01007387 */ /* 0x000fe80000100800 */
[----:B------:R-:W-:Y:S04]  /*181f0*/  STL [R1+0x2a4], R0 ;  /* 0x0002a40001007387 */ /* 0x000fe80000100800 */
[----:B------:R-:W2:Y:S04]  /*18200*/  LDL.LU.64 R26, [R1+0x68] ;  /* 0x00006800011a7983 */ /* 0x000ea80000300a00 */
[----:B--2---:R0:W-:Y:S04]  /*18210*/  STL.64 [R1+0x670], R26 ;  /* 0x0006701a01007387 */ /* 0x0041e80000100a00 */
[----:B0-----:R-:W2:Y:S01]  /*18220*/  LDL.LU.64 R26, [R1+0x70] ;  /* 0x00007000011a7983 */ /* 0x001ea20000300a00 */
[----:B------:R-:W-:-:S03]  /*18230*/  IMAD.MOV.U32 R0, RZ, RZ, R15 ;  /* 0x000000ffff007224 */ /* 0x000fc600078e000f */
[----:B--2---:R0:W-:Y:S04]  /*18240*/  STL.64 [R1+0x678], R26 ;  /* 0x0006781a01007387 */ /* 0x0041e80000100a00 */
[----:B0-----:R-:W2:Y:S04]  /*18250*/  LDL.LU.64 R26, [R1+0x78] ;  /* 0x00007800011a7983 */ /* 0x001ea80000300a00 */
[----:B------:R-:W2:Y:S04]  /*18260*/  LDL.LU.64 R2, [R1+0x60] ;  /* 0x0000600001027983 */ /* 0x000ea80000300a00 */
[----:B------:R0:W-:Y:S04]  /*18270*/  STL [R1+0x2ac], R0 ;  /* 0x0002ac0001007387 */ /* 0x0001e80000100800 */
[----:B------:R-:W-:Y:S04]  /*18280*/  STL [R1+0x504], R12 ;  /* 0x0005040c01007387 */ /* 0x000fe80000100800 */
[----:B------:R-:W2:Y:S01]  /*18290*/  LDL.LU.64 R24, [R1+0x58] ;  /* 0x0000580001187983 */ /* 0x000ea20000300a00 */
[----:B0-----:R-:W-:-:S03]  /*182a0*/  IMAD.MOV.U32 R0, RZ, RZ, R13 ;  /* 0x000000ffff007224 */ /* 0x001fc600078e000d */
[----:B------:R-:W2:Y:S04]  /*182b0*/  LDL.LU.64 R22, [R1+0x50] ;  /* 0x0000500001167983 */ /* 0x000ea80000300a00 */
[----:B------:R0:W-:Y:S04]  /*182c0*/  STL [R1+0x2b4], R0 ;  /* 0x0002b40001007387 */ /* 0x0001e80000100800 */
[----:B------:R-:W-:Y:S04]  /*182d0*/  STL [R1+0x508], R10 ;  /* 0x0005080a01007387 */ /* 0x000fe80000100800 */
[----:B------:R-:W2:Y:S01]  /*182e0*/  LDL.LU.64 R20, [R1+0x48] ;  /* 0x0000480001147983 */ /* 0x000ea20000300a00 */
[----:B0-----:R-:W-:-:S03]  /*182f0*/  IMAD.MOV.U32 R0, RZ, RZ, R11 ;  /* 0x000000ffff007224 */ /* 0x001fc600078e000b */
[----:B------:R-:W2:Y:S04]  /*18300*/  LDL.LU.64 R18, [R1+0x40] ;  /* 0x0000400001127983 */ /* 0x000ea80000300a00 */
[----:B------:R0:W-:Y:S04]  /*18310*/  STL [R1+0x2bc], R0 ;  /* 0x0002bc0001007387 */ /* 0x0001e80000100800 */
[----:B---3--:R-:W-:Y:S04]  /*18320*/  STL [R1+0x50c], R8 ;  /* 0x00050c0801007387 */ /* 0x008fe80000100800 */
[----:B------:R-:W3:Y:S01]  /*18330*/  LDL.LU.64 R16, [R1+0x38] ;  /* 0x0000380001107983 */ /* 0x000ee20000300a00 */
[----:B0-----:R-:W-:-:S03]  /*18340*/  IMAD.MOV.U32 R0, RZ, RZ, R9 ;  /* 0x000000ffff007224 */ /* 0x001fc600078e0009 */
[----:B------:R-:W3:Y:S04]  /*18350*/  LDL.LU.64 R14, [R1+0x30] ;  /* 0x00003000010e7983 */ /* 0x000ee80000300a00 */
[----:B------:R0:W-:Y:S04]  /*18360*/  STL [R1+0x2c4], R0 ;  /* 0x0002c40001007387 */ /* 0x0001e80000100800 */
[----:B------:R-:W-:Y:S04]  /*18370*/  STL [R1+0x510], R6 ;  /* 0x0005100601007387 */ /* 0x000fe80000100800 */
[----:B------:R-:W3:Y:S01]  /*18380*/  LDL.LU.64 R12, [R1+0x28] ;  /* 0x00002800010c7983 */ /* 0x000ee20000300a00 */
[----:B0-----:R-:W-:-:S03]  /*18390*/  IMAD.MOV.U32 R0, RZ, RZ, R7 ;  /* 0x000000ffff007224 */ /* 0x001fc600078e0007 */
[----:B------:R-:W3:Y:S04]  /*183a0*/  LDL.LU.64 R10, [R1+0x20] ;  /* 0x00002000010a7983 */ /* 0x000ee80000300a00 */
[----:B------:R0:W-:Y:S04]  /*183b0*/  STL [R1+0x2cc], R0 ;  /* 0x0002cc0001007387 */ /* 0x0001e80000100800 */
[----:B----4-:R1:W-:Y:S04]  /*183c0*/  STL [R1+0x514], R4 ;  /* 0x0005140401007387 */ /* 0x0103e80000100800 */
[----:B------:R-:W4:Y:S01]  /*183d0*/  LDL.LU.64 R8, [R1+0x18] ;  /* 0x0000180001087983 */ /* 0x000f220000300a00 */
[----:B0-----:R-:W-:-:S03]  /*183e0*/  IMAD.MOV.U32 R0, RZ, RZ, R5 ;  /* 0x000000ffff007224 */ /* 0x001fc600078e0005 */
[----:B------:R-:W3:Y:S04]  /*183f0*/  LDL.LU.64 R6, [R1+0x10] ;  /* 0x0000100001067983 */ /* 0x000ee80000300a00 */
[----:B------:R0:W-:Y:S04]  /*18400*/  STL [R1+0x2d4], R0 ;  /* 0x0002d40001007387 */ /* 0x0001e80000100800 */
[----:B------:R0:W-:Y:S04]  /*18410*/  STL [R1+0x518], R28 ;  /* 0x0005181c01007387 */ /* 0x0001e80000100800 */
[----:B-1----:R-:W3:Y:S01]  /*18420*/  LDL.LU.64 R4, [R1+0x8] ;  /* 0x0000080001047983 */ /* 0x002ee20000300a00 */
[----:B0-----:R-:W-:-:S03]  /*18430*/  IMAD.MOV.U32 R0, RZ, RZ, R29 ;  /* 0x000000ffff007224 */ /* 0x001fc600078e001d */
[----:B------:R-:W3:Y:S04]  /*18440*/  LDL.LU.64 R28, [R1] ;  /* 0x00000000011c7983 */ /* 0x000ee80000300a00 */
[----:B------:R0:W-:Y:S04]  /*18450*/  STL [R1+0x2dc], R0 ;  /* 0x0002dc0001007387 */ /* 0x0001e80000100800 */
[----:B--2---:R1:W-:Y:S01]  /*18460*/  STL [R1+0x51c], R26 ;  /* 0x00051c1a01007387 */ /* 0x0043e20000100800 */
[----:B0-----:R-:W-:-:S03]  /*18470*/  MOV R0, R27 ;  /* 0x0000001b00007202 */ /* 0x001fc60000000f00 */
[----:B-1----:R-:W2:Y:S04]  /*18480*/  LDL.LU.64 R26, [R1+0x678] ;  /* 0x00067800011a7983 */ /* 0x002ea80000300a00 */
[----:B--2---:R-:W-:Y:S04]  /*18490*/  STL [R1+0x520], R26 ;  /* 0x0005201a01007387 */ /* 0x004fe80000100800 */
[----:B------:R0:W-:Y:S02]  /*184a0*/  STL [R1+0x2e4], R0 ;  /* 0x0002e40001007387 */ /* 0x0001e40000100800 */
[----:B0-----:R-:W-:-:S02]  /*184b0*/  IMAD.MOV.U32 R0, RZ, RZ, R27 ;  /* 0x000000ffff007224 */ /* 0x001fc400078e001b */
[----:B------:R-:W2:Y:S04]  /*184c0*/  LDL.LU.64 R26, [R1+0x670] ;  /* 0x00067000011a7983 */ /* 0x000ea80000300a00 */
[----:B--2---:R-:W-:Y:S04]  /*184d0*/  STL [R1+0x524], R26 ;  /* 0x0005241a01007387 */ /* 0x004fe80000100800 */
[----:B------:R0:W-:Y:S02]  /*184e0*/  STL [R1+0x2ec], R0 ;  /* 0x0002ec0001007387 */ /* 0x0001e40000100800 */
[----:B0-----:R-:W-:-:S02]  /*184f0*/  IMAD.MOV.U32 R0, RZ, RZ, R27 ;  /* 0x000000ffff007224 */ /* 0x001fc400078e001b */
[----:B------:R-:W2:Y:S04]  /*18500*/  LDL.LU.64 R26, [R1+0x668] ;  /* 0x00066800011a7983 */ /* 0x000ea80000300a00 */
[----:B------:R0:W-:Y:S04]  /*18510*/  STL [R1+0x2f4], R0 ;  /* 0x0002f40001007387 */ /* 0x0001e80000100800 */
[----:B0-----:R0:W5:Y:S04]  /*18520*/  LDL.LU R0, [R1+0x664] ;  /* 0x0006640001007983 */ /* 0x0011680000300800 */
[----:B------:R1:W-:Y:S04]  /*18530*/  STL [R1+0x528], R2 ;  /* 0x0005280201007387 */ /* 0x0003e80000100800 */
[----:B-1----:R0:W5:Y:S04]  /*18540*/  LDL.LU R2, [R1+0x660] ;  /* 0x0006600001027983 */ /* 0x0021680000300800 */
[----:B------:R-:W-:Y:S04]  /*18550*/  STL [R1+0x52c], R24 ;  /* 0x00052c1801007387 */ /* 0x000fe80000100800 */
[----:B------:R1:W-:Y:S02]  /*18560*/  STL [R1+0x2fc], R3 ;  /* 0x0002fc0301007387 */ /* 0x0003e40000100800 */
[----:B-1----:R-:W-:-:S02]  /*18570*/  IMAD.MOV.U32 R3, RZ, RZ, R25 ;  /* 0x000000ffff037224 */ /* 0x002fc400078e0019 */
[----:B------:R-:W2:Y:S04]  /*18580*/  LDL.LU.64 R24, [R1+0x658] ;  /* 0x0006580001187983 */ /* 0x000ea80000300a00 */
        /* <DEDUP_REMOVED lines=12> */
[----:B---3--:R-:W-:Y:S04]  /*18650*/  STL [R1+0x53c], R16 ;  /* 0x00053c1001007387 */ /* 0x008fe80000100800 */
[----:B------:R1:W-:Y:S02]  /*18660*/  STL [R1+0x31c], R3 ;  /* 0x00031c0301007387 */ /* 0x0003e40000100800 */
[----:B-1----:R-:W-:-:S02]  /*18670*/  IMAD.MOV.U32 R3, RZ, RZ, R17 ;  /* 0x000000ffff037224 */ /* 0x002fc400078e0011 */
[----:B------:R-:W3:Y:S04]  /*18680*/  LDL.LU.64 R16, [R1+0x638] ;  /* 0x0006380001107983 */ /* 0x000ee80000300a00 */
        /* <DEDUP_REMOVED lines=12> */
[----:B----4-:R-:W-:Y:S04]  /*18750*/  STL [R1+0x54c], R8 ;  /* 0x00054c0801007387 */ /* 0x010fe80000100800 */
[----:B------:R1:W-:Y:S02]  /*18760*/  STL [R1+0x33c], R3 ;  /* 0x00033c0301007387 */ /* 0x0003e40000100800 */
[----:B-1----:R-:W-:-:S02]  /*18770*/  IMAD.MOV.U32 R3, RZ, RZ, R9 ;  /* 0x000000ffff037224 */ /* 0x002fc400078e0009 */
[----:B------:R-:W4:Y:S04]  /*18780*/  LDL.LU.64 R8, [R1+0x618] ;  /* 0x0006180001087983 */ /* 0x000f280000300a00 */
[----:B------:R-:W-:Y:S04]  /*18790*/  STL [R1+0x560], R6 ;  /* 0x0005600601007387 */ /* 0x000fe80000100800 */
[----:B------:R1:W-:Y:S02]  /*187a0*/  STL [R1+0x344], R3 ;  /* 0x0003440301007387 */ /* 0x0003e40000100800 */
[----:B-1----:R-:W-:-:S02]  /*187b0*/  MOV R3, R7 ;  /* 0x0000000700037202 */ /* 0x002fc40000000f00 */
        /* <DEDUP_REMOVED lines=8> */
[----:B------:R-:W2:Y:S01]  /*18840*/  LDL.LU.64 R28, [R1+0x600] ;  /* 0x00060000011c7983 */ /* 0x000ea20000300a00 */
[----:B------:R-:W-:-:S03]  /*18850*/  UIADD3 UR5, UPT, UPT, UR5, -0x1, URZ ;  /* 0xffffffff05057890 */ /* 0x000fc6000fffe0ff */
[----:B--2---:R-:W-:Y:S04]  /*18860*/  STL [R1+0x56c], R28 ;  /* 0x00056c1c01007387 */ /* 0x004fe80000100800 */
[----:B------:R-:W-:Y:S04]  /*18870*/  STL [R1+0x35c], R3 ;  /* 0x00035c0301007387 */ /* 0x000fe80000100800 */
[----:B------:R1:W-:Y:S04]  /*18880*/  STL [R1+0x364], R29 ;  /* 0x0003641d01007387 */ /* 0x0003e80000100800 */
[----:B-1----:R-:W2:Y:S04]  /*18890*/  LDL.LU.64 R28, [R1+0x168] ;  /* 0x00016800011c7983 */ /* 0x002ea80000300a00 */
[----:B------:R1:W-:Y:S04]  /*188a0*/  STL [R1+0x570], R4 ;  /* 0x0005700401007387 */ /* 0x0003e80000100800 */
[----:B------:R2:W-:Y:S04]  /*188b0*/  STL [R1+0x36c], R5 ;  /* 0x00036c0501007387 */ /* 0x0005e80000100800 */
[----:B------:R-:W-:Y:S04]  /*188c0*/  STL [R1+0x574], R6 ;  /* 0x0005740601007387 */ /* 0x000fe80000100800 */
[----:B------:R0:W-:Y:S01]  /*188d0*/  STL [R1+0x374], R7 ;  /* 0x0003740701007387 */ /* 0x0001e20000100800 */
[----:B-1----:R-:W1:Y:S03]  /*188e0*/  LDC R4, c[0x0][0x3a8] ;  /* 0x0000ea00ff047b82 */ /* 0x002e660000000800 */
[----:B----4-:R4:W-:Y:S04]  /*188f0*/  STL [R1+0x578], R8 ;  /* 0x0005780801007387 */ /* 0x0109e80000100800 */
[----:B------:R4:W-:Y:S04]  /*18900*/  STL [R1+0x37c], R9 ;  /* 0x00037c0901007387 */ /* 0x0009e80000100800 */
[----:B------:R4:W-:Y:S04]  /*18910*/  STL [R1+0x57c], R10 ;  /* 0x00057c0a01007387 */ /* 0x0009e80000100800 */
[----:B------:R4:W-:Y:S04]  /*18920*/  STL [R1+0x384], R11 ;  /* 0x0003840b01007387 */ /* 0x0009e80000100800 */
[----:B------:R4:W-:Y:S04]  /*18930*/  STL [R1+0x580], R12 ;  /* 0x0005800c01007387 */ /* 0x0009e80000100800 */
[----:B------:R4:W-:Y:S04]  /*18940*/  STL [R1+0x1a0], R13 ;  /* 0x0001a00d01007387 */ /* 0x0009e80000100800 */
[----:B------:R4:W-:Y:S04]  /*18950*/  STL [R1+0x584], R14 ;  /* 0x0005840e01007387 */ /* 0x0009e80000100800 */
[----:B------:R4:W-:Y:S04]  /*18960*/  STL [R1+0x1a4], R15 ;  /* 0x0001a40f01007387 */ /* 0x0009e80000100800 */
[----:B---3--:R4:W-:Y:S04]  /*18970*/  STL [R1+0x588], R16 ;  /* 0x0005881001007387 */ /* 0x0089e80000100800 */
[----:B------:R4:W-:Y:S04]  /*18980*/  STL [R1+0x1a8], R17 ;  /* 0x0001a81101007387 */ /* 0x0009e80000100800 */
        /* <DEDUP_REMOVED lines=9> */
[----:B------:R4:W-:Y:S01]  /*18a20*/  STL [R1+0x39c], R27 ;  /* 0x00039c1b01007387 */ /* 0x0009e20000100800 */
[----:B------:R-:W-:Y:S01]  /*18a30*/  UISETP.NE.U32.AND UP0, UPT, UR5, URZ, UPT ;  /* 0x000000ff0500728c */ /* 0x000fe2000bf05070 */
[----:B-1----:R-:W-:Y:S01]  /*18a40*/  IMAD.SHL.U32 R4, R4, 0x80, RZ ;  /* 0x0000008004047824 */ /* 0x002fe200078e00ff */
[----:B------:R-:W-:-:S03]  /*18a50*/  UIADD3 UR7, UPT, UPT, UR7, -0x80, URZ ;  /* 0xffffff8007077890 */ /* 0x000fc6000fffe0ff */
[----:B--2---:R-:W-:-:S04]  /*18a60*/  IMAD.WIDE R4, R4, 0x2, R28 ;  /* 0x0000000204047825 */ /* 0x004fc800078e021c */
[----:B0-----:R-:W-:Y:S02]  /*18a70*/  IMAD.MOV.U32 R7, RZ, RZ, R4 ;  /* 0x000000ffff077224 */ /* 0x001fe400078e0004 */
[----:B------:R-:W-:Y:S01]  /*18a80*/  IMAD.MOV.U32 R3, RZ, RZ, R5 ;  /* 0x000000ffff037224 */ /* 0x000fe200078e0005 */
[----:B----4-:R-:W-:Y:S06]  /*18a90*/  BRA.U UP0, `(.L_x_2) ;  /* 0xffffff4100807547 */ /* 0x010fec000b83ffff */
[----:B------:R-:W2:Y:S04]  /*18aa0*/  LDL.LU R21, [R1+0x59c] ;  /* 0x00059c0001157983 */ /* 0x000ea80000300800 */
[----:B------:R-:W2:Y:S04]  /*18ab0*/  LDL.LU R18, [R1+0x5ac] ;  /* 0x0005ac0001127983 */ /* 0x000ea80000300800 */
[----:B------:R-:W3:Y:S04]  /*18ac0*/  LDL.LU R19, [R1+0x55c] ;  /* 0x00055c0001137983 */ /* 0x000ee80000300800 */
[----:B------:R-:W3:Y:S04]  /*18ad0*/  LDL.LU R16, [R1+0x5cc] ;  /* 0x0005cc0001107983 */ /* 0x000ee80000300800 */
        /* <DEDUP_REMOVED lines=12> */
[----:B--2---:R-:W-:-:S02]  /*18ba0*/  F2FP.F16.F32.PACK_AB R5, R21, R18 ;  /* 0x000000121505723e */ /* 0x004fc400000000ff */
[----:B---3--:R-:W-:Y:S02]  /*18bb0*/  F2FP.F16.F32.PACK_AB R4, R19, R16 ;  /* 0x000000101304723e */ /* 0x008fe400000000ff */
[----:B----4-:R-:W-:Y:S02]  /*18bc0*/  F2FP.F16.F32.PACK_AB R7, R17, R14 ;  /* 0x0000000e1107723e */ /* 0x010fe400000000ff */
[----:B------:R-:W-:Y:S02]  /*18bd0*/  F2FP.F16.F32.PACK_AB R6, R15, R6 ;  /* 0x000000060f06723e */ /* 0x000fe400000000ff */
[----:B------:R-:W-:Y:S02]  /*18be0*/  F2FP.F16.F32.PACK_AB R9, R12, R9 ;  /* 0x000000090c09723e */ /* 0x000fe400000000ff */
[----:B------:R-:W-:Y:S02]  /*18bf0*/  F2FP.F16.F32.PACK_AB R8, R13, R8 ;  /* 0x000000080d08723e */ /* 0x000fe400000000ff */
[----:B------:R-:W-:-:S02]  /*18c00*/  F2FP.F16.F32.PACK_AB R3, R10, R11 ;  /* 0x0000000b0a03723e */ /* 0x000fc400000000ff */
[----:B-----5:R-:W-:-:S07]  /*18c10*/  F2FP.F16.F32.PACK_AB R2, R28, R29 ;  /* 0x0000001d1c02723e */ /* 0x020fce00000000ff */
.L_x_1:
[----:B-1----:R-:W2:Y:S01]  /*18c20*/  LDL.LU R12, [R1+0x5f4] ;  /* 0x0005f400010c7983 */ /* 0x002ea20000300800 */
[----:B------:R-:W1:Y:S01]  /*18c30*/  S2R R21, SR_TID.X ;  /* 0x0000000000157919 */ /* 0x000e620000002100 */
[----:B------:R-:W3:Y:S01]  /*18c40*/  S2R R15, SR_CgaCtaId ;  /* 0x00000000000f7919 */ /* 0x000ee20000008800 */
[----:B------:R-:W4:Y:S01]  /*18c50*/  S2R R16, SR_TID.X ;  /* 0x0000000000107919 */ /* 0x000f220000002100 */
[----:B------:R-:W-:Y:S01]  /*18c60*/  MOV R14, 0x400 ;  /* 0x00000400000e7802 */ /* 0x000fe20000000f00 */
[----:B------:R-:W5:Y:S01]  /*18c70*/  LDC R28, c[0x0][0x3b8] ;  /* 0x0000ee00ff1c7b82 */ /* 0x000f620000000800 */
[----:B------:R-:W0:Y:S01]  /*18c80*/  LDCU UR4, c[0x0][0x3b4] ;  /* 0x00007680ff0477ac */ /* 0x000e220008000800 */
[----:B------:R-:W0:Y:S01]  /*18c90*/  LDL.LU R19, [R1+0x5f8] ;  /* 0x0005f80001137983 */ /* 0x000e220000300800 */
[----:B------:R-:W0:Y:S03]  /*18ca0*/  LDCU.128 UR12, c[0x0][0x390] ;  /* 0x00007200ff0c77ac */ /* 0x000e260008000c00 */
[----:B------:R-:W5:Y:S01]  /*18cb0*/  LDL.LU R20, [R1+0x5ec] ;  /* 0x0005ec0001147983 */ /* 0x000f620000300800 */
[----:B-1----:R-:W-:Y:S01]  /*18cc0*/  SHF.R.S32.HI R11, RZ, 0x4, R21 ;  /* 0x00000004ff0b7819 */ /* 0x002fe20000011415 */
[C---:B0-----:R-:W-:Y:S01]  /*18cd0*/  IMAD.SHL.U32 R0, R21.reuse, 0x8, RZ ;  /* 0x0000000815007824 */ /* 0x041fe200078e00ff */
[----:B------:R-:W-:-:S02]  /*18ce0*/  LOP3.LUT R10, R21, 0xc, RZ, 0xc0, !PT ;  /* 0x0000000c150a7812 */ /* 0x000fc400078ec0ff */
[----:B------:R-:W-:-:S04]  /*18cf0*/  SGXT R11, R11, 0x1 ;  /* 0x000000010b0b781a */ /* 0x000fc80000000200 */
[----:B------:R-:W-:-:S05]  /*18d00*/  LOP3.LUT R11, R11, 0x820, RZ, 0xc0, !PT ;  /* 0x000008200b0b7812 */ /* 0x000fca00078ec0ff */
[----:B------:R-:W-:Y:S01]  /*18d10*/  IMAD R11, R10, 0x2, R11 ;  /* 0x000000020a0b7824 */ /* 0x000fe200078e020b */
[----:B---3--:R-:W-:Y:S02]  /*18d20*/  LEA R14, R15, R14, 0x18 ;  /* 0x0000000e0f0e7211 */ /* 0x008fe400078ec0ff */
[----:B------:R-:W-:Y:S02]  /*18d30*/  LOP3.LUT R13, R0, 0xf8, RZ, 0xc0, !PT ;  /* 0x000000f8000d7812 */ /* 0x000fe400078ec0ff */
[----:B----4-:R-:W-:-:S03]  /*18d40*/  LOP3.LUT R15, R16, 0x80, RZ, 0xc0, !PT ;  /* 0x00000080100f7812 */ /* 0x010fc600078ec0ff */
[----:B------:R-:W-:Y:S02]  /*18d50*/  IMAD R13, R10, 0x200, R13 ;  /* 0x000002000a0d7824 */ /* 0x000fe400078e020d */
[----:B------:R-:W-:-:S03]  /*18d60*/  IMAD R18, R15, 0x2, R14 ;  /* 0x000000020f127824 */ /* 0x000fc600078e020e */
[----:B------:R-:W-:-:S05]  /*18d70*/  LOP3.LUT R13, R13, 0x60, R21, 0x78, !PT ;  /* 0x000000600d0d7812 */ /* 0x000fca00078e7815 */
[----:B------:R-:W-:Y:S01]  /*18d80*/  IMAD.IADD R18, R13, 0x1, R18 ;  /* 0x000000010d127824 */ /* 0x000fe200078e0212 */
[----:B------:R-:W-:Y:S01]  /*18d90*/  BAR.SYNC.DEFER_BLOCKING 0x0 ;  /* 0x0000000000007b1d */ /* 0x000fe20000010000 */
[C---:B------:R-:W-:Y:S02]  /*18da0*/  LEA.HI R10, R21.reuse, 0x70, RZ, 0x1c ;  /* 0x00000070150a7811 */ /* 0x040fe400078fe0ff */
[----:B------:R-:W-:Y:S02]  /*18db0*/  LEA.HI R25, R21, 0x30, RZ, 0x1c ;  /* 0x0000003015197811 */ /* 0x000fe400078fe0ff */
[----:B--2---:R-:W-:-:S04]  /*18dc0*/  LOP3.LUT R12, R12, 0x700, R0, 0xf8, !PT ;  /* 0x000007000c0c7812 */ /* 0x004fc800078ef800 */
[----:B------:R-:W-:-:S04]  /*18dd0*/  LOP3.LUT R11, R11, R12, RZ, 0x3c, !PT ;  /* 0x0000000c0b0b7212 */ /* 0x000fc800078e3cff */
[----:B------:R-:W-:Y:S01]  /*18de0*/  LOP3.LUT R0, R11, 0x40, RZ, 0x3c, !PT ;  /* 0x000000400b007812 */ /* 0x000fe200078e3cff */
[----:B------:R-:W-:-:S03]  /*18df0*/  IMAD.IADD R11, R14, 0x1, R11 ;  /* 0x000000010e0b7824 */ /* 0x000fc600078e020b */
[----:B------:R-:W-:Y:S02]  /*18e00*/  IADD3 R0, PT, PT, R14, R0, RZ ;  /* 0x000000000e007210 */ /* 0x000fe40007ffe0ff */
[----:B------:R0:W-:Y:S04]  /*18e10*/  STS.64 [R11], R2 ;  /* 0x000000020b007388 */ /* 0x0001e80000000a00 */
[----:B------:R-:W-:Y:S04]  /*18e20*/  STS.64 [R11+0x80], R8 ;  /* 0x000080080b007388 */ /* 0x000fe80000000a00 */
[----:B------:R-:W-:Y:S04]  /*18e30*/  STS.64 [R0+0x1000], R6 ;  /* 0x0010000600007388 */ /* 0x000fe80000000a00 */
[----:B------:R5:W-:Y:S01]  /*18e40*/  STS.64 [R0+0x1080], R4 ;  /* 0x0010800400007388 */ /* 0x000be20000000a00 */
[----:B------:R-:W-:Y:S01]  /*18e50*/  BAR.SYNC.DEFER_BLOCKING 0x0 ;  /* 0x0000000000007b1d */ /* 0x000fe20000010000 */
[----:B------:R-:W-:-:S04]  /*18e60*/  SHF.R.U32.HI R12, RZ, 0x4, R21 ;  /* 0x00000004ff0c7819 */ /* 0x000fc80000011615 */
[----:B0-----:R-:W-:Y:S01]  /*18e70*/  SGXT.U32 R3, R12, 0x4 ;  /* 0x000000040c03781a */ /* 0x001fe20000000000 */
[C---:B-----5:R-:W-:Y:S01]  /*18e80*/  IMAD.IADD R0, R20.reuse, 0x1, R10 ;  /* 0x0000000114007824 */ /* 0x060fe200078e020a */
[----:B------:R-:W0:Y:S04]  /*18e90*/  LDS.64 R16, [R18] ;  /* 0x0000000012107984 */ /* 0x000e280000000a00 */
[----:B------:R-:W1:Y:S04]  /*18ea0*/  LDS.64 R14, [R18+0x200] ;  /* 0x00020000120e7984 */ /* 0x000e680000000a00 */
[----:B------:R-:W2:Y:S04]  /*18eb0*/  LDS.64 R12, [R18+0x400] ;  /* 0x00040000120c7984 */ /* 0x000ea80000000a00 */
[----:B------:R3:W4:Y:S01]  /*18ec0*/  LDS.64 R10, [R18+0x600] ;  /* 0x00060000120a7984 */ /* 0x0007220000000a00 */
[----:B------:R-:W-:Y:S01]  /*18ed0*/  LEA.HI R2, R21, R20, RZ, 0x1c ;  /* 0x0000001415027211 */ /* 0x000fe200078fe0ff */
[----:B------:R-:W-:Y:S01]  /*18ee0*/  IMAD R4, R19, UR4, RZ ;  /* 0x0000000413047c24 */ /* 0x000fe2000f8e02ff */
[----:B------:R-:W-:-:S02]  /*18ef0*/  LOP3.LUT R21, R20, R3, RZ, 0xfc, !PT ;  /* 0x0000000314157212 */ /* 0x000fc400078efcff */
[----:B------:R-:W-:Y:S02]  /*18f00*/  ISETP.GE.AND P0, PT, R19, UR14, PT ;  /* 0x0000000e13007c0c */ /* 0x000fe4000bf06270 */
[C-C-:B------:R-:W-:Y:S01]  /*18f10*/  LOP3.LUT R27, R20.reuse, 0xe0, R3.reuse, 0xfe, !PT ;  /* 0x000000e0141b7812 */ /* 0x140fe200078efe03 */
[----:B------:R-:W-:Y:S01]  /*18f20*/  IMAD R6, R21, R28, RZ ;  /* 0x0000001c15067224 */ /* 0x000fe200078e02ff */
[C-C-:B------:R-:W-:Y:S02]  /*18f30*/  LOP3.LUT R19, R20.reuse, 0xd0, R3.reuse, 0xfe, !PT ;  /* 0x000000d014137812 */ /* 0x140fe400078efe03 */
[C-C-:B------:R-:W-:Y:S02]  /*18f40*/  LOP3.LUT R26, R20.reuse, 0xc0, R3.reuse, 0xfe, !PT ;  /* 0x000000c0141a7812 */ /* 0x140fe400078efe03 */
[C-C-:B------:R-:W-:Y:S02]  /*18f50*/  LOP3.LUT R22, R20.reuse, 0xa0, R3.reuse, 0xfe, !PT ;  /* 0x000000a014167812 */ /* 0x140fe400078efe03 */
[----:B------:R-:W-:-:S02]  /*18f60*/  LOP3.LUT R5, R20, 0x90, R3, 0xfe, !PT ;  /* 0x0000009014057812 */ /* 0x000fc400078efe03 */
[C-C-:B------:R-:W-:Y:S02]  /*18f70*/  LOP3.LUT R8, R20.reuse, 0x80, R3.reuse, 0xfe, !PT ;  /* 0x0000008014087812 */ /* 0x140fe400078efe03 */
[C-C-:B------:R-:W-:Y:S02]  /*18f80*/  LOP3.LUT R7, R20.reuse, 0x60, R3.reuse, 0xfe, !PT ;  /* 0x0000006014077812 */ /* 0x140fe400078efe03 */
[C-C-:B------:R-:W-:Y:S02]  /*18f90*/  LOP3.LUT R9, R20.reuse, 0x50, R3.reuse, 0xfe, !PT ;  /* 0x0000005014097812 */ /* 0x140fe400078efe03 */
[C-C-:B------:R-:W-:Y:S02]  /*18fa0*/  LOP3.LUT R23, R20.reuse, 0x40, R3.reuse, 0xfe, !PT ;  /* 0x0000004014177812 */ /* 0x140fe400078efe03 */
[C-C-:B------:R-:W-:Y:S02]  /*18fb0*/  LOP3.LUT R24, R20.reuse, 0x20, R3.reuse, 0xfe, !PT ;  /* 0x0000002014187812 */ /* 0x140fe400078efe03 */
[----:B------:R-:W-:-:S02]  /*18fc0*/  LOP3.LUT R29, R20, 0x10, R3, 0xfe, !PT ;  /* 0x00000010141d7812 */ /* 0x000fc400078efe03 */
[C---:B------:R-:W-:Y:S02]  /*18fd0*/  LEA R3, P2, R4.reuse, UR12, 0x1 ;  /* 0x0000000c04037c11 */ /* 0x040fe4000f8408ff */
[----:B------:R-:W-:Y:S01]  /*18fe0*/  ISETP.LT.AND P1, PT, R21, UR15, !P0 ;  /* 0x0000000f15007c0c */ /* 0x000fe2000c721270 */
[C---:B------:R-:W-:Y:S01]  /*18ff0*/  IMAD R21, R29.reuse, R28, RZ ;  /* 0x0000001c1d157224 */ /* 0x040fe200078e02ff */
[----:B------:R-:W-:Y:S02]  /*19000*/  LEA.HI.X.SX32 R4, R4, UR13, 0x1, P2 ;  /* 0x0000000d04047c11 */ /* 0x000fe400090f0eff */
[----:B---3--:R-:W-:Y:S02]  /*19010*/  LEA R18, P3, R6, R3, 0x1 ;  /* 0x0000000306127211 */ /* 0x008fe400078608ff */
[----:B------:R-:W-:Y:S02]  /*19020*/  ISETP.LT.AND P5, PT, R29, UR15, !P0 ;  /* 0x0000000f1d007c0c */ /* 0x000fe4000c7a1270 */
[----:B------:R-:W-:Y:S01]  /*19030*/  ISETP.LT.AND P2, PT, R19, UR15, !P0 ;  /* 0x0000000f13007c0c */ /* 0x000fe2000c741270 */
[----:B------:R-:W-:Y:S01]  /*19040*/  IMAD.IADD R25, R20, 0x1, R25 ;  /* 0x0000000114197824 */ /* 0x000fe200078e0219 */
[----:B------:R-:W-:-:S02]  /*19050*/  LEA.HI.X.SX32 R19, R6, R4, 0x1, P3 ;  /* 0x0000000406137211 */ /* 0x000fc400018f0eff */
[C---:B------:R-:W-:Y:S01]  /*19060*/  ISETP.LT.AND P3, PT, R24.reuse, UR15, !P0 ;  /* 0x0000000f18007c0c */ /* 0x040fe2000c761270 */
[-C--:B------:R-:W-:Y:S01]  /*19070*/  IMAD R24, R24, R28.reuse, RZ ;  /* 0x0000001c18187224 */ /* 0x080fe200078e02ff */
[----:B------:R-:W-:Y:S01]  /*19080*/  LEA R20, P6, R21, R3, 0x1 ;  /* 0x0000000315147211 */ /* 0x000fe200078c08ff */
[----:B0-----:R0:W-:Y:S01]  /*19090*/  @P1 STG.E.U16 desc[UR8][R18.64], R16 ;  /* 0x0000001012001986 */ /* 0x0011e2000c101508 */
[C---:B------:R-:W-:Y:S01]  /*190a0*/  ISETP.LT.AND P4, PT, R25.reuse, UR15, !P0 ;  /* 0x0000000f19007c0c */ /* 0x040fe2000c781270 */
[----:B------:R-:W-:Y:S01]  /*190b0*/  IMAD R25, R25, R28, RZ ;  /* 0x0000001c19197224 */ /* 0x000fe200078e02ff */
[----:B------:R-:W-:-:S05]  /*190c0*/  LEA.HI.X.SX32 R21, R21, R4, 0x1, P6 ;  /* 0x0000000415157211 */ /* 0x000fca00030f0eff */
[----:B-1----:R1:W-:Y:S01]  /*190d0*/  @P5 STG.E.U16 desc[UR8][R20.64], R14 ;  /* 0x0000000e14005986 */ /* 0x0023e2000c101508 */
[----:B0-----:R-:W-:-:S04]  /*190e0*/  LEA R18, P1, R24, R3, 0x1 ;  /* 0x0000000318127211 */ /* 0x001fc800078208ff */
[----:B------:R-:W-:Y:S02]  /*190f0*/  LEA.HI.X.SX32 R19, R24, R4, 0x1, P1 ;  /* 0x0000000418137211 */ /* 0x000fe400008f0eff */
[C---:B------:R-:W-:Y:S01]  /*19100*/  ISETP.LT.AND P1, PT, R23.reuse, UR15, !P0 ;  /* 0x0000000f17007c0c */ /* 0x040fe2000c721270 */
[----:B------:R-:W-:Y:S01]  /*19110*/  IMAD R23, R23, R28, RZ ;  /* 0x0000001c17177224 */ /* 0x000fe200078e02ff */
[----:B-1----:R-:W-:Y:S01]  /*19120*/  LEA R20, P6, R25, R3, 0x1 ;  /* 0x0000000319147211 */ /* 0x002fe200078c08ff */
[----:B--2---:R0:W-:Y:S01]  /*19130*/  @P3 STG.E.U16 desc[UR8][R18.64], R12 ;  /* 0x0000000c12003986 */ /* 0x0041e2000c101508 */
[----:B------:R-:W-:Y:S02]  /*19140*/  ISETP.LT.AND P3, PT, R9, UR15, !P0 ;  /* 0x0000000f09007c0c */ /* 0x000fe4000c761270 */
[----:B------:R-:W-:Y:S01]  /*19150*/  LEA.HI.X.SX32 R21, R25, R4, 0x1, P6 ;  /* 0x0000000419157211 */ /* 0x000fe200030f0eff */
[----:B------:R-:W-:Y:S01]  /*19160*/  IMAD R9, R9, R28, RZ ;  /* 0x0000001c09097224 */ /* 0x000fe200078e02ff */
[----:B------:R-:W-:-:S03]  /*19170*/  PRMT R16, R16, 0x7632, R16 ;  /* 0x0000763210107816 */ /* 0x000fc60000000010 */
[----:B----4-:R1:W-:Y:S01]  /*19180*/  @P4 STG.E.U16 desc[UR8][R20.64], R10 ;  /* 0x0000000a14004986 */ /* 0x0103e2000c101508 */
[-C--:B0-----:R-:W-:Y:S02]  /*19190*/  LEA R18, P6, R23, R3.reuse, 0x1 ;  /* 0x0000000317127211 */ /* 0x081fe400078c08ff */
[C---:B------:R-:W-:Y:S01]  /*191a0*/  ISETP.LT.AND P4, PT, R7.reuse, UR15, !P0 ;  /* 0x0000000f07007c0c */ /* 0x040fe2000c781270 */
[----:B------:R-:W-:Y:S01]  /*191b0*/  IMAD R7, R7, R28, RZ ;  /* 0x0000001c07077224 */ /* 0x000fe200078e02ff */
[----:B------:R-:W-:Y:S02]  /*191c0*/  LEA.HI.X.SX32 R19, R23, R4, 0x1, P6 ;  /* 0x0000000417137211 */ /* 0x000fe400030f0eff */
[----:B-1----:R-:W-:-:S03]  /*191d0*/  LEA R20, P6, R9, R3, 0x1 ;  /* 0x0000000309147211 */ /* 0x002fc600078c08ff */
[----:B------:R0:W-:Y:S01]  /*191e0*/  @P1 STG.E.U16 desc[UR8][R18.64], R16 ;  /* 0x0000001012001986 */ /* 0x0001e2000c101508 */
[----:B------:R-:W-:Y:S02]  /*191f0*/  PRMT R14, R14, 0x7632, R14 ;  /* 0x000076320e0e7816 */ /* 0x000fe4000000000e */
[----:B------:R-:W-:Y:S02]  /*19200*/  LEA.HI.X.SX32 R21, R9, R4, 0x1, P6 ;  /* 0x0000000409157211 */ /* 0x000fe400030f0eff */
[C---:B------:R-:W-:Y:S01]  /*19210*/  ISETP.LT.AND P1, PT, R0.reuse, UR15, !P0 ;  /* 0x0000000f00007c0c */ /* 0x040fe2000c721270 */
[----:B------:R-:W-:Y:S01]  /*19220*/  IMAD R0, R0, R28, RZ ;  /* 0x0000001c00007224 */ /* 0x000fe200078e02ff */
[----:B------:R-:W-:Y:S01]  /*19230*/  PRMT R9, R12, 0x7632, R9 ;  /* 0x000076320c097816 */ /* 0x000fe20000000009 */
[----:B------:R1:W-:Y:S01]  /*19240*/  @P3 STG.E.U16 desc[UR8][R20.64], R14 ;  /* 0x0000000e14003986 */ /* 0x0003e2000c101508 */
[----:B0-----:R-:W-:Y:S02]  /*19250*/  LEA R18, P6, R7, R3, 0x1 ;  /* 0x0000000307127211 */ /* 0x001fe400078c08ff */
[----:B------:R-:W-:-:S02]  /*19260*/  ISETP.LT.AND P3, PT, R8, UR15, !P0 ;  /* 0x0000000f08007c0c */ /* 0x000fc4000c761270 */
[-C--:B------:R-:W-:Y:S01]  /*19270*/  LEA.HI.X.SX32 R19, R7, R4.reuse, 0x1, P6 ;  /* 0x0000000407137211 */ /* 0x080fe200030f0eff */
[----:B------:R-:W-:Y:S01]  /*19280*/  IMAD R7, R28, 0x80, R6 ;  /* 0x000000801c077824 */ /* 0x000fe200078e0206 */
[-C--:B------:R-:W-:Y:S02]  /*19290*/  LEA R8, P6, R0, R3.reuse, 0x1 ;  /* 0x0000000300087211 */ /* 0x080fe400078c08ff */
[----:B------:R-:W-:Y:S01]  /*192a0*/  PRMT R10, R10, 0x7632, R10 ;  /* 0x000076320a0a7816 */ /* 0x000fe2000000000a */
[----:B------:R0:W-:Y:S01]  /*192b0*/  @P4 STG.E.U16 desc[UR8][R18.64], R9 ;  /* 0x0000000912004986 */ /* 0x0001e2000c101508 */
[----:B-1----:R-:W-:Y:S01]  /*192c0*/  IMAD R21, R28, 0x10, R7 ;  /* 0x000000101c157824 */ /* 0x002fe200078e0207 */
[----:B------:R-:W-:Y:S02]  /*192d0*/  ISETP.LT.AND P5, PT, R22, UR15, !P0 ;  /* 0x0000000f16007c0c */ /* 0x000fe4000c7a1270 */
[----:B------:R-:W-:Y:S02]  /*192e0*/  LEA R22, P4, R7, R3, 0x1 ;  /* 0x0000000307167211 */ /* 0x000fe400078808ff */
[----:B0-----:R-:W-:Y:S01]  /*192f0*/  LEA.HI.X.SX32 R9, R0, R4, 0x1, P6 ;  /* 0x0000000400097211 */ /* 0x001fe200030f0eff */
[----:B------:R-:W-:Y:S01]  /*19300*/  IMAD R19, R28, 0x10, R21 ;  /* 0x000000101c137824 */ /* 0x000fe200078e0215 */
[----:B------:R-:W-:Y:S01]  /*19310*/  ISETP.LT.AND P6, PT, R5, UR15, !P0 ;  /* 0x0000000f05007c0c */ /* 0x000fe2000c7c1270 */
[----:B------:R-:W-:-:S02]  /*19320*/  VIADD R5, R2, 0xb0 ;  /* 0x000000b002057836 */ /* 0x000fc40000000000 */
[----:B------:R0:W-:Y:S01]  /*19330*/  @P1 STG.E.U16 desc[UR8][R8.64], R10 ;  /* 0x0000000a08001986 */ /* 0x0001e2000c101508 */
[-C--:B------:R-:W-:Y:S01]  /*19340*/  LEA R24, P1, R21, R3.reuse, 0x1 ;  /* 0x0000000315187211 */ /* 0x080fe200078208ff */
[----:B------:R-:W-:Y:S01]  /*19350*/  IMAD R0, R5, R28, RZ ;  /* 0x0000001c05007224 */ /* 0x000fe200078e02ff */
[-C--:B------:R-:W-:Y:S02]  /*19360*/  LEA.HI.X.SX32 R23, R7, R4.reuse, 0x1, P4 ;  /* 0x0000000407177211 */ /* 0x080fe400020f0eff */
[----:B------:R-:W-:Y:S01]  /*19370*/  LEA.HI.X.SX32 R25, R21, R4, 0x1, P1 ;  /* 0x0000000415197211 */ /* 0x000fe200008f0eff */
[----:B------:R-:W-:Y:S01]  /*19380*/  IMAD R21, R28, 0x20, R19 ;  /* 0x000000201c157824 */ /* 0x000fe200078e0213 */
[----:B------:R-:W-:Y:S01]  /*19390*/  ISETP.LT.AND P4, PT, R5, UR15, !P0 ;  /* 0x0000000f05007c0c */ /* 0x000fe2000c781270 */
[----:B------:R-:W-:Y:S01]  /*193a0*/  VIADD R5, R2, 0xf0 ;  /* 0x000000f002057836 */ /* 0x000fe20000000000 */
[----:B------:R1:W-:Y:S01]  /*193b0*/  @P3 STG.E.U16 desc[UR8][R22.64], R17 ;  /* 0x0000001116003986 */ /* 0x0003e2000c101508 */
[----:B------:R-:W-:Y:S01]  /*193c0*/  IMAD R29, R28, 0x10, R21 ;  /* 0x000000101c1d7824 */ /* 0x000fe200078e0215 */
[-C--:B------:R-:W-:Y:S01]  /*193d0*/  LEA R6, P3, R0, R3.reuse, 0x1 ;  /* 0x0000000300067211 */ /* 0x080fe200078608ff */
[----:B0-----:R-:W-:Y:S01]  /*193e0*/  IMAD R10, R5, R28, RZ ;  /* 0x0000001c050a7224 */ /* 0x001fe200078e02ff */
[-C--:B------:R-:W-:Y:S01]  /*193f0*/  LEA R8, P1, R19, R3.reuse, 0x1 ;  /* 0x0000000313087211 */ /* 0x080fe200078208ff */
[----:B------:R-:W-:Y:S01]  /*19400*/  IMAD R28, R28, 0x10, R29 ;  /* 0x000000101c1c7824 */ /* 0x000fe200078e021d */
[----:B------:R-:W-:Y:S01]  /*19410*/  LEA.HI.X.SX32 R7, R0, R4, 0x1, P3 ;  /* 0x0000000400077211 */ /* 0x000fe200018f0eff */
[----:B------:R0:W-:Y:S01]  /*19420*/  @P6 STG.E.U16 desc[UR8][R24.64], R15 ;  /* 0x0000000f18006986 */ /* 0x0001e2000c101508 */
[----:B------:R-:W-:-:S02]  /*19430*/  LEA R18, P3, R21, R3, 0x1 ;  /* 0x0000000315127211 */ /* 0x000fc400078608ff */
[-C--:B------:R-:W-:Y:S02]  /*19440*/  LEA R20, P6, R29, R3.reuse, 0x1 ;  /* 0x000000031d147211 */ /* 0x080fe400078c08ff */
[-C--:B------:R-:W-:Y:S02]  /*19450*/  LEA.HI.X.SX32 R9, R19, R4.reuse, 0x1, P1 ;  /* 0x0000000413097211 */ /* 0x080fe400008f0eff */
[-C--:B------:R-:W-:Y:S02]  /*19460*/  LEA R2, P1, R28, R3.reuse, 0x1 ;  /* 0x000000031c027211 */ /* 0x080fe400078208ff */
[-C--:B------:R-:W-:Y:S02]  /*19470*/  LEA.HI.X.SX32 R19, R21, R4.reuse, 0x1, P3 ;  /* 0x0000000415137211 */ /* 0x080fe400018f0eff */
[----:B------:R-:W-:Y:S02]  /*19480*/  LEA.HI.X.SX32 R21, R29, R4, 0x1, P6 ;  /* 0x000000041d157211 */ /* 0x000fe400030f0eff */
[----:B-1----:R-:W-:-:S02]  /*19490*/  LEA R22, P6, R10, R3, 0x1 ;  /* 0x000000030a167211 */ /* 0x002fc400078c08ff */
[----:B------:R-:W-:Y:S02]  /*194a0*/  ISETP.LT.AND P3, PT, R26, UR15, !P0 ;  /* 0x0000000f1a007c0c */ /* 0x000fe4000c761270 */
[-C--:B------:R-:W-:Y:S02]  /*194b0*/  LEA.HI.X.SX32 R3, R28, R4.reuse, 0x1, P1 ;  /* 0x000000041c037211 */ /* 0x080fe400008f0eff */
[----:B------:R-:W-:Y:S02]  /*194c0*/  ISETP.LT.AND P1, PT, R5, UR15, !P0 ;  /* 0x0000000f05007c0c */ /* 0x000fe4000c721270 */
[----:B------:R-:W-:Y:S02]  /*194d0*/  ISETP.LT.AND P0, PT, R27, UR15, !P0 ;  /* 0x0000000f1b007c0c */ /* 0x000fe4000c701270 */
[----:B------:R-:W-:Y:S02]  /*194e0*/  LEA.HI.X.SX32 R23, R10, R4, 0x1, P6 ;  /* 0x000000040a177211 */ /* 0x000fe400030f0eff */
[----:B------:R-:W-:-:S02]  /*194f0*/  PRMT R17, R17, 0x7632, R17 ;  /* 0x0000763211117816 */ /* 0x000fc40000000011 */
[----:B------:R-:W-:Y:S01]  /*19500*/  PRMT R10, R15, 0x7632, R10 ;  /* 0x000076320f0a7816 */ /* 0x000fe2000000000a */
[----:B------:R0:W-:Y:S01]  /*19510*/  @P5 STG.E.U16 desc[UR8][R8.64], R13 ;  /* 0x0000000d08005986 */ /* 0x0001e2000c101508 */
[----:B------:R-:W-:-:S03]  /*19520*/  PRMT R0, R13, 0x7632, R0 ;  /* 0x000076320d007816 */ /* 0x000fc60000000000 */
[----:B------:R0:W-:Y:S04]  /*19530*/  @P4 STG.E.U16 desc[UR8][R6.64], R11 ;  /* 0x0000000b06004986 */ /* 0x0001e8000c101508 */
[----:B------:R0:W-:Y:S04]  /*19540*/  @P3 STG.E.U16 desc[UR8][R18.64], R17 ;  /* 0x0000001112003986 */ /* 0x0001e8000c101508 */
[----:B------:R0:W-:Y:S04]  /*19550*/  @P2 STG.E.U16 desc[UR8][R20.64], R10 ;  /* 0x0000000a14002986 */ /* 0x0001e8000c101508 */
[----:B------:R0:W-:Y:S01]  /*19560*/  @P0 STG.E.U16 desc[UR8][R2.64], R0 ;  /* 0x0000000002000986 */ /* 0x0001e2000c101508 */
[----:B------:R-:W-:Y:S05]  /*19570*/  @!P1 EXIT ;  /* 0x000000000000994d */ /* 0x000fea0003800000 */
[----:B0-----:R-:W-:-:S05]  /*19580*/  PRMT R11, R11, 0x7632, R11 ;  /* 0x000076320b0b7816 */ /* 0x001fca000000000b */
[----:B------:R-:W-:Y:S01]  /*19590*/  STG.E.U16 desc[UR8][R22.64], R11 ;  /* 0x0000000b16007986 */ /* 0x000fe2000c101508 */
[----:B------:R-:W-:Y:S05]  /*195a0*/  EXIT ;  /* 0x000000000000794d */ /* 0x000fea0003800000 */
.L_x_3:
[----:B------:R-:W-:-:S00]  /*195b0*/  BRA `(.L_x_3) ;  /* 0xfffffffc00fc7947 */ /* 0x000fc0000383ffff */
[----:B------:R-:W-:-:S00]  /*195c0*/  NOP ;  /* 0x0000000000007918 */ /* 0x000fc00000000000 */
        /* <DEDUP_REMOVED lines=11> */
.L_x_4:


//--------------------- .nv.shared.matmul_kernel  --------------------------
	.section	.nv.shared.matmul_kernel,"aw",@nobits
	.sectionflags	@""
	.align	16
	.zero		1024


//--------------------- .nv.shared.reserved.0     --------------------------
	.section	.nv.shared.reserved.0,"aw",@nobits
	.weak		__nv_reservedSMEM_offset_0_alias
	.size		__nv_reservedSMEM_offset_0_alias, 0, 64
	.other		__nv_reservedSMEM_offset_0_alias,@"STO_CUDA_RESERVED_SHARED STV_DEFAULT"
__nv_reservedSMEM_offset_0_alias:
	.zero		0
	.zero		64


//--------------------- .nv.constant0.matmul_kernel --------------------------
	.section	.nv.constant0.matmul_kernel,"a",@progbits
	.sectionflags	@""
	.align	4
.nv.constant0.matmul_kernel:
	.zero		976


//--------------------- SYMBOLS --------------------------

	.type		.nv.reservedSmem.offset0,@object
	.size		.nv.reservedSmem.offset0,0x4
	.type		.nv.reservedSmem.cap,@object
	.size		.nv.reservedSmem.cap,0x4
